	.target	sm_80

	.elftype	@"ET_EXEC"


//--------------------- .note.nv.tkinfo           --------------------------
	.section	.note.nv.tkinfo,"",@"SHT_NOTE"
	.sectionflags	@"SHF_NOTE_NV_TKINFO"
	.tkinfo
        /*0018*/ 	.word	0x00000002
        /*0030*/ 	.string	""
        /*0030*/ 	.string	"ptxas"
        /*0030*/ 	.string	"Cuda compilation tools, release 13.0, V13.0.88"
        /*0030*/ 	.string	"Build cuda_13.0.r13.0/compiler.36424714_0"
        /*0030*/ 	.string	"-arch sm_80 -m 64 "



//--------------------- .note.nv.cuinfo           --------------------------
	.section	.note.nv.cuinfo,"",@"SHT_NOTE"
	.sectionflags	@"SHF_NOTE_NV_CUINFO"
        /*0018*/ 	.short	0x0002
        /*001a*/ 	.short	0x0050
        /*001c*/ 	.short	0x0082
	.zero		2


//--------------------- .nv.info                  --------------------------
	.section	.nv.info,"",@"SHT_CUDA_INFO"
	.align	4


	//----- nvinfo : EIATTR_REGCOUNT
	.align		4
        /*0000*/ 	.byte	0x04, 0x2f
        /*0002*/ 	.short	(.L_43 - .L_42)
	.align		4
.L_42:
        /*0004*/ 	.word	index@(_Z16kInt8VectorQuantI6__halfLi1024ELi0EEvPT_PaPffii)
        /*0008*/ 	.word	0x00000019


	//----- nvinfo : EIATTR_FRAME_SIZE
	.align		4
.L_43:
        /*000c*/ 	.byte	0x04, 0x11
        /*000e*/ 	.short	(.L_45 - .L_44)
	.align		4
.L_44:
        /*0010*/ 	.word	index@(_Z16kInt8VectorQuantI6__halfLi1024ELi0EEvPT_PaPffii)
        /*0014*/ 	.word	0x00000000


	//----- nvinfo : EIATTR_REGCOUNT
	.align		4
.L_45:
        /*0018*/ 	.byte	0x04, 0x2f
        /*001a*/ 	.short	(.L_47 - .L_46)
	.align		4
.L_46:
        /*001c*/ 	.word	index@(_Z16kInt8VectorQuantI6__halfLi1024ELi1EEvPT_PaPffii)
        /*0020*/ 	.word	0x00000014


	//----- nvinfo : EIATTR_FRAME_SIZE
	.align		4
.L_47:
        /*0024*/ 	.byte	0x04, 0x11
        /*0026*/ 	.short	(.L_49 - .L_48)
	.align		4
.L_48:
        /*0028*/ 	.word	index@(_Z16kInt8VectorQuantI6__halfLi1024ELi1EEvPT_PaPffii)
        /*002c*/ 	.word	0x00000000


	//----- nvinfo : EIATTR_REGCOUNT
	.align		4
.L_49:
        /*0030*/ 	.byte	0x04, 0x2f
        /*0032*/ 	.short	(.L_51 - .L_50)
	.align		4
.L_50:
        /*0034*/ 	.word	index@(_Z5kfuncIfLi0EEvPT_S1_S0_l)
        /*0038*/ 	.word	0x00000014


	//----- nvinfo : EIATTR_FRAME_SIZE
	.align		4
.L_51:
        /*003c*/ 	.byte	0x04, 0x11
        /*003e*/ 	.short	(.L_53 - .L_52)
	.align		4
.L_52:
        /*0040*/ 	.word	index@($__internal_9_$__cuda_sm20_div_u64)
        /*0044*/ 	.word	0x00000000


	//----- nvinfo : EIATTR_FRAME_SIZE
	.align		4
.L_53:
        /*0048*/ 	.byte	0x04, 0x11
        /*004a*/ 	.short	(.L_55 - .L_54)
	.align		4
.L_54:
        /*004c*/ 	.word	index@(_Z5kfuncIfLi0EEvPT_S1_S0_l)
        /*0050*/ 	.word	0x00000000


	//----- nvinfo : EIATTR_REGCOUNT
	.align		4
.L_55:
        /*0054*/ 	.byte	0x04, 0x2f
        /*0056*/ 	.short	(.L_57 - .L_56)
	.align		4
.L_56:
        /*0058*/ 	.word	index@(_Z5kfuncIhLi0EEvPT_S1_S0_l)
        /*005c*/ 	.word	0x00000014


	//----- nvinfo : EIATTR_FRAME_SIZE
	.align		4
.L_57:
        /*0060*/ 	.byte	0x04, 0x11
        /*0062*/ 	.short	(.L_59 - .L_58)
	.align		4
.L_58:
        /*0064*/ 	.word	index@($__internal_8_$__cuda_sm20_div_u64)
        /*0068*/ 	.word	0x00000000


	//----- nvinfo : EIATTR_FRAME_SIZE
	.align		4
.L_59:
        /*006c*/ 	.byte	0x04, 0x11
        /*006e*/ 	.short	(.L_61 - .L_60)
	.align		4
.L_60:
        /*0070*/ 	.word	index@(_Z5kfuncIhLi0EEvPT_S1_S0_l)
        /*0074*/ 	.word	0x00000000


	//----- nvinfo : EIATTR_REGCOUNT
	.align		4
.L_61:
        /*0078*/ 	.byte	0x04, 0x2f
        /*007a*/ 	.short	(.L_63 - .L_62)
	.align		4
.L_62:
        /*007c*/ 	.word	index@(_Z5kfuncIfLi1EEvPT_S1_S0_l)
        /*0080*/ 	.word	0x00000020


	//----- nvinfo : EIATTR_FRAME_SIZE
	.align		4
.L_63:
        /*0084*/ 	.byte	0x04, 0x11
        /*0086*/ 	.short	(.L_65 - .L_64)
	.align		4
.L_64:
        /*0088*/ 	.word	index@($__internal_7_$__cuda_sm20_div_u64)
        /*008c*/ 	.word	0x00000000


	//----- nvinfo : EIATTR_FRAME_SIZE
	.align		4
.L_65:
        /*0090*/ 	.byte	0x04, 0x11
        /*0092*/ 	.short	(.L_67 - .L_66)
	.align		4
.L_66:
        /*0094*/ 	.word	index@(_Z5kfuncIfLi1EEvPT_S1_S0_l)
        /*0098*/ 	.word	0x00000000


	//----- nvinfo : EIATTR_REGCOUNT
	.align		4
.L_67:
        /*009c*/ 	.byte	0x04, 0x2f
        /*009e*/ 	.short	(.L_69 - .L_68)
	.align		4
.L_68:
        /*00a0*/ 	.word	index@(_Z5kfuncIfLi2EEvPT_S1_S0_l)
        /*00a4*/ 	.word	0x0000001c


	//----- nvinfo : EIATTR_FRAME_SIZE
	.align		4
.L_69:
        /*00a8*/ 	.byte	0x04, 0x11
        /*00aa*/ 	.short	(.L_71 - .L_70)
	.align		4
.L_70:
        /*00ac*/ 	.word	index@($__internal_6_$__cuda_sm20_div_u64)
        /*00b0*/ 	.word	0x00000000


	//----- nvinfo : EIATTR_FRAME_SIZE
	.align		4
.L_71:
        /*00b4*/ 	.byte	0x04, 0x11
        /*00b6*/ 	.short	(.L_73 - .L_72)
	.align		4
.L_72:
        /*00b8*/ 	.word	index@(_Z5kfuncIfLi2EEvPT_S1_S0_l)
        /*00bc*/ 	.word	0x00000000


	//----- nvinfo : EIATTR_REGCOUNT
	.align		4
.L_73:
        /*00c0*/ 	.byte	0x04, 0x2f
        /*00c2*/ 	.short	(.L_75 - .L_74)
	.align		4
.L_74:
        /*00c4*/ 	.word	index@(_Z26kgemm_4bit_inference_naiveI6__halfLi128ELi16EEviiiPT_PhPfPKfS2_iiii)
        /*00c8*/ 	.word	0x00000028


	//----- nvinfo : EIATTR_FRAME_SIZE
	.align		4
.L_75:
        /*00cc*/ 	.byte	0x04, 0x11
        /*00ce*/ 	.short	(.L_77 - .L_76)
	.align		4
.L_76:
        /*00d0*/ 	.word	index@(_Z26kgemm_4bit_inference_naiveI6__halfLi128ELi16EEviiiPT_PhPfPKfS2_iiii)
        /*00d4*/ 	.word	0x00000000


	//----- nvinfo : EIATTR_REGCOUNT
	.align		4
.L_77:
        /*00d8*/ 	.byte	0x04, 0x2f
        /*00da*/ 	.short	(.L_79 - .L_78)
	.align		4
.L_78:
        /*00dc*/ 	.word	index@(_Z26kgemm_4bit_inference_naiveI13__nv_bfloat16Li128ELi16EEviiiPT_PhPfPKfS2_iiii)
        /*00e0*/ 	.word	0x00000030


	//----- nvinfo : EIATTR_FRAME_SIZE
	.align		4
.L_79:
        /*00e4*/ 	.byte	0x04, 0x11
        /*00e6*/ 	.short	(.L_81 - .L_80)
	.align		4
.L_80:
        /*00e8*/ 	.word	index@(_Z26kgemm_4bit_inference_naiveI13__nv_bfloat16Li128ELi16EEviiiPT_PhPfPKfS2_iiii)
        /*00ec*/ 	.word	0x00000000


	//----- nvinfo : EIATTR_REGCOUNT
	.align		4
.L_81:
        /*00f0*/ 	.byte	0x04, 0x2f
        /*00f2*/ 	.short	(.L_83 - .L_82)
	.align		4
.L_82:
        /*00f4*/ 	.word	index@(_Z26kgemm_4bit_inference_naiveIfLi128ELi32EEviiiPT_PhPfPKfS1_iiii)
        /*00f8*/ 	.word	0x00000030


	//----- nvinfo : EIATTR_FRAME_SIZE
	.align		4
.L_83:
        /*00fc*/ 	.byte	0x04, 0x11
        /*00fe*/ 	.short	(.L_85 - .L_84)
	.align		4
.L_84:
        /*0100*/ 	.word	index@(_Z26kgemm_4bit_inference_naiveIfLi128ELi32EEviiiPT_PhPfPKfS1_iiii)
        /*0104*/ 	.word	0x00000000


	//----- nvinfo : EIATTR_REGCOUNT
	.align		4
.L_85:
        /*0108*/ 	.byte	0x04, 0x2f
        /*010a*/ 	.short	(.L_87 - .L_86)
	.align		4
.L_86:
        /*010c*/ 	.word	index@(_Z22kdequant_mm_int32_fp16ILi4ELi512EEvPiPfS1_P6__halfS3_iii)
        /*0110*/ 	.word	0x00000020


	//----- nvinfo : EIATTR_FRAME_SIZE
	.align		4
.L_87:
        /*0114*/ 	.byte	0x04, 0x11
        /*0116*/ 	.short	(.L_89 - .L_88)
	.align		4
.L_88:
        /*0118*/ 	.word	index@(_Z22kdequant_mm_int32_fp16ILi4ELi512EEvPiPfS1_P6__halfS3_iii)
        /*011c*/ 	.word	0x00000000


	//----- nvinfo : EIATTR_REGCOUNT
	.align		4
.L_89:
        /*0120*/ 	.byte	0x04, 0x2f
        /*0122*/ 	.short	(.L_91 - .L_90)
	.align		4
.L_90:
        /*0124*/ 	.word	index@(_Z33kPreconditionOptimizer32bit1StateI6__halfLi1ELi4096ELi8EEvPT_S2_PfS3_ffffiffi)
        /*0128*/ 	.word	0x0000002e


	//----- nvinfo : EIATTR_FRAME_SIZE
	.align		4
.L_91:
        /*012c*/ 	.byte	0x04, 0x11
        /*012e*/ 	.short	(.L_93 - .L_92)
	.align		4
.L_92:
        /*0130*/ 	.word	index@(_Z33kPreconditionOptimizer32bit1StateI6__halfLi1ELi4096ELi8EEvPT_S2_PfS3_ffffiffi)
        /*0134*/ 	.word	0x00000000


	//----- nvinfo : EIATTR_REGCOUNT
	.align		4
.L_93:
        /*0138*/ 	.byte	0x04, 0x2f
        /*013a*/ 	.short	(.L_95 - .L_94)
	.align		4
.L_94:
        /*013c*/ 	.word	index@(_Z33kPreconditionOptimizer32bit1StateIfLi1ELi4096ELi8EEvPT_S1_PfS2_ffffiffi)
        /*0140*/ 	.word	0x0000002d


	//----- nvinfo : EIATTR_FRAME_SIZE
	.align		4
.L_95:
        /*0144*/ 	.byte	0x04, 0x11
        /*0146*/ 	.short	(.L_97 - .L_96)
	.align		4
.L_96:
        /*0148*/ 	.word	index@(_Z33kPreconditionOptimizer32bit1StateIfLi1ELi4096ELi8EEvPT_S1_PfS2_ffffiffi)
        /*014c*/ 	.word	0x00000000


	//----- nvinfo : EIATTR_REGCOUNT
	.align		4
.L_97:
        /*0150*/ 	.byte	0x04, 0x2f
        /*0152*/ 	.short	(.L_99 - .L_98)
	.align		4
.L_98:
        /*0154*/ 	.word	index@(_Z33kPreconditionOptimizer32bit1StateI13__nv_bfloat16Li1ELi4096ELi8EEvPT_S2_PfS3_ffffiffi)
        /*0158*/ 	.word	0x0000002e


	//----- nvinfo : EIATTR_FRAME_SIZE
	.align		4
.L_99:
        /*015c*/ 	.byte	0x04, 0x11
        /*015e*/ 	.short	(.L_101 - .L_100)
	.align		4
.L_100:
        /*0160*/ 	.word	index@(_Z33kPreconditionOptimizer32bit1StateI13__nv_bfloat16Li1ELi4096ELi8EEvPT_S2_PfS3_ffffiffi)
        /*0164*/ 	.word	0x00000000


	//----- nvinfo : EIATTR_REGCOUNT
	.align		4
.L_101:
        /*0168*/ 	.byte	0x04, 0x2f
        /*016a*/ 	.short	(.L_103 - .L_102)
	.align		4
.L_102:
        /*016c*/ 	.word	index@(_Z33kPreconditionOptimizer32bit1StateI6__halfLi2ELi4096ELi8EEvPT_S2_PfS3_ffffiffi)
        /*0170*/ 	.word	0x0000002e


	//----- nvinfo : EIATTR_FRAME_SIZE
	.align		4
.L_103:
        /*0174*/ 	.byte	0x04, 0x11
        /*0176*/ 	.short	(.L_105 - .L_104)
	.align		4
.L_104:
        /*0178*/ 	.word	index@(_Z33kPreconditionOptimizer32bit1StateI6__halfLi2ELi4096ELi8EEvPT_S2_PfS3_ffffiffi)
        /*017c*/ 	.word	0x00000000


	//----- nvinfo : EIATTR_REGCOUNT
	.align		4
.L_105:
        /*0180*/ 	.byte	0x04, 0x2f
        /*0182*/ 	.short	(.L_107 - .L_106)
	.align		4
.L_106:
        /*0184*/ 	.word	index@(_Z33kPreconditionOptimizer32bit1StateIfLi2ELi4096ELi8EEvPT_S1_PfS2_ffffiffi)
        /*0188*/ 	.word	0x0000002b


	//----- nvinfo : EIATTR_FRAME_SIZE
	.align		4
.L_107:
        /*018c*/ 	.byte	0x04, 0x11
        /*018e*/ 	.short	(.L_109 - .L_108)
	.align		4
.L_108:
        /*0190*/ 	.word	index@(_Z33kPreconditionOptimizer32bit1StateIfLi2ELi4096ELi8EEvPT_S1_PfS2_ffffiffi)
        /*0194*/ 	.word	0x00000000


	//----- nvinfo : EIATTR_REGCOUNT
	.align		4
.L_109:
        /*0198*/ 	.byte	0x04, 0x2f
        /*019a*/ 	.short	(.L_111 - .L_110)
	.align		4
.L_110:
        /*019c*/ 	.word	index@(_Z33kPreconditionOptimizer32bit1StateI13__nv_bfloat16Li2ELi4096ELi8EEvPT_S2_PfS3_ffffiffi)
        /*01a0*/ 	.word	0x0000002e


	//----- nvinfo : EIATTR_FRAME_SIZE
	.align		4
.L_111:
        /*01a4*/ 	.byte	0x04, 0x11
        /*01a6*/ 	.short	(.L_113 - .L_112)
	.align		4
.L_112:
        /*01a8*/ 	.word	index@(_Z33kPreconditionOptimizer32bit1StateI13__nv_bfloat16Li2ELi4096ELi8EEvPT_S2_PfS3_ffffiffi)
        /*01ac*/ 	.word	0x00000000


	//----- nvinfo : EIATTR_REGCOUNT
	.align		4
.L_113:
        /*01b0*/ 	.byte	0x04, 0x2f
        /*01b2*/ 	.short	(.L_115 - .L_114)
	.align		4
.L_114:
        /*01b4*/ 	.word	index@(_Z33kPreconditionOptimizer32bit1StateI6__halfLi5ELi4096ELi8EEvPT_S2_PfS3_ffffiffi)
        /*01b8*/ 	.word	0x0000002e


	//----- nvinfo : EIATTR_FRAME_SIZE
	.align		4
.L_115:
        /*01bc*/ 	.byte	0x04, 0x11
        /*01be*/ 	.short	(.L_117 - .L_116)
	.align		4
.L_116:
        /*01c0*/ 	.word	index@(_Z33kPreconditionOptimizer32bit1StateI6__halfLi5ELi4096ELi8EEvPT_S2_PfS3_ffffiffi)
        /*01c4*/ 	.word	0x00000000


	//----- nvinfo : EIATTR_REGCOUNT
	.align		4
.L_117:
        /*01c8*/ 	.byte	0x04, 0x2f
        /*01ca*/ 	.short	(.L_119 - .L_118)
	.align		4
.L_118:
        /*01cc*/ 	.word	index@(_Z33kPreconditionOptimizer32bit1StateIfLi5ELi4096ELi8EEvPT_S1_PfS2_ffffiffi)
        /*01d0*/ 	.word	0x0000002c


	//----- nvinfo : EIATTR_FRAME_SIZE
	.align		4
.L_119:
        /*01d4*/ 	.byte	0x04, 0x11
        /*01d6*/ 	.short	(.L_121 - .L_120)
	.align		4
.L_120:
        /*01d8*/ 	.word	index@(_Z33kPreconditionOptimizer32bit1StateIfLi5ELi4096ELi8EEvPT_S1_PfS2_ffffiffi)
        /*01dc*/ 	.word	0x00000000


	//----- nvinfo : EIATTR_REGCOUNT
	.align		4
.L_121:
        /*01e0*/ 	.byte	0x04, 0x2f
        /*01e2*/ 	.short	(.L_123 - .L_122)
	.align		4
.L_122:
        /*01e4*/ 	.word	index@(_Z33kPreconditionOptimizer32bit1StateI13__nv_bfloat16Li5ELi4096ELi8EEvPT_S2_PfS3_ffffiffi)
        /*01e8*/ 	.word	0x0000002e


	//----- nvinfo : EIATTR_FRAME_SIZE
	.align		4
.L_123:
        /*01ec*/ 	.byte	0x04, 0x11
        /*01ee*/ 	.short	(.L_125 - .L_124)
	.align		4
.L_124:
        /*01f0*/ 	.word	index@(_Z33kPreconditionOptimizer32bit1StateI13__nv_bfloat16Li5ELi4096ELi8EEvPT_S2_PfS3_ffffiffi)
        /*01f4*/ 	.word	0x00000000


	//----- nvinfo : EIATTR_REGCOUNT
	.align		4
.L_125:
        /*01f8*/ 	.byte	0x04, 0x2f
        /*01fa*/ 	.short	(.L_127 - .L_126)
	.align		4
.L_126:
        /*01fc*/ 	.word	index@(_Z33kPreconditionOptimizer32bit1StateI6__halfLi4ELi4096ELi8EEvPT_S2_PfS3_ffffiffi)
        /*0200*/ 	.word	0x0000002e


	//----- nvinfo : EIATTR_FRAME_SIZE
	.align		4
.L_127:
        /*0204*/ 	.byte	0x04, 0x11
        /*0206*/ 	.short	(.L_129 - .L_128)
	.align		4
.L_128:
        /*0208*/ 	.word	index@(_Z33kPreconditionOptimizer32bit1StateI6__halfLi4ELi4096ELi8EEvPT_S2_PfS3_ffffiffi)
        /*020c*/ 	.word	0x00000000


	//----- nvinfo : EIATTR_REGCOUNT
	.align		4
.L_129:
        /*0210*/ 	.byte	0x04, 0x2f
        /*0212*/ 	.short	(.L_131 - .L_130)
	.align		4
.L_130:
        /*0214*/ 	.word	index@(_Z33kPreconditionOptimizer32bit1StateIfLi4ELi4096ELi8EEvPT_S1_PfS2_ffffiffi)
        /*0218*/ 	.word	0x0000002a


	//----- nvinfo : EIATTR_FRAME_SIZE
	.align		4
.L_131:
        /*021c*/ 	.byte	0x04, 0x11
        /*021e*/ 	.short	(.L_133 - .L_132)
	.align		4
.L_132:
        /*0220*/ 	.word	index@(_Z33kPreconditionOptimizer32bit1StateIfLi4ELi4096ELi8EEvPT_S1_PfS2_ffffiffi)
        /*0224*/ 	.word	0x00000000


	//----- nvinfo : EIATTR_REGCOUNT
	.align		4
.L_133:
        /*0228*/ 	.byte	0x04, 0x2f
        /*022a*/ 	.short	(.L_135 - .L_134)
	.align		4
.L_134:
        /*022c*/ 	.word	index@(_Z33kPreconditionOptimizer32bit1StateI13__nv_bfloat16Li4ELi4096ELi8EEvPT_S2_PfS3_ffffiffi)
        /*0230*/ 	.word	0x0000002e


	//----- nvinfo : EIATTR_FRAME_SIZE
	.align		4
.L_135:
        /*0234*/ 	.byte	0x04, 0x11
        /*0236*/ 	.short	(.L_137 - .L_136)
	.align		4
.L_136:
        /*0238*/ 	.word	index@(_Z33kPreconditionOptimizer32bit1StateI13__nv_bfloat16Li4ELi4096ELi8EEvPT_S2_PfS3_ffffiffi)
        /*023c*/ 	.word	0x00000000


	//----- nvinfo : EIATTR_REGCOUNT
	.align		4
.L_137:
        /*0240*/ 	.byte	0x04, 0x2f
        /*0242*/ 	.short	(.L_139 - .L_138)
	.align		4
.L_138:
        /*0244*/ 	.word	index@(_Z21kOptimizer32bit1StateI6__halfLi1EEvPT_S2_PfS3_ffffffiffbi)
        /*0248*/ 	.word	0x00000028


	//----- nvinfo : EIATTR_FRAME_SIZE
	.align		4
.L_139:
        /*024c*/ 	.byte	0x04, 0x11
        /*024e*/ 	.short	(.L_141 - .L_140)
	.align		4
.L_140:
        /*0250*/ 	.word	index@(_Z21kOptimizer32bit1StateI6__halfLi1EEvPT_S2_PfS3_ffffffiffbi)
        /*0254*/ 	.word	0x00000000


	//----- nvinfo : EIATTR_REGCOUNT
	.align		4
.L_141:
        /*0258*/ 	.byte	0x04, 0x2f
        /*025a*/ 	.short	(.L_143 - .L_142)
	.align		4
.L_142:
        /*025c*/ 	.word	index@(_Z21kOptimizer32bit1StateIfLi1EEvPT_S1_PfS2_ffffffiffbi)
        /*0260*/ 	.word	0x00000026


	//----- nvinfo : EIATTR_FRAME_SIZE
	.align		4
.L_143:
        /*0264*/ 	.byte	0x04, 0x11
        /*0266*/ 	.short	(.L_145 - .L_144)
	.align		4
.L_144:
        /*0268*/ 	.word	index@(_Z21kOptimizer32bit1StateIfLi1EEvPT_S1_PfS2_ffffffiffbi)
        /*026c*/ 	.word	0x00000000


	//----- nvinfo : EIATTR_REGCOUNT
	.align		4
.L_145:
        /*0270*/ 	.byte	0x04, 0x2f
        /*0272*/ 	.short	(.L_147 - .L_146)
	.align		4
.L_146:
        /*0274*/ 	.word	index@(_Z21kOptimizer32bit1StateI13__nv_bfloat16Li1EEvPT_S2_PfS3_ffffffiffbi)
        /*0278*/ 	.word	0x00000028


	//----- nvinfo : EIATTR_FRAME_SIZE
	.align		4
.L_147:
        /*027c*/ 	.byte	0x04, 0x11
        /*027e*/ 	.short	(.L_149 - .L_148)
	.align		4
.L_148:
        /*0280*/ 	.word	index@(_Z21kOptimizer32bit1StateI13__nv_bfloat16Li1EEvPT_S2_PfS3_ffffffiffbi)
        /*0284*/ 	.word	0x00000000


	//----- nvinfo : EIATTR_REGCOUNT
	.align		4
.L_149:
        /*0288*/ 	.byte	0x04, 0x2f
        /*028a*/ 	.short	(.L_151 - .L_150)
	.align		4
.L_150:
        /*028c*/ 	.word	index@(_Z21kOptimizer32bit1StateI6__halfLi2EEvPT_S2_PfS3_ffffffiffbi)
        /*0290*/ 	.word	0x00000028


	//----- nvinfo : EIATTR_FRAME_SIZE
	.align		4
.L_151:
        /*0294*/ 	.byte	0x04, 0x11
        /*0296*/ 	.short	(.L_153 - .L_152)
	.align		4
.L_152:
        /*0298*/ 	.word	index@(_Z21kOptimizer32bit1StateI6__halfLi2EEvPT_S2_PfS3_ffffffiffbi)
        /*029c*/ 	.word	0x00000000


	//----- nvinfo : EIATTR_REGCOUNT
	.align		4
.L_153:
        /*02a0*/ 	.byte	0x04, 0x2f
        /*02a2*/ 	.short	(.L_155 - .L_154)
	.align		4
.L_154:
        /*02a4*/ 	.word	index@(_Z21kOptimizer32bit1StateIfLi2EEvPT_S1_PfS2_ffffffiffbi)
        /*02a8*/ 	.word	0x00000026


	//----- nvinfo : EIATTR_FRAME_SIZE
	.align		4
.L_155:
        /*02ac*/ 	.byte	0x04, 0x11
        /*02ae*/ 	.short	(.L_157 - .L_156)
	.align		4
.L_156:
        /*02b0*/ 	.word	index@(_Z21kOptimizer32bit1StateIfLi2EEvPT_S1_PfS2_ffffffiffbi)
        /*02b4*/ 	.word	0x00000000


	//----- nvinfo : EIATTR_REGCOUNT
	.align		4
.L_157:
        /*02b8*/ 	.byte	0x04, 0x2f
        /*02ba*/ 	.short	(.L_159 - .L_158)
	.align		4
.L_158:
        /*02bc*/ 	.word	index@(_Z21kOptimizer32bit1StateI13__nv_bfloat16Li2EEvPT_S2_PfS3_ffffffiffbi)
        /*02c0*/ 	.word	0x00000028


	//----- nvinfo : EIATTR_FRAME_SIZE
	.align		4
.L_159:
        /*02c4*/ 	.byte	0x04, 0x11
        /*02c6*/ 	.short	(.L_161 - .L_160)
	.align		4
.L_160:
        /*02c8*/ 	.word	index@(_Z21kOptimizer32bit1StateI13__nv_bfloat16Li2EEvPT_S2_PfS3_ffffffiffbi)
        /*02cc*/ 	.word	0x00000000


	//----- nvinfo : EIATTR_REGCOUNT
	.align		4
.L_161:
        /*02d0*/ 	.byte	0x04, 0x2f
        /*02d2*/ 	.short	(.L_163 - .L_162)
	.align		4
.L_162:
        /*02d4*/ 	.word	index@(_Z21kOptimizer32bit1StateI6__halfLi5EEvPT_S2_PfS3_ffffffiffbi)
        /*02d8*/ 	.word	0x00000028


	//----- nvinfo : EIATTR_FRAME_SIZE
	.align		4
.L_163:
        /*02dc*/ 	.byte	0x04, 0x11
        /*02de*/ 	.short	(.L_165 - .L_164)
	.align		4
.L_164:
        /*02e0*/ 	.word	index@(_Z21kOptimizer32bit1StateI6__halfLi5EEvPT_S2_PfS3_ffffffiffbi)
        /*02e4*/ 	.word	0x00000000


	//----- nvinfo : EIATTR_REGCOUNT
	.align		4
.L_165:
        /*02e8*/ 	.byte	0x04, 0x2f
        /*02ea*/ 	.short	(.L_167 - .L_166)
	.align		4
.L_166:
        /*02ec*/ 	.word	index@(_Z21kOptimizer32bit1StateIfLi5EEvPT_S1_PfS2_ffffffiffbi)
        /*02f0*/ 	.word	0x00000026


	//----- nvinfo : EIATTR_FRAME_SIZE
	.align		4
.L_167:
        /*02f4*/ 	.byte	0x04, 0x11
        /*02f6*/ 	.short	(.L_169 - .L_168)
	.align		4
.L_168:
        /*02f8*/ 	.word	index@(_Z21kOptimizer32bit1StateIfLi5EEvPT_S1_PfS2_ffffffiffbi)
        /*02fc*/ 	.word	0x00000000


	//----- nvinfo : EIATTR_REGCOUNT
	.align		4
.L_169:
        /*0300*/ 	.byte	0x04, 0x2f
        /*0302*/ 	.short	(.L_171 - .L_170)
	.align		4
.L_170:
        /*0304*/ 	.word	index@(_Z21kOptimizer32bit1StateI13__nv_bfloat16Li5EEvPT_S2_PfS3_ffffffiffbi)
        /*0308*/ 	.word	0x00000028


	//----- nvinfo : EIATTR_FRAME_SIZE
	.align		4
.L_171:
        /*030c*/ 	.byte	0x04, 0x11
        /*030e*/ 	.short	(.L_173 - .L_172)
	.align		4
.L_172:
        /*0310*/ 	.word	index@(_Z21kOptimizer32bit1StateI13__nv_bfloat16Li5EEvPT_S2_PfS3_ffffffiffbi)
        /*0314*/ 	.word	0x00000000


	//----- nvinfo : EIATTR_REGCOUNT
	.align		4
.L_173:
        /*0318*/ 	.byte	0x04, 0x2f
        /*031a*/ 	.short	(.L_175 - .L_174)
	.align		4
.L_174:
        /*031c*/ 	.word	index@(_Z21kOptimizer32bit1StateI6__halfLi4EEvPT_S2_PfS3_ffffffiffbi)
        /*0320*/ 	.word	0x00000027


	//----- nvinfo : EIATTR_FRAME_SIZE
	.align		4
.L_175:
        /*0324*/ 	.byte	0x04, 0x11
        /*0326*/ 	.short	(.L_177 - .L_176)
	.align		4
.L_176:
        /*0328*/ 	.word	index@(_Z21kOptimizer32bit1StateI6__halfLi4EEvPT_S2_PfS3_ffffffiffbi)
        /*032c*/ 	.word	0x00000000


	//----- nvinfo : EIATTR_REGCOUNT
	.align		4
.L_177:
        /*0330*/ 	.byte	0x04, 0x2f
        /*0332*/ 	.short	(.L_179 - .L_178)
	.align		4
.L_178:
        /*0334*/ 	.word	index@(_Z21kOptimizer32bit1StateIfLi4EEvPT_S1_PfS2_ffffffiffbi)
        /*0338*/ 	.word	0x00000028


	//----- nvinfo : EIATTR_FRAME_SIZE
	.align		4
.L_179:
        /*033c*/ 	.byte	0x04, 0x11
        /*033e*/ 	.short	(.L_181 - .L_180)
	.align		4
.L_180:
        /*0340*/ 	.word	index@(_Z21kOptimizer32bit1StateIfLi4EEvPT_S1_PfS2_ffffffiffbi)
        /*0344*/ 	.word	0x00000000


	//----- nvinfo : EIATTR_REGCOUNT
	.align		4
.L_181:
        /*0348*/ 	.byte	0x04, 0x2f
        /*034a*/ 	.short	(.L_183 - .L_182)
	.align		4
.L_182:
        /*034c*/ 	.word	index@(_Z21kOptimizer32bit1StateI13__nv_bfloat16Li4EEvPT_S2_PfS3_ffffffiffbi)
        /*0350*/ 	.word	0x00000026


	//----- nvinfo : EIATTR_FRAME_SIZE
	.align		4
.L_183:
        /*0354*/ 	.byte	0x04, 0x11
        /*0356*/ 	.short	(.L_185 - .L_184)
	.align		4
.L_184:
        /*0358*/ 	.word	index@(_Z21kOptimizer32bit1StateI13__nv_bfloat16Li4EEvPT_S2_PfS3_ffffffiffbi)
        /*035c*/ 	.word	0x00000000


	//----- nvinfo : EIATTR_REGCOUNT
	.align		4
.L_185:
        /*0360*/ 	.byte	0x04, 0x2f
        /*0362*/ 	.short	(.L_187 - .L_186)
	.align		4
.L_186:
        /*0364*/ 	.word	index@(_Z33kPreconditionOptimizer32bit2StateIfLi0ELi4096ELi8EEvPT_S1_PfS2_S2_ffffiffi)
        /*0368*/ 	.word	0x00000038


	//----- nvinfo : EIATTR_FRAME_SIZE
	.align		4
.L_187:
        /*036c*/ 	.byte	0x04, 0x11
        /*036e*/ 	.short	(.L_189 - .L_188)
	.align		4
.L_188:
        /*0370*/ 	.word	index@(_Z33kPreconditionOptimizer32bit2StateIfLi0ELi4096ELi8EEvPT_S1_PfS2_S2_ffffiffi)
        /*0374*/ 	.word	0x00000000


	//----- nvinfo : EIATTR_REGCOUNT
	.align		4
.L_189:
        /*0378*/ 	.byte	0x04, 0x2f
        /*037a*/ 	.short	(.L_191 - .L_190)
	.align		4
.L_190:
        /*037c*/ 	.word	index@(_Z33kPreconditionOptimizer32bit2StateI6__halfLi0ELi4096ELi8EEvPT_S2_PfS3_S3_ffffiffi)
        /*0380*/ 	.word	0x00000038


	//----- nvinfo : EIATTR_FRAME_SIZE
	.align		4
.L_191:
        /*0384*/ 	.byte	0x04, 0x11
        /*0386*/ 	.short	(.L_193 - .L_192)
	.align		4
.L_192:
        /*0388*/ 	.word	index@(_Z33kPreconditionOptimizer32bit2StateI6__halfLi0ELi4096ELi8EEvPT_S2_PfS3_S3_ffffiffi)
        /*038c*/ 	.word	0x00000000


	//----- nvinfo : EIATTR_REGCOUNT
	.align		4
.L_193:
        /*0390*/ 	.byte	0x04, 0x2f
        /*0392*/ 	.short	(.L_195 - .L_194)
	.align		4
.L_194:
        /*0394*/ 	.word	index@(_Z33kPreconditionOptimizer32bit2StateI13__nv_bfloat16Li0ELi4096ELi8EEvPT_S2_PfS3_S3_ffffiffi)
        /*0398*/ 	.word	0x00000038


	//----- nvinfo : EIATTR_FRAME_SIZE
	.align		4
.L_195:
        /*039c*/ 	.byte	0x04, 0x11
        /*039e*/ 	.short	(.L_197 - .L_196)
	.align		4
.L_196:
        /*03a0*/ 	.word	index@(_Z33kPreconditionOptimizer32bit2StateI13__nv_bfloat16Li0ELi4096ELi8EEvPT_S2_PfS3_S3_ffffiffi)
        /*03a4*/ 	.word	0x00000000


	//----- nvinfo : EIATTR_REGCOUNT
	.align		4
.L_197:
        /*03a8*/ 	.byte	0x04, 0x2f
        /*03aa*/ 	.short	(.L_199 - .L_198)
	.align		4
.L_198:
        /*03ac*/ 	.word	index@(_Z33kPreconditionOptimizer32bit2StateIfLi6ELi4096ELi8EEvPT_S1_PfS2_S2_ffffiffi)
        /*03b0*/ 	.word	0x00000027


	//----- nvinfo : EIATTR_FRAME_SIZE
	.align		4
.L_199:
        /*03b4*/ 	.byte	0x04, 0x11
        /*03b6*/ 	.short	(.L_201 - .L_200)
	.align		4
.L_200:
        /*03b8*/ 	.word	index@(_Z33kPreconditionOptimizer32bit2StateIfLi6ELi4096ELi8EEvPT_S1_PfS2_S2_ffffiffi)
        /*03bc*/ 	.word	0x00000000


	//----- nvinfo : EIATTR_REGCOUNT
	.align		4
.L_201:
        /*03c0*/ 	.byte	0x04, 0x2f
        /*03c2*/ 	.short	(.L_203 - .L_202)
	.align		4
.L_202:
        /*03c4*/ 	.word	index@(_Z33kPreconditionOptimizer32bit2StateI6__halfLi6ELi4096ELi8EEvPT_S2_PfS3_S3_ffffiffi)
        /*03c8*/ 	.word	0x00000028


	//----- nvinfo : EIATTR_FRAME_SIZE
	.align		4
.L_203:
        /*03cc*/ 	.byte	0x04, 0x11
        /*03ce*/ 	.short	(.L_205 - .L_204)
	.align		4
.L_204:
        /*03d0*/ 	.word	index@(_Z33kPreconditionOptimizer32bit2StateI6__halfLi6ELi4096ELi8EEvPT_S2_PfS3_S3_ffffiffi)
        /*03d4*/ 	.word	0x00000000


	//----- nvinfo : EIATTR_REGCOUNT
	.align		4
.L_205:
        /*03d8*/ 	.byte	0x04, 0x2f
        /*03da*/ 	.short	(.L_207 - .L_206)
	.align		4
.L_206:
        /*03dc*/ 	.word	index@(_Z33kPreconditionOptimizer32bit2StateI13__nv_bfloat16Li6ELi4096ELi8EEvPT_S2_PfS3_S3_ffffiffi)
        /*03e0*/ 	.word	0x00000028


	//----- nvinfo : EIATTR_FRAME_SIZE
	.align		4
.L_207:
        /*03e4*/ 	.byte	0x04, 0x11
        /*03e6*/ 	.short	(.L_209 - .L_208)
	.align		4
.L_208:
        /*03e8*/ 	.word	index@(_Z33kPreconditionOptimizer32bit2StateI13__nv_bfloat16Li6ELi4096ELi8EEvPT_S2_PfS3_S3_ffffiffi)
        /*03ec*/ 	.word	0x00000000


	//----- nvinfo : EIATTR_REGCOUNT
	.align		4
.L_209:
        /*03f0*/ 	.byte	0x04, 0x2f
        /*03f2*/ 	.short	(.L_211 - .L_210)
	.align		4
.L_210:
        /*03f4*/ 	.word	index@(_Z21kOptimizer32bit2StateIfLi0EEvPT_S1_PfS2_S2_ffffffffiffbi)
        /*03f8*/ 	.word	0x0000002e


	//----- nvinfo : EIATTR_FRAME_SIZE
	.align		4
.L_211:
        /*03fc*/ 	.byte	0x04, 0x11
        /*03fe*/ 	.short	(.L_213 - .L_212)
	.align		4
.L_212:
        /*0400*/ 	.word	index@(_Z21kOptimizer32bit2StateIfLi0EEvPT_S1_PfS2_S2_ffffffffiffbi)
        /*0404*/ 	.word	0x00000000


	//----- nvinfo : EIATTR_REGCOUNT
	.align		4
.L_213:
        /*0408*/ 	.byte	0x04, 0x2f
        /*040a*/ 	.short	(.L_215 - .L_214)
	.align		4
.L_214:
        /*040c*/ 	.word	index@(_Z21kOptimizer32bit2StateI6__halfLi0EEvPT_S2_PfS3_S3_ffffffffiffbi)
        /*0410*/ 	.word	0x00000030


	//----- nvinfo : EIATTR_FRAME_SIZE
	.align		4
.L_215:
        /*0414*/ 	.byte	0x04, 0x11
        /*0416*/ 	.short	(.L_217 - .L_216)
	.align		4
.L_216:
        /*0418*/ 	.word	index@(_Z21kOptimizer32bit2StateI6__halfLi0EEvPT_S2_PfS3_S3_ffffffffiffbi)
        /*041c*/ 	.word	0x00000000


	//----- nvinfo : EIATTR_REGCOUNT
	.align		4
.L_217:
        /*0420*/ 	.byte	0x04, 0x2f
        /*0422*/ 	.short	(.L_219 - .L_218)
	.align		4
.L_218:
        /*0424*/ 	.word	index@(_Z21kOptimizer32bit2StateI13__nv_bfloat16Li0EEvPT_S2_PfS3_S3_ffffffffiffbi)
        /*0428*/ 	.word	0x00000030


	//----- nvinfo : EIATTR_FRAME_SIZE
	.align		4
.L_219:
        /*042c*/ 	.byte	0x04, 0x11
        /*042e*/ 	.short	(.L_221 - .L_220)
	.align		4
.L_220:
        /*0430*/ 	.word	index@(_Z21kOptimizer32bit2StateI13__nv_bfloat16Li0EEvPT_S2_PfS3_S3_ffffffffiffbi)
        /*0434*/ 	.word	0x00000000


	//----- nvinfo : EIATTR_REGCOUNT
	.align		4
.L_221:
        /*0438*/ 	.byte	0x04, 0x2f
        /*043a*/ 	.short	(.L_223 - .L_222)
	.align		4
.L_222:
        /*043c*/ 	.word	index@(_Z21kOptimizer32bit2StateIfLi6EEvPT_S1_PfS2_S2_ffffffffiffbi)
        /*0440*/ 	.word	0x00000033


	//----- nvinfo : EIATTR_FRAME_SIZE
	.align		4
.L_223:
        /*0444*/ 	.byte	0x04, 0x11
        /*0446*/ 	.short	(.L_225 - .L_224)
	.align		4
.L_224:
        /*0448*/ 	.word	index@(_Z21kOptimizer32bit2StateIfLi6EEvPT_S1_PfS2_S2_ffffffffiffbi)
        /*044c*/ 	.word	0x00000000


	//----- nvinfo : EIATTR_REGCOUNT
	.align		4
.L_225:
        /*0450*/ 	.byte	0x04, 0x2f
        /*0452*/ 	.short	(.L_227 - .L_226)
	.align		4
.L_226:
        /*0454*/ 	.word	index@(_Z21kOptimizer32bit2StateI6__halfLi6EEvPT_S2_PfS3_S3_ffffffffiffbi)
        /*0458*/ 	.word	0x00000037


	//----- nvinfo : EIATTR_FRAME_SIZE
	.align		4
.L_227:
        /*045c*/ 	.byte	0x04, 0x11
        /*045e*/ 	.short	(.L_229 - .L_228)
	.align		4
.L_228:
        /*0460*/ 	.word	index@(_Z21kOptimizer32bit2StateI6__halfLi6EEvPT_S2_PfS3_S3_ffffffffiffbi)
        /*0464*/ 	.word	0x00000000


	//----- nvinfo : EIATTR_REGCOUNT
	.align		4
.L_229:
        /*0468*/ 	.byte	0x04, 0x2f
        /*046a*/ 	.short	(.L_231 - .L_230)
	.align		4
.L_230:
        /*046c*/ 	.word	index@(_Z21kOptimizer32bit2StateI13__nv_bfloat16Li6EEvPT_S2_PfS3_S3_ffffffffiffbi)
        /*0470*/ 	.word	0x00000037


	//----- nvinfo : EIATTR_FRAME_SIZE
	.align		4
.L_231:
        /*0474*/ 	.byte	0x04, 0x11
        /*0476*/ 	.short	(.L_233 - .L_232)
	.align		4
.L_232:
        /*0478*/ 	.word	index@(_Z21kOptimizer32bit2StateI13__nv_bfloat16Li6EEvPT_S2_PfS3_S3_ffffffffiffbi)
        /*047c*/ 	.word	0x00000000


	//----- nvinfo : EIATTR_REGCOUNT
	.align		4
.L_233:
        /*0480*/ 	.byte	0x04, 0x2f
        /*0482*/ 	.short	(.L_235 - .L_234)
	.align		4
.L_234:
        /*0484*/ 	.word	index@(_Z18kQuantizeBlockwiseI6__halfLi4096ELi4ELi0ELi0EEvPfPT_S1_PhS1_ii)
        /*0488*/ 	.word	0x00000028


	//----- nvinfo : EIATTR_FRAME_SIZE
	.align		4
.L_235:
        /*048c*/ 	.byte	0x04, 0x11
        /*048e*/ 	.short	(.L_237 - .L_236)
	.align		4
.L_236:
        /*0490*/ 	.word	index@(_Z18kQuantizeBlockwiseI6__halfLi4096ELi4ELi0ELi0EEvPfPT_S1_PhS1_ii)
        /*0494*/ 	.word	0x00000000


	//----- nvinfo : EIATTR_REGCOUNT
	.align		4
.L_237:
        /*0498*/ 	.byte	0x04, 0x2f
        /*049a*/ 	.short	(.L_239 - .L_238)
	.align		4
.L_238:
        /*049c*/ 	.word	index@(_Z18kQuantizeBlockwiseI6__halfLi4096ELi4ELi1ELi0EEvPfPT_S1_PhS1_ii)
        /*04a0*/ 	.word	0x00000038


	//----- nvinfo : EIATTR_FRAME_SIZE
	.align		4
.L_239:
        /*04a4*/ 	.byte	0x04, 0x11
        /*04a6*/ 	.short	(.L_241 - .L_240)
	.align		4
.L_240:
        /*04a8*/ 	.word	index@(_Z18kQuantizeBlockwiseI6__halfLi4096ELi4ELi1ELi0EEvPfPT_S1_PhS1_ii)
        /*04ac*/ 	.word	0x00000000


	//----- nvinfo : EIATTR_REGCOUNT
	.align		4
.L_241:
        /*04b0*/ 	.byte	0x04, 0x2f
        /*04b2*/ 	.short	(.L_243 - .L_242)
	.align		4
.L_242:
        /*04b4*/ 	.word	index@(_Z18kQuantizeBlockwiseI6__halfLi2048ELi4ELi0ELi0EEvPfPT_S1_PhS1_ii)
        /*04b8*/ 	.word	0x00000028


	//----- nvinfo : EIATTR_FRAME_SIZE
	.align		4
.L_243:
        /*04bc*/ 	.byte	0x04, 0x11
        /*04be*/ 	.short	(.L_245 - .L_244)
	.align		4
.L_244:
        /*04c0*/ 	.word	index@(_Z18kQuantizeBlockwiseI6__halfLi2048ELi4ELi0ELi0EEvPfPT_S1_PhS1_ii)
        /*04c4*/ 	.word	0x00000000


	//----- nvinfo : EIATTR_REGCOUNT
	.align		4
.L_245:
        /*04c8*/ 	.byte	0x04, 0x2f
        /*04ca*/ 	.short	(.L_247 - .L_246)
	.align		4
.L_246:
        /*04cc*/ 	.word	index@(_Z18kQuantizeBlockwiseI6__halfLi1024ELi4ELi0ELi0EEvPfPT_S1_PhS1_ii)
        /*04d0*/ 	.word	0x0000001f


	//----- nvinfo : EIATTR_FRAME_SIZE
	.align		4
.L_247:
        /*04d4*/ 	.byte	0x04, 0x11
        /*04d6*/ 	.short	(.L_249 - .L_248)
	.align		4
.L_248:
        /*04d8*/ 	.word	index@(_Z18kQuantizeBlockwiseI6__halfLi1024ELi4ELi0ELi0EEvPfPT_S1_PhS1_ii)
        /*04dc*/ 	.word	0x00000000


	//----- nvinfo : EIATTR_REGCOUNT
	.align		4
.L_249:
        /*04e0*/ 	.byte	0x04, 0x2f
        /*04e2*/ 	.short	(.L_251 - .L_250)
	.align		4
.L_250:
        /*04e4*/ 	.word	index@(_Z18kQuantizeBlockwiseI6__halfLi512ELi2ELi0ELi0EEvPfPT_S1_PhS1_ii)
        /*04e8*/ 	.word	0x0000001f


	//----- nvinfo : EIATTR_FRAME_SIZE
	.align		4
.L_251:
        /*04ec*/ 	.byte	0x04, 0x11
        /*04ee*/ 	.short	(.L_253 - .L_252)
	.align		4
.L_252:
        /*04f0*/ 	.word	index@(_Z18kQuantizeBlockwiseI6__halfLi512ELi2ELi0ELi0EEvPfPT_S1_PhS1_ii)
        /*04f4*/ 	.word	0x00000000


	//----- nvinfo : EIATTR_REGCOUNT
	.align		4
.L_253:
        /*04f8*/ 	.byte	0x04, 0x2f
        /*04fa*/ 	.short	(.L_255 - .L_254)
	.align		4
.L_254:
        /*04fc*/ 	.word	index@(_Z18kQuantizeBlockwiseI6__halfLi256ELi2ELi0ELi0EEvPfPT_S1_PhS1_ii)
        /*0500*/ 	.word	0x00000020


	//----- nvinfo : EIATTR_FRAME_SIZE
	.align		4
.L_255:
        /*0504*/ 	.byte	0x04, 0x11
        /*0506*/ 	.short	(.L_257 - .L_256)
	.align		4
.L_256:
        /*0508*/ 	.word	index@(_Z18kQuantizeBlockwiseI6__halfLi256ELi2ELi0ELi0EEvPfPT_S1_PhS1_ii)
        /*050c*/ 	.word	0x00000000


	//----- nvinfo : EIATTR_REGCOUNT
	.align		4
.L_257:
        /*0510*/ 	.byte	0x04, 0x2f
        /*0512*/ 	.short	(.L_259 - .L_258)
	.align		4
.L_258:
        /*0514*/ 	.word	index@(_Z18kQuantizeBlockwiseI6__halfLi128ELi2ELi0ELi0EEvPfPT_S1_PhS1_ii)
        /*0518*/ 	.word	0x00000020


	//----- nvinfo : EIATTR_FRAME_SIZE
	.align		4
.L_259:
        /*051c*/ 	.byte	0x04, 0x11
        /*051e*/ 	.short	(.L_261 - .L_260)
	.align		4
.L_260:
        /*0520*/ 	.word	index@(_Z18kQuantizeBlockwiseI6__halfLi128ELi2ELi0ELi0EEvPfPT_S1_PhS1_ii)
        /*0524*/ 	.word	0x00000000


	//----- nvinfo : EIATTR_REGCOUNT
	.align		4
.L_261:
        /*0528*/ 	.byte	0x04, 0x2f
        /*052a*/ 	.short	(.L_263 - .L_262)
	.align		4
.L_262:
        /*052c*/ 	.word	index@(_Z18kQuantizeBlockwiseI6__halfLi64ELi2ELi0ELi0EEvPfPT_S1_PhS1_ii)
        /*0530*/ 	.word	0x0000001f


	//----- nvinfo : EIATTR_FRAME_SIZE
	.align		4
.L_263:
        /*0534*/ 	.byte	0x04, 0x11
        /*0536*/ 	.short	(.L_265 - .L_264)
	.align		4
.L_264:
        /*0538*/ 	.word	index@(_Z18kQuantizeBlockwiseI6__halfLi64ELi2ELi0ELi0EEvPfPT_S1_PhS1_ii)
        /*053c*/ 	.word	0x00000000


	//----- nvinfo : EIATTR_REGCOUNT
	.align		4
.L_265:
        /*0540*/ 	.byte	0x04, 0x2f
        /*0542*/ 	.short	(.L_267 - .L_266)
	.align		4
.L_266:
        /*0544*/ 	.word	index@(_Z18kQuantizeBlockwiseI6__halfLi4096ELi4ELi0ELi1EEvPfPT_S1_PhS1_ii)
        /*0548*/ 	.word	0x00000023


	//----- nvinfo : EIATTR_FRAME_SIZE
	.align		4
.L_267:
        /*054c*/ 	.byte	0x04, 0x11
        /*054e*/ 	.short	(.L_269 - .L_268)
	.align		4
.L_268:
        /*0550*/ 	.word	index@(_Z18kQuantizeBlockwiseI6__halfLi4096ELi4ELi0ELi1EEvPfPT_S1_PhS1_ii)
        /*0554*/ 	.word	0x00000000


	//----- nvinfo : EIATTR_REGCOUNT
	.align		4
.L_269:
        /*0558*/ 	.byte	0x04, 0x2f
        /*055a*/ 	.short	(.L_271 - .L_270)
	.align		4
.L_270:
        /*055c*/ 	.word	index@(_Z18kQuantizeBlockwiseI6__halfLi2048ELi4ELi0ELi1EEvPfPT_S1_PhS1_ii)
        /*0560*/ 	.word	0x00000024


	//----- nvinfo : EIATTR_FRAME_SIZE
	.align		4
.L_271:
        /*0564*/ 	.byte	0x04, 0x11
        /*0566*/ 	.short	(.L_273 - .L_272)
	.align		4
.L_272:
        /*0568*/ 	.word	index@(_Z18kQuantizeBlockwiseI6__halfLi2048ELi4ELi0ELi1EEvPfPT_S1_PhS1_ii)
        /*056c*/ 	.word	0x00000000


	//----- nvinfo : EIATTR_REGCOUNT
	.align		4
.L_273:
        /*0570*/ 	.byte	0x04, 0x2f
        /*0572*/ 	.short	(.L_275 - .L_274)
	.align		4
.L_274:
        /*0574*/ 	.word	index@(_Z18kQuantizeBlockwiseI6__halfLi1024ELi4ELi0ELi1EEvPfPT_S1_PhS1_ii)
        /*0578*/ 	.word	0x0000001f


	//----- nvinfo : EIATTR_FRAME_SIZE
	.align		4
.L_275:
        /*057c*/ 	.byte	0x04, 0x11
        /*057e*/ 	.short	(.L_277 - .L_276)
	.align		4
.L_276:
        /*0580*/ 	.word	index@(_Z18kQuantizeBlockwiseI6__halfLi1024ELi4ELi0ELi1EEvPfPT_S1_PhS1_ii)
        /*0584*/ 	.word	0x00000000


	//----- nvinfo : EIATTR_REGCOUNT
	.align		4
.L_277:
        /*0588*/ 	.byte	0x04, 0x2f
        /*058a*/ 	.short	(.L_279 - .L_278)
	.align		4
.L_278:
        /*058c*/ 	.word	index@(_Z18kQuantizeBlockwiseI6__halfLi512ELi2ELi0ELi1EEvPfPT_S1_PhS1_ii)
        /*0590*/ 	.word	0x0000001b


	//----- nvinfo : EIATTR_FRAME_SIZE
	.align		4
.L_279:
        /*0594*/ 	.byte	0x04, 0x11
        /*0596*/ 	.short	(.L_281 - .L_280)
	.align		4
.L_280:
        /*0598*/ 	.word	index@(_Z18kQuantizeBlockwiseI6__halfLi512ELi2ELi0ELi1EEvPfPT_S1_PhS1_ii)
        /*059c*/ 	.word	0x00000000


	//----- nvinfo : EIATTR_REGCOUNT
	.align		4
.L_281:
        /*05a0*/ 	.byte	0x04, 0x2f
        /*05a2*/ 	.short	(.L_283 - .L_282)
	.align		4
.L_282:
        /*05a4*/ 	.word	index@(_Z18kQuantizeBlockwiseI6__halfLi256ELi2ELi0ELi1EEvPfPT_S1_PhS1_ii)
        /*05a8*/ 	.word	0x0000001a


	//----- nvinfo : EIATTR_FRAME_SIZE
	.align		4
.L_283:
        /*05ac*/ 	.byte	0x04, 0x11
        /*05ae*/ 	.short	(.L_285 - .L_284)
	.align		4
.L_284:
        /*05b0*/ 	.word	index@(_Z18kQuantizeBlockwiseI6__halfLi256ELi2ELi0ELi1EEvPfPT_S1_PhS1_ii)
        /*05b4*/ 	.word	0x00000000


	//----- nvinfo : EIATTR_REGCOUNT
	.align		4
.L_285:
        /*05b8*/ 	.byte	0x04, 0x2f
        /*05ba*/ 	.short	(.L_287 - .L_286)
	.align		4
.L_286:
        /*05bc*/ 	.word	index@(_Z18kQuantizeBlockwiseI6__halfLi128ELi2ELi0ELi1EEvPfPT_S1_PhS1_ii)
        /*05c0*/ 	.word	0x0000001b


	//----- nvinfo : EIATTR_FRAME_SIZE
	.align		4
.L_287:
        /*05c4*/ 	.byte	0x04, 0x11
        /*05c6*/ 	.short	(.L_289 - .L_288)
	.align		4
.L_288:
        /*05c8*/ 	.word	index@(_Z18kQuantizeBlockwiseI6__halfLi128ELi2ELi0ELi1EEvPfPT_S1_PhS1_ii)
        /*05cc*/ 	.word	0x00000000


	//----- nvinfo : EIATTR_REGCOUNT
	.align		4
.L_289:
        /*05d0*/ 	.byte	0x04, 0x2f
        /*05d2*/ 	.short	(.L_291 - .L_290)
	.align		4
.L_290:
        /*05d4*/ 	.word	index@(_Z18kQuantizeBlockwiseI6__halfLi64ELi2ELi0ELi1EEvPfPT_S1_PhS1_ii)
        /*05d8*/ 	.word	0x00000014


	//----- nvinfo : EIATTR_FRAME_SIZE
	.align		4
.L_291:
        /*05dc*/ 	.byte	0x04, 0x11
        /*05de*/ 	.short	(.L_293 - .L_292)
	.align		4
.L_292:
        /*05e0*/ 	.word	index@(_Z18kQuantizeBlockwiseI6__halfLi64ELi2ELi0ELi1EEvPfPT_S1_PhS1_ii)
        /*05e4*/ 	.word	0x00000000


	//----- nvinfo : EIATTR_REGCOUNT
	.align		4
.L_293:
        /*05e8*/ 	.byte	0x04, 0x2f
        /*05ea*/ 	.short	(.L_295 - .L_294)
	.align		4
.L_294:
        /*05ec*/ 	.word	index@(_Z18kQuantizeBlockwiseI6__halfLi4096ELi4ELi0ELi2EEvPfPT_S1_PhS1_ii)
        /*05f0*/ 	.word	0x00000023


	//----- nvinfo : EIATTR_FRAME_SIZE
	.align		4
.L_295:
        /*05f4*/ 	.byte	0x04, 0x11
        /*05f6*/ 	.short	(.L_297 - .L_296)
	.align		4
.L_296:
        /*05f8*/ 	.word	index@(_Z18kQuantizeBlockwiseI6__halfLi4096ELi4ELi0ELi2EEvPfPT_S1_PhS1_ii)
        /*05fc*/ 	.word	0x00000000


	//----- nvinfo : EIATTR_REGCOUNT
	.align		4
.L_297:
        /*0600*/ 	.byte	0x04, 0x2f
        /*0602*/ 	.short	(.L_299 - .L_298)
	.align		4
.L_298:
        /*0604*/ 	.word	index@(_Z18kQuantizeBlockwiseI6__halfLi2048ELi4ELi0ELi2EEvPfPT_S1_PhS1_ii)
        /*0608*/ 	.word	0x00000024


	//----- nvinfo : EIATTR_FRAME_SIZE
	.align		4
.L_299:
        /*060c*/ 	.byte	0x04, 0x11
        /*060e*/ 	.short	(.L_301 - .L_300)
	.align		4
.L_300:
        /*0610*/ 	.word	index@(_Z18kQuantizeBlockwiseI6__halfLi2048ELi4ELi0ELi2EEvPfPT_S1_PhS1_ii)
        /*0614*/ 	.word	0x00000000


	//----- nvinfo : EIATTR_REGCOUNT
	.align		4
.L_301:
        /*0618*/ 	.byte	0x04, 0x2f
        /*061a*/ 	.short	(.L_303 - .L_302)
	.align		4
.L_302:
        /*061c*/ 	.word	index@(_Z18kQuantizeBlockwiseI6__halfLi1024ELi4ELi0ELi2EEvPfPT_S1_PhS1_ii)
        /*0620*/ 	.word	0x0000001f


	//----- nvinfo : EIATTR_FRAME_SIZE
	.align		4
.L_303:
        /*0624*/ 	.byte	0x04, 0x11
        /*0626*/ 	.short	(.L_305 - .L_304)
	.align		4
.L_304:
        /*0628*/ 	.word	index@(_Z18kQuantizeBlockwiseI6__halfLi1024ELi4ELi0ELi2EEvPfPT_S1_PhS1_ii)
        /*062c*/ 	.word	0x00000000


	//----- nvinfo : EIATTR_REGCOUNT
	.align		4
.L_305:
        /*0630*/ 	.byte	0x04, 0x2f
        /*0632*/ 	.short	(.L_307 - .L_306)
	.align		4
.L_306:
        /*0634*/ 	.word	index@(_Z18kQuantizeBlockwiseI6__halfLi512ELi2ELi0ELi2EEvPfPT_S1_PhS1_ii)
        /*0638*/ 	.word	0x0000001b


	//----- nvinfo : EIATTR_FRAME_SIZE
	.align		4
.L_307:
        /*063c*/ 	.byte	0x04, 0x11
        /*063e*/ 	.short	(.L_309 - .L_308)
	.align		4
.L_308:
        /*0640*/ 	.word	index@(_Z18kQuantizeBlockwiseI6__halfLi512ELi2ELi0ELi2EEvPfPT_S1_PhS1_ii)
        /*0644*/ 	.word	0x00000000


	//----- nvinfo : EIATTR_REGCOUNT
	.align		4
.L_309:
        /*0648*/ 	.byte	0x04, 0x2f
        /*064a*/ 	.short	(.L_311 - .L_310)
	.align		4
.L_310:
        /*064c*/ 	.word	index@(_Z18kQuantizeBlockwiseI6__halfLi256ELi2ELi0ELi2EEvPfPT_S1_PhS1_ii)
        /*0650*/ 	.word	0x0000001b


	//----- nvinfo : EIATTR_FRAME_SIZE
	.align		4
.L_311:
        /*0654*/ 	.byte	0x04, 0x11
        /*0656*/ 	.short	(.L_313 - .L_312)
	.align		4
.L_312:
        /*0658*/ 	.word	index@(_Z18kQuantizeBlockwiseI6__halfLi256ELi2ELi0ELi2EEvPfPT_S1_PhS1_ii)
        /*065c*/ 	.word	0x00000000


	//----- nvinfo : EIATTR_REGCOUNT
	.align		4
.L_313:
        /*0660*/ 	.byte	0x04, 0x2f
        /*0662*/ 	.short	(.L_315 - .L_314)
	.align		4
.L_314:
        /*0664*/ 	.word	index@(_Z18kQuantizeBlockwiseI6__halfLi128ELi2ELi0ELi2EEvPfPT_S1_PhS1_ii)
        /*0668*/ 	.word	0x0000001b


	//----- nvinfo : EIATTR_FRAME_SIZE
	.align		4
.L_315:
        /*066c*/ 	.byte	0x04, 0x11
        /*066e*/ 	.short	(.L_317 - .L_316)
	.align		4
.L_316:
        /*0670*/ 	.word	index@(_Z18kQuantizeBlockwiseI6__halfLi128ELi2ELi0ELi2EEvPfPT_S1_PhS1_ii)
        /*0674*/ 	.word	0x00000000


	//----- nvinfo : EIATTR_REGCOUNT
	.align		4
.L_317:
        /*0678*/ 	.byte	0x04, 0x2f
        /*067a*/ 	.short	(.L_319 - .L_318)
	.align		4
.L_318:
        /*067c*/ 	.word	index@(_Z18kQuantizeBlockwiseI6__halfLi64ELi2ELi0ELi2EEvPfPT_S1_PhS1_ii)
        /*0680*/ 	.word	0x00000013


	//----- nvinfo : EIATTR_FRAME_SIZE
	.align		4
.L_319:
        /*0684*/ 	.byte	0x04, 0x11
        /*0686*/ 	.short	(.L_321 - .L_320)
	.align		4
.L_320:
        /*0688*/ 	.word	index@(_Z18kQuantizeBlockwiseI6__halfLi64ELi2ELi0ELi2EEvPfPT_S1_PhS1_ii)
        /*068c*/ 	.word	0x00000000


	//----- nvinfo : EIATTR_REGCOUNT
	.align		4
.L_321:
        /*0690*/ 	.byte	0x04, 0x2f
        /*0692*/ 	.short	(.L_323 - .L_322)
	.align		4
.L_322:
        /*0694*/ 	.word	index@(_Z18kQuantizeBlockwiseIfLi4096ELi4ELi0ELi0EEvPfPT_S0_PhS0_ii)
        /*0698*/ 	.word	0x00000028


	//----- nvinfo : EIATTR_FRAME_SIZE
	.align		4
.L_323:
        /*069c*/ 	.byte	0x04, 0x11
        /*069e*/ 	.short	(.L_325 - .L_324)
	.align		4
.L_324:
        /*06a0*/ 	.word	index@(_Z18kQuantizeBlockwiseIfLi4096ELi4ELi0ELi0EEvPfPT_S0_PhS0_ii)
        /*06a4*/ 	.word	0x00000000


	//----- nvinfo : EIATTR_REGCOUNT
	.align		4
.L_325:
        /*06a8*/ 	.byte	0x04, 0x2f
        /*06aa*/ 	.short	(.L_327 - .L_326)
	.align		4
.L_326:
        /*06ac*/ 	.word	index@(_Z18kQuantizeBlockwiseIfLi4096ELi4ELi1ELi0EEvPfPT_S0_PhS0_ii)
        /*06b0*/ 	.word	0x00000038


	//----- nvinfo : EIATTR_FRAME_SIZE
	.align		4
.L_327:
        /*06b4*/ 	.byte	0x04, 0x11
        /*06b6*/ 	.short	(.L_329 - .L_328)
	.align		4
.L_328:
        /*06b8*/ 	.word	index@(_Z18kQuantizeBlockwiseIfLi4096ELi4ELi1ELi0EEvPfPT_S0_PhS0_ii)
        /*06bc*/ 	.word	0x00000000


	//----- nvinfo : EIATTR_REGCOUNT
	.align		4
.L_329:
        /*06c0*/ 	.byte	0x04, 0x2f
        /*06c2*/ 	.short	(.L_331 - .L_330)
	.align		4
.L_330:
        /*06c4*/ 	.word	index@(_Z18kQuantizeBlockwiseIfLi2048ELi4ELi0ELi0EEvPfPT_S0_PhS0_ii)
        /*06c8*/ 	.word	0x00000028


	//----- nvinfo : EIATTR_FRAME_SIZE
	.align		4
.L_331:
        /*06cc*/ 	.byte	0x04, 0x11
        /*06ce*/ 	.short	(.L_333 - .L_332)
	.align		4
.L_332:
        /*06d0*/ 	.word	index@(_Z18kQuantizeBlockwiseIfLi2048ELi4ELi0ELi0EEvPfPT_S0_PhS0_ii)
        /*06d4*/ 	.word	0x00000000


	//----- nvinfo : EIATTR_REGCOUNT
	.align		4
.L_333:
        /*06d8*/ 	.byte	0x04, 0x2f
        /*06da*/ 	.short	(.L_335 - .L_334)
	.align		4
.L_334:
        /*06dc*/ 	.word	index@(_Z18kQuantizeBlockwiseIfLi1024ELi4ELi0ELi0EEvPfPT_S0_PhS0_ii)
        /*06e0*/ 	.word	0x00000020


	//----- nvinfo : EIATTR_FRAME_SIZE
	.align		4
.L_335:
        /*06e4*/ 	.byte	0x04, 0x11
        /*06e6*/ 	.short	(.L_337 - .L_336)
	.align		4
.L_336:
        /*06e8*/ 	.word	index@(_Z18kQuantizeBlockwiseIfLi1024ELi4ELi0ELi0EEvPfPT_S0_PhS0_ii)
        /*06ec*/ 	.word	0x00000000


	//----- nvinfo : EIATTR_REGCOUNT
	.align		4
.L_337:
        /*06f0*/ 	.byte	0x04, 0x2f
        /*06f2*/ 	.short	(.L_339 - .L_338)
	.align		4
.L_338:
        /*06f4*/ 	.word	index@(_Z18kQuantizeBlockwiseIfLi512ELi2ELi0ELi0EEvPfPT_S0_PhS0_ii)
        /*06f8*/ 	.word	0x00000020


	//----- nvinfo : EIATTR_FRAME_SIZE
	.align		4
.L_339:
        /*06fc*/ 	.byte	0x04, 0x11
        /*06fe*/ 	.short	(.L_341 - .L_340)
	.align		4
.L_340:
        /*0700*/ 	.word	index@(_Z18kQuantizeBlockwiseIfLi512ELi2ELi0ELi0EEvPfPT_S0_PhS0_ii)
        /*0704*/ 	.word	0x00000000


	//----- nvinfo : EIATTR_REGCOUNT
	.align		4
.L_341:
        /*0708*/ 	.byte	0x04, 0x2f
        /*070a*/ 	.short	(.L_343 - .L_342)
	.align		4
.L_342:
        /*070c*/ 	.word	index@(_Z18kQuantizeBlockwiseIfLi256ELi2ELi0ELi0EEvPfPT_S0_PhS0_ii)
        /*0710*/ 	.word	0x00000020


	//----- nvinfo : EIATTR_FRAME_SIZE
	.align		4
.L_343:
        /*0714*/ 	.byte	0x04, 0x11
        /*0716*/ 	.short	(.L_345 - .L_344)
	.align		4
.L_344:
        /*0718*/ 	.word	index@(_Z18kQuantizeBlockwiseIfLi256ELi2ELi0ELi0EEvPfPT_S0_PhS0_ii)
        /*071c*/ 	.word	0x00000000


	//----- nvinfo : EIATTR_REGCOUNT
	.align		4
.L_345:
        /*0720*/ 	.byte	0x04, 0x2f
        /*0722*/ 	.short	(.L_347 - .L_346)
	.align		4
.L_346:
        /*0724*/ 	.word	index@(_Z18kQuantizeBlockwiseIfLi128ELi2ELi0ELi0EEvPfPT_S0_PhS0_ii)
        /*0728*/ 	.word	0x00000020


	//----- nvinfo : EIATTR_FRAME_SIZE
	.align		4
.L_347:
        /*072c*/ 	.byte	0x04, 0x11
        /*072e*/ 	.short	(.L_349 - .L_348)
	.align		4
.L_348:
        /*0730*/ 	.word	index@(_Z18kQuantizeBlockwiseIfLi128ELi2ELi0ELi0EEvPfPT_S0_PhS0_ii)
        /*0734*/ 	.word	0x00000000


	//----- nvinfo : EIATTR_REGCOUNT
	.align		4
.L_349:
        /*0738*/ 	.byte	0x04, 0x2f
        /*073a*/ 	.short	(.L_351 - .L_350)
	.align		4
.L_350:
        /*073c*/ 	.word	index@(_Z18kQuantizeBlockwiseIfLi64ELi2ELi0ELi0EEvPfPT_S0_PhS0_ii)
        /*0740*/ 	.word	0x00000020


	//----- nvinfo : EIATTR_FRAME_SIZE
	.align		4
.L_351:
        /*0744*/ 	.byte	0x04, 0x11
        /*0746*/ 	.short	(.L_353 - .L_352)
	.align		4
.L_352:
        /*0748*/ 	.word	index@(_Z18kQuantizeBlockwiseIfLi64ELi2ELi0ELi0EEvPfPT_S0_PhS0_ii)
        /*074c*/ 	.word	0x00000000


	//----- nvinfo : EIATTR_REGCOUNT
	.align		4
.L_353:
        /*0750*/ 	.byte	0x04, 0x2f
        /*0752*/ 	.short	(.L_355 - .L_354)
	.align		4
.L_354:
        /*0754*/ 	.word	index@(_Z18kQuantizeBlockwiseIfLi4096ELi4ELi0ELi1EEvPfPT_S0_PhS0_ii)
        /*0758*/ 	.word	0x00000026


	//----- nvinfo : EIATTR_FRAME_SIZE
	.align		4
.L_355:
        /*075c*/ 	.byte	0x04, 0x11
        /*075e*/ 	.short	(.L_357 - .L_356)
	.align		4
.L_356:
        /*0760*/ 	.word	index@(_Z18kQuantizeBlockwiseIfLi4096ELi4ELi0ELi1EEvPfPT_S0_PhS0_ii)
        /*0764*/ 	.word	0x00000000


	//----- nvinfo : EIATTR_REGCOUNT
	.align		4
.L_357:
        /*0768*/ 	.byte	0x04, 0x2f
        /*076a*/ 	.short	(.L_359 - .L_358)
	.align		4
.L_358:
        /*076c*/ 	.word	index@(_Z18kQuantizeBlockwiseIfLi2048ELi4ELi0ELi1EEvPfPT_S0_PhS0_ii)
        /*0770*/ 	.word	0x00000026


	//----- nvinfo : EIATTR_FRAME_SIZE
	.align		4
.L_359:
        /*0774*/ 	.byte	0x04, 0x11
        /*0776*/ 	.short	(.L_361 - .L_360)
	.align		4
.L_360:
        /*0778*/ 	.word	index@(_Z18kQuantizeBlockwiseIfLi2048ELi4ELi0ELi1EEvPfPT_S0_PhS0_ii)
        /*077c*/ 	.word	0x00000000


	//----- nvinfo : EIATTR_REGCOUNT
	.align		4
.L_361:
        /*0780*/ 	.byte	0x04, 0x2f
        /*0782*/ 	.short	(.L_363 - .L_362)
	.align		4
.L_362:
        /*0784*/ 	.word	index@(_Z18kQuantizeBlockwiseIfLi1024ELi4ELi0ELi1EEvPfPT_S0_PhS0_ii)
        /*0788*/ 	.word	0x00000020


	//----- nvinfo : EIATTR_FRAME_SIZE
	.align		4
.L_363:
        /*078c*/ 	.byte	0x04, 0x11
        /*078e*/ 	.short	(.L_365 - .L_364)
	.align		4
.L_364:
        /*0790*/ 	.word	index@(_Z18kQuantizeBlockwiseIfLi1024ELi4ELi0ELi1EEvPfPT_S0_PhS0_ii)
        /*0794*/ 	.word	0x00000000


	//----- nvinfo : EIATTR_REGCOUNT
	.align		4
.L_365:
        /*0798*/ 	.byte	0x04, 0x2f
        /*079a*/ 	.short	(.L_367 - .L_366)
	.align		4
.L_366:
        /*079c*/ 	.word	index@(_Z18kQuantizeBlockwiseIfLi512ELi2ELi0ELi1EEvPfPT_S0_PhS0_ii)
        /*07a0*/ 	.word	0x0000001b


	//----- nvinfo : EIATTR_FRAME_SIZE
	.align		4
.L_367:
        /*07a4*/ 	.byte	0x04, 0x11
        /*07a6*/ 	.short	(.L_369 - .L_368)
	.align		4
.L_368:
        /*07a8*/ 	.word	index@(_Z18kQuantizeBlockwiseIfLi512ELi2ELi0ELi1EEvPfPT_S0_PhS0_ii)
        /*07ac*/ 	.word	0x00000000


	//----- nvinfo : EIATTR_REGCOUNT
	.align		4
.L_369:
        /*07b0*/ 	.byte	0x04, 0x2f
        /*07b2*/ 	.short	(.L_371 - .L_370)
	.align		4
.L_370:
        /*07b4*/ 	.word	index@(_Z18kQuantizeBlockwiseIfLi256ELi2ELi0ELi1EEvPfPT_S0_PhS0_ii)
        /*07b8*/ 	.word	0x0000001b


	//----- nvinfo : EIATTR_FRAME_SIZE
	.align		4
.L_371:
        /*07bc*/ 	.byte	0x04, 0x11
        /*07be*/ 	.short	(.L_373 - .L_372)
	.align		4
.L_372:
        /*07c0*/ 	.word	index@(_Z18kQuantizeBlockwiseIfLi256ELi2ELi0ELi1EEvPfPT_S0_PhS0_ii)
        /*07c4*/ 	.word	0x00000000


	//----- nvinfo : EIATTR_REGCOUNT
	.align		4
.L_373:
        /*07c8*/ 	.byte	0x04, 0x2f
        /*07ca*/ 	.short	(.L_375 - .L_374)
	.align		4
.L_374:
        /*07cc*/ 	.word	index@(_Z18kQuantizeBlockwiseIfLi128ELi2ELi0ELi1EEvPfPT_S0_PhS0_ii)
        /*07d0*/ 	.word	0x0000001b


	//----- nvinfo : EIATTR_FRAME_SIZE
	.align		4
.L_375:
        /*07d4*/ 	.byte	0x04, 0x11
        /*07d6*/ 	.short	(.L_377 - .L_376)
	.align		4
.L_376:
        /*07d8*/ 	.word	index@(_Z18kQuantizeBlockwiseIfLi128ELi2ELi0ELi1EEvPfPT_S0_PhS0_ii)
        /*07dc*/ 	.word	0x00000000


	//----- nvinfo : EIATTR_REGCOUNT
	.align		4
.L_377:
        /*07e0*/ 	.byte	0x04, 0x2f
        /*07e2*/ 	.short	(.L_379 - .L_378)
	.align		4
.L_378:
        /*07e4*/ 	.word	index@(_Z18kQuantizeBlockwiseIfLi64ELi2ELi0ELi1EEvPfPT_S0_PhS0_ii)
        /*07e8*/ 	.word	0x00000013


	//----- nvinfo : EIATTR_FRAME_SIZE
	.align		4
.L_379:
        /*07ec*/ 	.byte	0x04, 0x11
        /*07ee*/ 	.short	(.L_381 - .L_380)
	.align		4
.L_380:
        /*07f0*/ 	.word	index@(_Z18kQuantizeBlockwiseIfLi64ELi2ELi0ELi1EEvPfPT_S0_PhS0_ii)
        /*07f4*/ 	.word	0x00000000


	//----- nvinfo : EIATTR_REGCOUNT
	.align		4
.L_381:
        /*07f8*/ 	.byte	0x04, 0x2f
        /*07fa*/ 	.short	(.L_383 - .L_382)
	.align		4
.L_382:
        /*07fc*/ 	.word	index@(_Z18kQuantizeBlockwiseIfLi4096ELi4ELi0ELi2EEvPfPT_S0_PhS0_ii)
        /*0800*/ 	.word	0x00000026


	//----- nvinfo : EIATTR_FRAME_SIZE
	.align		4
.L_383:
        /*0804*/ 	.byte	0x04, 0x11
        /*0806*/ 	.short	(.L_385 - .L_384)
	.align		4
.L_384:
        /*0808*/ 	.word	index@(_Z18kQuantizeBlockwiseIfLi4096ELi4ELi0ELi2EEvPfPT_S0_PhS0_ii)
        /*080c*/ 	.word	0x00000000


	//----- nvinfo : EIATTR_REGCOUNT
	.align		4
.L_385:
        /*0810*/ 	.byte	0x04, 0x2f
        /*0812*/ 	.short	(.L_387 - .L_386)
	.align		4
.L_386:
        /*0814*/ 	.word	index@(_Z18kQuantizeBlockwiseIfLi2048ELi4ELi0ELi2EEvPfPT_S0_PhS0_ii)
        /*0818*/ 	.word	0x00000026


	//----- nvinfo : EIATTR_FRAME_SIZE
	.align		4
.L_387:
        /*081c*/ 	.byte	0x04, 0x11
        /*081e*/ 	.short	(.L_389 - .L_388)
	.align		4
.L_388:
        /*0820*/ 	.word	index@(_Z18kQuantizeBlockwiseIfLi2048ELi4ELi0ELi2EEvPfPT_S0_PhS0_ii)
        /*0824*/ 	.word	0x00000000


	//----- nvinfo : EIATTR_REGCOUNT
	.align		4
.L_389:
        /*0828*/ 	.byte	0x04, 0x2f
        /*082a*/ 	.short	(.L_391 - .L_390)
	.align		4
.L_390:
        /*082c*/ 	.word	index@(_Z18kQuantizeBlockwiseIfLi1024ELi4ELi0ELi2EEvPfPT_S0_PhS0_ii)
        /*0830*/ 	.word	0x00000020


	//----- nvinfo : EIATTR_FRAME_SIZE
	.align		4
.L_391:
        /*0834*/ 	.byte	0x04, 0x11
        /*0836*/ 	.short	(.L_393 - .L_392)
	.align		4
.L_392:
        /*0838*/ 	.word	index@(_Z18kQuantizeBlockwiseIfLi1024ELi4ELi0ELi2EEvPfPT_S0_PhS0_ii)
        /*083c*/ 	.word	0x00000000


	//----- nvinfo : EIATTR_REGCOUNT
	.align		4
.L_393:
        /*0840*/ 	.byte	0x04, 0x2f
        /*0842*/ 	.short	(.L_395 - .L_394)
	.align		4
.L_394:
        /*0844*/ 	.word	index@(_Z18kQuantizeBlockwiseIfLi512ELi2ELi0ELi2EEvPfPT_S0_PhS0_ii)
        /*0848*/ 	.word	0x0000001b


	//----- nvinfo : EIATTR_FRAME_SIZE
	.align		4
.L_395:
        /*084c*/ 	.byte	0x04, 0x11
        /*084e*/ 	.short	(.L_397 - .L_396)
	.align		4
.L_396:
        /*0850*/ 	.word	index@(_Z18kQuantizeBlockwiseIfLi512ELi2ELi0ELi2EEvPfPT_S0_PhS0_ii)
        /*0854*/ 	.word	0x00000000


	//----- nvinfo : EIATTR_REGCOUNT
	.align		4
.L_397:
        /*0858*/ 	.byte	0x04, 0x2f
        /*085a*/ 	.short	(.L_399 - .L_398)
	.align		4
.L_398:
        /*085c*/ 	.word	index@(_Z18kQuantizeBlockwiseIfLi256ELi2ELi0ELi2EEvPfPT_S0_PhS0_ii)
        /*0860*/ 	.word	0x0000001b


	//----- nvinfo : EIATTR_FRAME_SIZE
	.align		4
.L_399:
        /*0864*/ 	.byte	0x04, 0x11
        /*0866*/ 	.short	(.L_401 - .L_400)
	.align		4
.L_400:
        /*0868*/ 	.word	index@(_Z18kQuantizeBlockwiseIfLi256ELi2ELi0ELi2EEvPfPT_S0_PhS0_ii)
        /*086c*/ 	.word	0x00000000


	//----- nvinfo : EIATTR_REGCOUNT
	.align		4
.L_401:
        /*0870*/ 	.byte	0x04, 0x2f
        /*0872*/ 	.short	(.L_403 - .L_402)
	.align		4
.L_402:
        /*0874*/ 	.word	index@(_Z18kQuantizeBlockwiseIfLi128ELi2ELi0ELi2EEvPfPT_S0_PhS0_ii)
        /*0878*/ 	.word	0x0000001b


	//----- nvinfo : EIATTR_FRAME_SIZE
	.align		4
.L_403:
        /*087c*/ 	.byte	0x04, 0x11
        /*087e*/ 	.short	(.L_405 - .L_404)
	.align		4
.L_404:
        /*0880*/ 	.word	index@(_Z18kQuantizeBlockwiseIfLi128ELi2ELi0ELi2EEvPfPT_S0_PhS0_ii)
        /*0884*/ 	.word	0x00000000


	//----- nvinfo : EIATTR_REGCOUNT
	.align		4
.L_405:
        /*0888*/ 	.byte	0x04, 0x2f
        /*088a*/ 	.short	(.L_407 - .L_406)
	.align		4
.L_406:
        /*088c*/ 	.word	index@(_Z18kQuantizeBlockwiseIfLi64ELi2ELi0ELi2EEvPfPT_S0_PhS0_ii)
        /*0890*/ 	.word	0x00000013


	//----- nvinfo : EIATTR_FRAME_SIZE
	.align		4
.L_407:
        /*0894*/ 	.byte	0x04, 0x11
        /*0896*/ 	.short	(.L_409 - .L_408)
	.align		4
.L_408:
        /*0898*/ 	.word	index@(_Z18kQuantizeBlockwiseIfLi64ELi2ELi0ELi2EEvPfPT_S0_PhS0_ii)
        /*089c*/ 	.word	0x00000000


	//----- nvinfo : EIATTR_REGCOUNT
	.align		4
.L_409:
        /*08a0*/ 	.byte	0x04, 0x2f
        /*08a2*/ 	.short	(.L_411 - .L_410)
	.align		4
.L_410:
        /*08a4*/ 	.word	index@(_Z18kQuantizeBlockwiseI13__nv_bfloat16Li4096ELi4ELi0ELi0EEvPfPT_S1_PhS1_ii)
        /*08a8*/ 	.word	0x00000028


	//----- nvinfo : EIATTR_FRAME_SIZE
	.align		4
.L_411:
        /*08ac*/ 	.byte	0x04, 0x11
        /*08ae*/ 	.short	(.L_413 - .L_412)
	.align		4
.L_412:
        /*08b0*/ 	.word	index@(_Z18kQuantizeBlockwiseI13__nv_bfloat16Li4096ELi4ELi0ELi0EEvPfPT_S1_PhS1_ii)
        /*08b4*/ 	.word	0x00000000


	//----- nvinfo : EIATTR_REGCOUNT
	.align		4
.L_413:
        /*08b8*/ 	.byte	0x04, 0x2f
        /*08ba*/ 	.short	(.L_415 - .L_414)
	.align		4
.L_414:
        /*08bc*/ 	.word	index@(_Z18kQuantizeBlockwiseI13__nv_bfloat16Li4096ELi4ELi1ELi0EEvPfPT_S1_PhS1_ii)
        /*08c0*/ 	.word	0x00000038


	//----- nvinfo : EIATTR_FRAME_SIZE
	.align		4
.L_415:
        /*08c4*/ 	.byte	0x04, 0x11
        /*08c6*/ 	.short	(.L_417 - .L_416)
	.align		4
.L_416:
        /*08c8*/ 	.word	index@(_Z18kQuantizeBlockwiseI13__nv_bfloat16Li4096ELi4ELi1ELi0EEvPfPT_S1_PhS1_ii)
        /*08cc*/ 	.word	0x00000000


	//----- nvinfo : EIATTR_REGCOUNT
	.align		4
.L_417:
        /*08d0*/ 	.byte	0x04, 0x2f
        /*08d2*/ 	.short	(.L_419 - .L_418)
	.align		4
.L_418:
        /*08d4*/ 	.word	index@(_Z18kQuantizeBlockwiseI13__nv_bfloat16Li2048ELi4ELi0ELi0EEvPfPT_S1_PhS1_ii)
        /*08d8*/ 	.word	0x00000028


	//----- nvinfo : EIATTR_FRAME_SIZE
	.align		4
.L_419:
        /*08dc*/ 	.byte	0x04, 0x11
        /*08de*/ 	.short	(.L_421 - .L_420)
	.align		4
.L_420:
        /*08e0*/ 	.word	index@(_Z18kQuantizeBlockwiseI13__nv_bfloat16Li2048ELi4ELi0ELi0EEvPfPT_S1_PhS1_ii)
        /*08e4*/ 	.word	0x00000000


	//----- nvinfo : EIATTR_REGCOUNT
	.align		4
.L_421:
        /*08e8*/ 	.byte	0x04, 0x2f
        /*08ea*/ 	.short	(.L_423 - .L_422)
	.align		4
.L_422:
        /*08ec*/ 	.word	index@(_Z18kQuantizeBlockwiseI13__nv_bfloat16Li1024ELi4ELi0ELi0EEvPfPT_S1_PhS1_ii)
        /*08f0*/ 	.word	0x0000001f


	//----- nvinfo : EIATTR_FRAME_SIZE
	.align		4
.L_423:
        /*08f4*/ 	.byte	0x04, 0x11
        /*08f6*/ 	.short	(.L_425 - .L_424)
	.align		4
.L_424:
        /*08f8*/ 	.word	index@(_Z18kQuantizeBlockwiseI13__nv_bfloat16Li1024ELi4ELi0ELi0EEvPfPT_S1_PhS1_ii)
        /*08fc*/ 	.word	0x00000000


	//----- nvinfo : EIATTR_REGCOUNT
	.align		4
.L_425:
        /*0900*/ 	.byte	0x04, 0x2f
        /*0902*/ 	.short	(.L_427 - .L_426)
	.align		4
.L_426:
        /*0904*/ 	.word	index@(_Z18kQuantizeBlockwiseI13__nv_bfloat16Li512ELi2ELi0ELi0EEvPfPT_S1_PhS1_ii)
        /*0908*/ 	.word	0x0000001f


	//----- nvinfo : EIATTR_FRAME_SIZE
	.align		4
.L_427:
        /*090c*/ 	.byte	0x04, 0x11
        /*090e*/ 	.short	(.L_429 - .L_428)
	.align		4
.L_428:
        /*0910*/ 	.word	index@(_Z18kQuantizeBlockwiseI13__nv_bfloat16Li512ELi2ELi0ELi0EEvPfPT_S1_PhS1_ii)
        /*0914*/ 	.word	0x00000000


	//----- nvinfo : EIATTR_REGCOUNT
	.align		4
.L_429:
        /*0918*/ 	.byte	0x04, 0x2f
        /*091a*/ 	.short	(.L_431 - .L_430)
	.align		4
.L_430:
        /*091c*/ 	.word	index@(_Z18kQuantizeBlockwiseI13__nv_bfloat16Li256ELi2ELi0ELi0EEvPfPT_S1_PhS1_ii)
        /*0920*/ 	.word	0x00000020


	//----- nvinfo : EIATTR_FRAME_SIZE
	.align		4
.L_431:
        /*0924*/ 	.byte	0x04, 0x11
        /*0926*/ 	.short	(.L_433 - .L_432)
	.align		4
.L_432:
        /*0928*/ 	.word	index@(_Z18kQuantizeBlockwiseI13__nv_bfloat16Li256ELi2ELi0ELi0EEvPfPT_S1_PhS1_ii)
        /*092c*/ 	.word	0x00000000


	//----- nvinfo : EIATTR_REGCOUNT
	.align		4
.L_433:
        /*0930*/ 	.byte	0x04, 0x2f
        /*0932*/ 	.short	(.L_435 - .L_434)
	.align		4
.L_434:
        /*0934*/ 	.word	index@(_Z18kQuantizeBlockwiseI13__nv_bfloat16Li128ELi2ELi0ELi0EEvPfPT_S1_PhS1_ii)
        /*0938*/ 	.word	0x00000020


	//----- nvinfo : EIATTR_FRAME_SIZE
	.align		4
.L_435:
        /*093c*/ 	.byte	0x04, 0x11
        /*093e*/ 	.short	(.L_437 - .L_436)
	.align		4
.L_436:
        /*0940*/ 	.word	index@(_Z18kQuantizeBlockwiseI13__nv_bfloat16Li128ELi2ELi0ELi0EEvPfPT_S1_PhS1_ii)
        /*0944*/ 	.word	0x00000000


	//----- nvinfo : EIATTR_REGCOUNT
	.align		4
.L_437:
        /*0948*/ 	.byte	0x04, 0x2f
        /*094a*/ 	.short	(.L_439 - .L_438)
	.align		4
.L_438:
        /*094c*/ 	.word	index@(_Z18kQuantizeBlockwiseI13__nv_bfloat16Li64ELi2ELi0ELi0EEvPfPT_S1_PhS1_ii)
        /*0950*/ 	.word	0x0000001f


	//----- nvinfo : EIATTR_FRAME_SIZE
	.align		4
.L_439:
        /*0954*/ 	.byte	0x04, 0x11
        /*0956*/ 	.short	(.L_441 - .L_440)
	.align		4
.L_440:
        /*0958*/ 	.word	index@(_Z18kQuantizeBlockwiseI13__nv_bfloat16Li64ELi2ELi0ELi0EEvPfPT_S1_PhS1_ii)
        /*095c*/ 	.word	0x00000000


	//----- nvinfo : EIATTR_REGCOUNT
	.align		4
.L_441:
        /*0960*/ 	.byte	0x04, 0x2f
        /*0962*/ 	.short	(.L_443 - .L_442)
	.align		4
.L_442:
        /*0964*/ 	.word	index@(_Z18kQuantizeBlockwiseI13__nv_bfloat16Li4096ELi4ELi0ELi1EEvPfPT_S1_PhS1_ii)
        /*0968*/ 	.word	0x00000023


	//----- nvinfo : EIATTR_FRAME_SIZE
	.align		4
.L_443:
        /*096c*/ 	.byte	0x04, 0x11
        /*096e*/ 	.short	(.L_445 - .L_444)
	.align		4
.L_444:
        /*0970*/ 	.word	index@(_Z18kQuantizeBlockwiseI13__nv_bfloat16Li4096ELi4ELi0ELi1EEvPfPT_S1_PhS1_ii)
        /*0974*/ 	.word	0x00000000


	//----- nvinfo : EIATTR_REGCOUNT
	.align		4
.L_445:
        /*0978*/ 	.byte	0x04, 0x2f
        /*097a*/ 	.short	(.L_447 - .L_446)
	.align		4
.L_446:
        /*097c*/ 	.word	index@(_Z18kQuantizeBlockwiseI13__nv_bfloat16Li2048ELi4ELi0ELi1EEvPfPT_S1_PhS1_ii)
        /*0980*/ 	.word	0x00000024


	//----- nvinfo : EIATTR_FRAME_SIZE
	.align		4
.L_447:
        /*0984*/ 	.byte	0x04, 0x11
        /*0986*/ 	.short	(.L_449 - .L_448)
	.align		4
.L_448:
        /*0988*/ 	.word	index@(_Z18kQuantizeBlockwiseI13__nv_bfloat16Li2048ELi4ELi0ELi1EEvPfPT_S1_PhS1_ii)
        /*098c*/ 	.word	0x00000000


	//----- nvinfo : EIATTR_REGCOUNT
	.align		4
.L_449:
        /*0990*/ 	.byte	0x04, 0x2f
        /*0992*/ 	.short	(.L_451 - .L_450)
	.align		4
.L_450:
        /*0994*/ 	.word	index@(_Z18kQuantizeBlockwiseI13__nv_bfloat16Li1024ELi4ELi0ELi1EEvPfPT_S1_PhS1_ii)
        /*0998*/ 	.word	0x0000001e


	//----- nvinfo : EIATTR_FRAME_SIZE
	.align		4
.L_451:
        /*099c*/ 	.byte	0x04, 0x11
        /*099e*/ 	.short	(.L_453 - .L_452)
	.align		4
.L_452:
        /*09a0*/ 	.word	index@(_Z18kQuantizeBlockwiseI13__nv_bfloat16Li1024ELi4ELi0ELi1EEvPfPT_S1_PhS1_ii)
        /*09a4*/ 	.word	0x00000000


	//----- nvinfo : EIATTR_REGCOUNT
	.align		4
.L_453:
        /*09a8*/ 	.byte	0x04, 0x2f
        /*09aa*/ 	.short	(.L_455 - .L_454)
	.align		4
.L_454:
        /*09ac*/ 	.word	index@(_Z18kQuantizeBlockwiseI13__nv_bfloat16Li512ELi2ELi0ELi1EEvPfPT_S1_PhS1_ii)
        /*09b0*/ 	.word	0x0000001b


	//----- nvinfo : EIATTR_FRAME_SIZE
	.align		4
.L_455:
        /*09b4*/ 	.byte	0x04, 0x11
        /*09b6*/ 	.short	(.L_457 - .L_456)
	.align		4
.L_456:
        /*09b8*/ 	.word	index@(_Z18kQuantizeBlockwiseI13__nv_bfloat16Li512ELi2ELi0ELi1EEvPfPT_S1_PhS1_ii)
        /*09bc*/ 	.word	0x00000000


	//----- nvinfo : EIATTR_REGCOUNT
	.align		4
.L_457:
        /*09c0*/ 	.byte	0x04, 0x2f
        /*09c2*/ 	.short	(.L_459 - .L_458)
	.align		4
.L_458:
        /*09c4*/ 	.word	index@(_Z18kQuantizeBlockwiseI13__nv_bfloat16Li256ELi2ELi0ELi1EEvPfPT_S1_PhS1_ii)
        /*09c8*/ 	.word	0x0000001a


	//----- nvinfo : EIATTR_FRAME_SIZE
	.align		4
.L_459:
        /*09cc*/ 	.byte	0x04, 0x11
        /*09ce*/ 	.short	(.L_461 - .L_460)
	.align		4
.L_460:
        /*09d0*/ 	.word	index@(_Z18kQuantizeBlockwiseI13__nv_bfloat16Li256ELi2ELi0ELi1EEvPfPT_S1_PhS1_ii)
        /*09d4*/ 	.word	0x00000000


	//----- nvinfo : EIATTR_REGCOUNT
	.align		4
.L_461:
        /*09d8*/ 	.byte	0x04, 0x2f
        /*09da*/ 	.short	(.L_463 - .L_462)
	.align		4
.L_462:
        /*09dc*/ 	.word	index@(_Z18kQuantizeBlockwiseI13__nv_bfloat16Li128ELi2ELi0ELi1EEvPfPT_S1_PhS1_ii)
        /*09e0*/ 	.word	0x0000001b


	//----- nvinfo : EIATTR_FRAME_SIZE
	.align		4
.L_463:
        /*09e4*/ 	.byte	0x04, 0x11
        /*09e6*/ 	.short	(.L_465 - .L_464)
	.align		4
.L_464:
        /*09e8*/ 	.word	index@(_Z18kQuantizeBlockwiseI13__nv_bfloat16Li128ELi2ELi0ELi1EEvPfPT_S1_PhS1_ii)
        /*09ec*/ 	.word	0x00000000


	//----- nvinfo : EIATTR_REGCOUNT
	.align		4
.L_465:
        /*09f0*/ 	.byte	0x04, 0x2f
        /*09f2*/ 	.short	(.L_467 - .L_466)
	.align		4
.L_466:
        /*09f4*/ 	.word	index@(_Z18kQuantizeBlockwiseI13__nv_bfloat16Li64ELi2ELi0ELi1EEvPfPT_S1_PhS1_ii)
        /*09f8*/ 	.word	0x00000014


	//----- nvinfo : EIATTR_FRAME_SIZE
	.align		4
.L_467:
        /*09fc*/ 	.byte	0x04, 0x11
        /*09fe*/ 	.short	(.L_469 - .L_468)
	.align		4
.L_468:
        /*0a00*/ 	.word	index@(_Z18kQuantizeBlockwiseI13__nv_bfloat16Li64ELi2ELi0ELi1EEvPfPT_S1_PhS1_ii)
        /*0a04*/ 	.word	0x00000000


	//----- nvinfo : EIATTR_REGCOUNT
	.align		4
.L_469:
        /*0a08*/ 	.byte	0x04, 0x2f
        /*0a0a*/ 	.short	(.L_471 - .L_470)
	.align		4
.L_470:
        /*0a0c*/ 	.word	index@(_Z18kQuantizeBlockwiseI13__nv_bfloat16Li4096ELi4ELi0ELi2EEvPfPT_S1_PhS1_ii)
        /*0a10*/ 	.word	0x00000023


	//----- nvinfo : EIATTR_FRAME_SIZE
	.align		4
.L_471:
        /*0a14*/ 	.byte	0x04, 0x11
        /*0a16*/ 	.short	(.L_473 - .L_472)
	.align		4
.L_472:
        /*0a18*/ 	.word	index@(_Z18kQuantizeBlockwiseI13__nv_bfloat16Li4096ELi4ELi0ELi2EEvPfPT_S1_PhS1_ii)
        /*0a1c*/ 	.word	0x00000000


	//----- nvinfo : EIATTR_REGCOUNT
	.align		4
.L_473:
        /*0a20*/ 	.byte	0x04, 0x2f
        /*0a22*/ 	.short	(.L_475 - .L_474)
	.align		4
.L_474:
        /*0a24*/ 	.word	index@(_Z18kQuantizeBlockwiseI13__nv_bfloat16Li2048ELi4ELi0ELi2EEvPfPT_S1_PhS1_ii)
        /*0a28*/ 	.word	0x00000024


	//----- nvinfo : EIATTR_FRAME_SIZE
	.align		4
.L_475:
        /*0a2c*/ 	.byte	0x04, 0x11
        /*0a2e*/ 	.short	(.L_477 - .L_476)
	.align		4
.L_476:
        /*0a30*/ 	.word	index@(_Z18kQuantizeBlockwiseI13__nv_bfloat16Li2048ELi4ELi0ELi2EEvPfPT_S1_PhS1_ii)
        /*0a34*/ 	.word	0x00000000


	//----- nvinfo : EIATTR_REGCOUNT
	.align		4
.L_477:
        /*0a38*/ 	.byte	0x04, 0x2f
        /*0a3a*/ 	.short	(.L_479 - .L_478)
	.align		4
.L_478:
        /*0a3c*/ 	.word	index@(_Z18kQuantizeBlockwiseI13__nv_bfloat16Li1024ELi4ELi0ELi2EEvPfPT_S1_PhS1_ii)
        /*0a40*/ 	.word	0x0000001e


	//----- nvinfo : EIATTR_FRAME_SIZE
	.align		4
.L_479:
        /*0a44*/ 	.byte	0x04, 0x11
        /*0a46*/ 	.short	(.L_481 - .L_480)
	.align		4
.L_480:
        /*0a48*/ 	.word	index@(_Z18kQuantizeBlockwiseI13__nv_bfloat16Li1024ELi4ELi0ELi2EEvPfPT_S1_PhS1_ii)
        /*0a4c*/ 	.word	0x00000000


	//----- nvinfo : EIATTR_REGCOUNT
	.align		4
.L_481:
        /*0a50*/ 	.byte	0x04, 0x2f
        /*0a52*/ 	.short	(.L_483 - .L_482)
	.align		4
.L_482:
        /*0a54*/ 	.word	index@(_Z18kQuantizeBlockwiseI13__nv_bfloat16Li512ELi2ELi0ELi2EEvPfPT_S1_PhS1_ii)
        /*0a58*/ 	.word	0x0000001b


	//----- nvinfo : EIATTR_FRAME_SIZE
	.align		4
.L_483:
        /*0a5c*/ 	.byte	0x04, 0x11
        /*0a5e*/ 	.short	(.L_485 - .L_484)
	.align		4
.L_484:
        /*0a60*/ 	.word	index@(_Z18kQuantizeBlockwiseI13__nv_bfloat16Li512ELi2ELi0ELi2EEvPfPT_S1_PhS1_ii)
        /*0a64*/ 	.word	0x00000000


	//----- nvinfo : EIATTR_REGCOUNT
	.align		4
.L_485:
        /*0a68*/ 	.byte	0x04, 0x2f
        /*0a6a*/ 	.short	(.L_487 - .L_486)
	.align		4
.L_486:
        /*0a6c*/ 	.word	index@(_Z18kQuantizeBlockwiseI13__nv_bfloat16Li256ELi2ELi0ELi2EEvPfPT_S1_PhS1_ii)
        /*0a70*/ 	.word	0x0000001b


	//----- nvinfo : EIATTR_FRAME_SIZE
	.align		4
.L_487:
        /*0a74*/ 	.byte	0x04, 0x11
        /*0a76*/ 	.short	(.L_489 - .L_488)
	.align		4
.L_488:
        /*0a78*/ 	.word	index@(_Z18kQuantizeBlockwiseI13__nv_bfloat16Li256ELi2ELi0ELi2EEvPfPT_S1_PhS1_ii)
        /*0a7c*/ 	.word	0x00000000


	//----- nvinfo : EIATTR_REGCOUNT
	.align		4
.L_489:
        /*0a80*/ 	.byte	0x04, 0x2f
        /*0a82*/ 	.short	(.L_491 - .L_490)
	.align		4
.L_490:
        /*0a84*/ 	.word	index@(_Z18kQuantizeBlockwiseI13__nv_bfloat16Li128ELi2ELi0ELi2EEvPfPT_S1_PhS1_ii)
        /*0a88*/ 	.word	0x0000001b


	//----- nvinfo : EIATTR_FRAME_SIZE
	.align		4
.L_491:
        /*0a8c*/ 	.byte	0x04, 0x11
        /*0a8e*/ 	.short	(.L_493 - .L_492)
	.align		4
.L_492:
        /*0a90*/ 	.word	index@(_Z18kQuantizeBlockwiseI13__nv_bfloat16Li128ELi2ELi0ELi2EEvPfPT_S1_PhS1_ii)
        /*0a94*/ 	.word	0x00000000


	//----- nvinfo : EIATTR_REGCOUNT
	.align		4
.L_493:
        /*0a98*/ 	.byte	0x04, 0x2f
        /*0a9a*/ 	.short	(.L_495 - .L_494)
	.align		4
.L_494:
        /*0a9c*/ 	.word	index@(_Z18kQuantizeBlockwiseI13__nv_bfloat16Li64ELi2ELi0ELi2EEvPfPT_S1_PhS1_ii)
        /*0aa0*/ 	.word	0x00000013


	//----- nvinfo : EIATTR_FRAME_SIZE
	.align		4
.L_495:
        /*0aa4*/ 	.byte	0x04, 0x11
        /*0aa6*/ 	.short	(.L_497 - .L_496)
	.align		4
.L_496:
        /*0aa8*/ 	.word	index@(_Z18kQuantizeBlockwiseI13__nv_bfloat16Li64ELi2ELi0ELi2EEvPfPT_S1_PhS1_ii)
        /*0aac*/ 	.word	0x00000000


	//----- nvinfo : EIATTR_REGCOUNT
	.align		4
.L_497:
        /*0ab0*/ 	.byte	0x04, 0x2f
        /*0ab2*/ 	.short	(.L_499 - .L_498)
	.align		4
.L_498:
        /*0ab4*/ 	.word	index@(_Z23kQuantizeBlockwiseSmallI6__halfLi32ELi1EEvPfPT_S1_PhS1_ii)
        /*0ab8*/ 	.word	0x00000014


	//----- nvinfo : EIATTR_FRAME_SIZE
	.align		4
.L_499:
        /*0abc*/ 	.byte	0x04, 0x11
        /*0abe*/ 	.short	(.L_501 - .L_500)
	.align		4
.L_500:
        /*0ac0*/ 	.word	index@($__internal_5_$__cuda_sm70_shflsync_down)
        /*0ac4*/ 	.word	0x00000000


	//----- nvinfo : EIATTR_FRAME_SIZE
	.align		4
.L_501:
        /*0ac8*/ 	.byte	0x04, 0x11
        /*0aca*/ 	.short	(.L_503 - .L_502)
	.align		4
.L_502:
        /*0acc*/ 	.word	index@(_Z23kQuantizeBlockwiseSmallI6__halfLi32ELi1EEvPfPT_S1_PhS1_ii)
        /*0ad0*/ 	.word	0x00000000


	//----- nvinfo : EIATTR_REGCOUNT
	.align		4
.L_503:
        /*0ad4*/ 	.byte	0x04, 0x2f
        /*0ad6*/ 	.short	(.L_505 - .L_504)
	.align		4
.L_504:
        /*0ad8*/ 	.word	index@(_Z23kQuantizeBlockwiseSmallIfLi32ELi1EEvPfPT_S0_PhS0_ii)
        /*0adc*/ 	.word	0x00000016


	//----- nvinfo : EIATTR_FRAME_SIZE
	.align		4
.L_505:
        /*0ae0*/ 	.byte	0x04, 0x11
        /*0ae2*/ 	.short	(.L_507 - .L_506)
	.align		4
.L_506:
        /*0ae4*/ 	.word	index@($__internal_4_$__cuda_sm70_shflsync_down)
        /*0ae8*/ 	.word	0x00000000


	//----- nvinfo : EIATTR_FRAME_SIZE
	.align		4
.L_507:
        /*0aec*/ 	.byte	0x04, 0x11
        /*0aee*/ 	.short	(.L_509 - .L_508)
	.align		4
.L_508:
        /*0af0*/ 	.word	index@(_Z23kQuantizeBlockwiseSmallIfLi32ELi1EEvPfPT_S0_PhS0_ii)
        /*0af4*/ 	.word	0x00000000


	//----- nvinfo : EIATTR_REGCOUNT
	.align		4
.L_509:
        /*0af8*/ 	.byte	0x04, 0x2f
        /*0afa*/ 	.short	(.L_511 - .L_510)
	.align		4
.L_510:
        /*0afc*/ 	.word	index@(_Z23kQuantizeBlockwiseSmallI13__nv_bfloat16Li32ELi1EEvPfPT_S1_PhS1_ii)
        /*0b00*/ 	.word	0x00000014


	//----- nvinfo : EIATTR_FRAME_SIZE
	.align		4
.L_511:
        /*0b04*/ 	.byte	0x04, 0x11
        /*0b06*/ 	.short	(.L_513 - .L_512)
	.align		4
.L_512:
        /*0b08*/ 	.word	index@($__internal_3_$__cuda_sm70_shflsync_down)
        /*0b0c*/ 	.word	0x00000000


	//----- nvinfo : EIATTR_FRAME_SIZE
	.align		4
.L_513:
        /*0b10*/ 	.byte	0x04, 0x11
        /*0b12*/ 	.short	(.L_515 - .L_514)
	.align		4
.L_514:
        /*0b14*/ 	.word	index@(_Z23kQuantizeBlockwiseSmallI13__nv_bfloat16Li32ELi1EEvPfPT_S1_PhS1_ii)
        /*0b18*/ 	.word	0x00000000


	//----- nvinfo : EIATTR_REGCOUNT
	.align		4
.L_515:
        /*0b1c*/ 	.byte	0x04, 0x2f
        /*0b1e*/ 	.short	(.L_517 - .L_516)
	.align		4
.L_516:
        /*0b20*/ 	.word	index@(_Z23kQuantizeBlockwiseSmallI6__halfLi32ELi2EEvPfPT_S1_PhS1_ii)
        /*0b24*/ 	.word	0x00000014


	//----- nvinfo : EIATTR_FRAME_SIZE
	.align		4
.L_517:
        /*0b28*/ 	.byte	0x04, 0x11
        /*0b2a*/ 	.short	(.L_519 - .L_518)
	.align		4
.L_518:
        /*0b2c*/ 	.word	index@($__internal_2_$__cuda_sm70_shflsync_down)
        /*0b30*/ 	.word	0x00000000


	//----- nvinfo : EIATTR_FRAME_SIZE
	.align		4
.L_519:
        /*0b34*/ 	.byte	0x04, 0x11
        /*0b36*/ 	.short	(.L_521 - .L_520)
	.align		4
.L_520:
        /*0b38*/ 	.word	index@(_Z23kQuantizeBlockwiseSmallI6__halfLi32ELi2EEvPfPT_S1_PhS1_ii)
        /*0b3c*/ 	.word	0x00000000


	//----- nvinfo : EIATTR_REGCOUNT
	.align		4
.L_521:
        /*0b40*/ 	.byte	0x04, 0x2f
        /*0b42*/ 	.short	(.L_523 - .L_522)
	.align		4
.L_522:
        /*0b44*/ 	.word	index@(_Z23kQuantizeBlockwiseSmallIfLi32ELi2EEvPfPT_S0_PhS0_ii)
        /*0b48*/ 	.word	0x00000016


	//----- nvinfo : EIATTR_FRAME_SIZE
	.align		4
.L_523:
        /*0b4c*/ 	.byte	0x04, 0x11
        /*0b4e*/ 	.short	(.L_525 - .L_524)
	.align		4
.L_524:
        /*0b50*/ 	.word	index@($__internal_1_$__cuda_sm70_shflsync_down)
        /*0b54*/ 	.word	0x00000000


	//----- nvinfo : EIATTR_FRAME_SIZE
	.align		4
.L_525:
        /*0b58*/ 	.byte	0x04, 0x11
        /*0b5a*/ 	.short	(.L_527 - .L_526)
	.align		4
.L_526:
        /*0b5c*/ 	.word	index@(_Z23kQuantizeBlockwiseSmallIfLi32ELi2EEvPfPT_S0_PhS0_ii)
        /*0b60*/ 	.word	0x00000000


	//----- nvinfo : EIATTR_REGCOUNT
	.align		4
.L_527:
        /*0b64*/ 	.byte	0x04, 0x2f
        /*0b66*/ 	.short	(.L_529 - .L_528)
	.align		4
.L_528:
        /*0b68*/ 	.word	index@(_Z23kQuantizeBlockwiseSmallI13__nv_bfloat16Li32ELi2EEvPfPT_S1_PhS1_ii)
        /*0b6c*/ 	.word	0x00000014


	//----- nvinfo : EIATTR_FRAME_SIZE
	.align		4
.L_529:
        /*0b70*/ 	.byte	0x04, 0x11
        /*0b72*/ 	.short	(.L_531 - .L_530)
	.align		4
.L_530:
        /*0b74*/ 	.word	index@($__internal_0_$__cuda_sm70_shflsync_down)
        /*0b78*/ 	.word	0x00000000


	//----- nvinfo : EIATTR_FRAME_SIZE
	.align		4
.L_531:
        /*0b7c*/ 	.byte	0x04, 0x11
        /*0b7e*/ 	.short	(.L_533 - .L_532)
	.align		4
.L_532:
        /*0b80*/ 	.word	index@(_Z23kQuantizeBlockwiseSmallI13__nv_bfloat16Li32ELi2EEvPfPT_S1_PhS1_ii)
        /*0b84*/ 	.word	0x00000000


	//----- nvinfo : EIATTR_REGCOUNT
	.align		4
.L_533:
        /*0b88*/ 	.byte	0x04, 0x2f
        /*0b8a*/ 	.short	(.L_535 - .L_534)
	.align		4
.L_534:
        /*0b8c*/ 	.word	index@(_Z23kQuantizeBlockwiseSmallI6__halfLi64ELi1EEvPfPT_S1_PhS1_ii)
        /*0b90*/ 	.word	0x00000011


	//----- nvinfo : EIATTR_FRAME_SIZE
	.align		4
.L_535:
        /*0b94*/ 	.byte	0x04, 0x11
        /*0b96*/ 	.short	(.L_537 - .L_536)
	.align		4
.L_536:
        /*0b98*/ 	.word	index@(_Z23kQuantizeBlockwiseSmallI6__halfLi64ELi1EEvPfPT_S1_PhS1_ii)
        /*0b9c*/ 	.word	0x00000000


	//----- nvinfo : EIATTR_REGCOUNT
	.align		4
.L_537:
        /*0ba0*/ 	.byte	0x04, 0x2f
        /*0ba2*/ 	.short	(.L_539 - .L_538)
	.align		4
.L_538:
        /*0ba4*/ 	.word	index@(_Z23kQuantizeBlockwiseSmallIfLi64ELi1EEvPfPT_S0_PhS0_ii)
        /*0ba8*/ 	.word	0x00000012


	//----- nvinfo : EIATTR_FRAME_SIZE
	.align		4
.L_539:
        /*0bac*/ 	.byte	0x04, 0x11
        /*0bae*/ 	.short	(.L_541 - .L_540)
	.align		4
.L_540:
        /*0bb0*/ 	.word	index@(_Z23kQuantizeBlockwiseSmallIfLi64ELi1EEvPfPT_S0_PhS0_ii)
        /*0bb4*/ 	.word	0x00000000


	//----- nvinfo : EIATTR_REGCOUNT
	.align		4
.L_541:
        /*0bb8*/ 	.byte	0x04, 0x2f
        /*0bba*/ 	.short	(.L_543 - .L_542)
	.align		4
.L_542:
        /*0bbc*/ 	.word	index@(_Z23kQuantizeBlockwiseSmallI13__nv_bfloat16Li64ELi1EEvPfPT_S1_PhS1_ii)
        /*0bc0*/ 	.word	0x00000010


	//----- nvinfo : EIATTR_FRAME_SIZE
	.align		4
.L_543:
        /*0bc4*/ 	.byte	0x04, 0x11
        /*0bc6*/ 	.short	(.L_545 - .L_544)
	.align		4
.L_544:
        /*0bc8*/ 	.word	index@(_Z23kQuantizeBlockwiseSmallI13__nv_bfloat16Li64ELi1EEvPfPT_S1_PhS1_ii)
        /*0bcc*/ 	.word	0x00000000


	//----- nvinfo : EIATTR_REGCOUNT
	.align		4
.L_545:
        /*0bd0*/ 	.byte	0x04, 0x2f
        /*0bd2*/ 	.short	(.L_547 - .L_546)
	.align		4
.L_546:
        /*0bd4*/ 	.word	index@(_Z23kQuantizeBlockwiseSmallI6__halfLi64ELi2EEvPfPT_S1_PhS1_ii)
        /*0bd8*/ 	.word	0x00000010


	//----- nvinfo : EIATTR_FRAME_SIZE
	.align		4
.L_547:
        /*0bdc*/ 	.byte	0x04, 0x11
        /*0bde*/ 	.short	(.L_549 - .L_548)
	.align		4
.L_548:
        /*0be0*/ 	.word	index@(_Z23kQuantizeBlockwiseSmallI6__halfLi64ELi2EEvPfPT_S1_PhS1_ii)
        /*0be4*/ 	.word	0x00000000


	//----- nvinfo : EIATTR_REGCOUNT
	.align		4
.L_549:
        /*0be8*/ 	.byte	0x04, 0x2f
        /*0bea*/ 	.short	(.L_551 - .L_550)
	.align		4
.L_550:
        /*0bec*/ 	.word	index@(_Z23kQuantizeBlockwiseSmallIfLi64ELi2EEvPfPT_S0_PhS0_ii)
        /*0bf0*/ 	.word	0x00000011


	//----- nvinfo : EIATTR_FRAME_SIZE
	.align		4
.L_551:
        /*0bf4*/ 	.byte	0x04, 0x11
        /*0bf6*/ 	.short	(.L_553 - .L_552)
	.align		4
.L_552:
        /*0bf8*/ 	.word	index@(_Z23kQuantizeBlockwiseSmallIfLi64ELi2EEvPfPT_S0_PhS0_ii)
        /*0bfc*/ 	.word	0x00000000


	//----- nvinfo : EIATTR_REGCOUNT
	.align		4
.L_553:
        /*0c00*/ 	.byte	0x04, 0x2f
        /*0c02*/ 	.short	(.L_555 - .L_554)
	.align		4
.L_554:
        /*0c04*/ 	.word	index@(_Z23kQuantizeBlockwiseSmallI13__nv_bfloat16Li64ELi2EEvPfPT_S1_PhS1_ii)
        /*0c08*/ 	.word	0x00000011


	//----- nvinfo : EIATTR_FRAME_SIZE
	.align		4
.L_555:
        /*0c0c*/ 	.byte	0x04, 0x11
        /*0c0e*/ 	.short	(.L_557 - .L_556)
	.align		4
.L_556:
        /*0c10*/ 	.word	index@(_Z23kQuantizeBlockwiseSmallI13__nv_bfloat16Li64ELi2EEvPfPT_S1_PhS1_ii)
        /*0c14*/ 	.word	0x00000000


	//----- nvinfo : EIATTR_REGCOUNT
	.align		4
.L_557:
        /*0c18*/ 	.byte	0x04, 0x2f
        /*0c1a*/ 	.short	(.L_559 - .L_558)
	.align		4
.L_558:
        /*0c1c*/ 	.word	index@(_Z20kDequantizeBlockwiseI6__halfLi512ELi64ELi8ELi1EEvPfPhS1_PT_ii)
        /*0c20*/ 	.word	0x00000038


	//----- nvinfo : EIATTR_FRAME_SIZE
	.align		4
.L_559:
        /*0c24*/ 	.byte	0x04, 0x11
        /*0c26*/ 	.short	(.L_561 - .L_560)
	.align		4
.L_560:
        /*0c28*/ 	.word	index@(_Z20kDequantizeBlockwiseI6__halfLi512ELi64ELi8ELi1EEvPfPhS1_PT_ii)
        /*0c2c*/ 	.word	0x00000000


	//----- nvinfo : EIATTR_REGCOUNT
	.align		4
.L_561:
        /*0c30*/ 	.byte	0x04, 0x2f
        /*0c32*/ 	.short	(.L_563 - .L_562)
	.align		4
.L_562:
        /*0c34*/ 	.word	index@(_Z20kDequantizeBlockwiseI6__halfLi512ELi64ELi8ELi0EEvPfPhS1_PT_ii)
        /*0c38*/ 	.word	0x00000028


	//----- nvinfo : EIATTR_FRAME_SIZE
	.align		4
.L_563:
        /*0c3c*/ 	.byte	0x04, 0x11
        /*0c3e*/ 	.short	(.L_565 - .L_564)
	.align		4
.L_564:
        /*0c40*/ 	.word	index@(_Z20kDequantizeBlockwiseI6__halfLi512ELi64ELi8ELi0EEvPfPhS1_PT_ii)
        /*0c44*/ 	.word	0x00000000


	//----- nvinfo : EIATTR_REGCOUNT
	.align		4
.L_565:
        /*0c48*/ 	.byte	0x04, 0x2f
        /*0c4a*/ 	.short	(.L_567 - .L_566)
	.align		4
.L_566:
        /*0c4c*/ 	.word	index@(_Z20kDequantizeBlockwiseI6__halfLi512ELi64ELi8ELi2EEvPfPhS1_PT_ii)
        /*0c50*/ 	.word	0x00000038


	//----- nvinfo : EIATTR_FRAME_SIZE
	.align		4
.L_567:
        /*0c54*/ 	.byte	0x04, 0x11
        /*0c56*/ 	.short	(.L_569 - .L_568)
	.align		4
.L_568:
        /*0c58*/ 	.word	index@(_Z20kDequantizeBlockwiseI6__halfLi512ELi64ELi8ELi2EEvPfPhS1_PT_ii)
        /*0c5c*/ 	.word	0x00000000


	//----- nvinfo : EIATTR_REGCOUNT
	.align		4
.L_569:
        /*0c60*/ 	.byte	0x04, 0x2f
        /*0c62*/ 	.short	(.L_571 - .L_570)
	.align		4
.L_570:
        /*0c64*/ 	.word	index@(_Z20kDequantizeBlockwiseIfLi512ELi64ELi8ELi1EEvPfPhS0_PT_ii)
        /*0c68*/ 	.word	0x00000038


	//----- nvinfo : EIATTR_FRAME_SIZE
	.align		4
.L_571:
        /*0c6c*/ 	.byte	0x04, 0x11
        /*0c6e*/ 	.short	(.L_573 - .L_572)
	.align		4
.L_572:
        /*0c70*/ 	.word	index@(_Z20kDequantizeBlockwiseIfLi512ELi64ELi8ELi1EEvPfPhS0_PT_ii)
        /*0c74*/ 	.word	0x00000000


	//----- nvinfo : EIATTR_REGCOUNT
	.align		4
.L_573:
        /*0c78*/ 	.byte	0x04, 0x2f
        /*0c7a*/ 	.short	(.L_575 - .L_574)
	.align		4
.L_574:
        /*0c7c*/ 	.word	index@(_Z20kDequantizeBlockwiseIfLi512ELi64ELi8ELi0EEvPfPhS0_PT_ii)
        /*0c80*/ 	.word	0x00000028


	//----- nvinfo : EIATTR_FRAME_SIZE
	.align		4
.L_575:
        /*0c84*/ 	.byte	0x04, 0x11
        /*0c86*/ 	.short	(.L_577 - .L_576)
	.align		4
.L_576:
        /*0c88*/ 	.word	index@(_Z20kDequantizeBlockwiseIfLi512ELi64ELi8ELi0EEvPfPhS0_PT_ii)
        /*0c8c*/ 	.word	0x00000000


	//----- nvinfo : EIATTR_REGCOUNT
	.align		4
.L_577:
        /*0c90*/ 	.byte	0x04, 0x2f
        /*0c92*/ 	.short	(.L_579 - .L_578)
	.align		4
.L_578:
        /*0c94*/ 	.word	index@(_Z20kDequantizeBlockwiseIfLi512ELi64ELi8ELi2EEvPfPhS0_PT_ii)
        /*0c98*/ 	.word	0x00000038


	//----- nvinfo : EIATTR_FRAME_SIZE
	.align		4
.L_579:
        /*0c9c*/ 	.byte	0x04, 0x11
        /*0c9e*/ 	.short	(.L_581 - .L_580)
	.align		4
.L_580:
        /*0ca0*/ 	.word	index@(_Z20kDequantizeBlockwiseIfLi512ELi64ELi8ELi2EEvPfPhS0_PT_ii)
        /*0ca4*/ 	.word	0x00000000


	//----- nvinfo : EIATTR_REGCOUNT
	.align		4
.L_581:
        /*0ca8*/ 	.byte	0x04, 0x2f
        /*0caa*/ 	.short	(.L_583 - .L_582)
	.align		4
.L_582:
        /*0cac*/ 	.word	index@(_Z20kDequantizeBlockwiseI13__nv_bfloat16Li512ELi64ELi8ELi1EEvPfPhS1_PT_ii)
        /*0cb0*/ 	.word	0x00000038


	//----- nvinfo : EIATTR_FRAME_SIZE
	.align		4
.L_583:
        /*0cb4*/ 	.byte	0x04, 0x11
        /*0cb6*/ 	.short	(.L_585 - .L_584)
	.align		4
.L_584:
        /*0cb8*/ 	.word	index@(_Z20kDequantizeBlockwiseI13__nv_bfloat16Li512ELi64ELi8ELi1EEvPfPhS1_PT_ii)
        /*0cbc*/ 	.word	0x00000000


	//----- nvinfo : EIATTR_REGCOUNT
	.align		4
.L_585:
        /*0cc0*/ 	.byte	0x04, 0x2f
        /*0cc2*/ 	.short	(.L_587 - .L_586)
	.align		4
.L_586:
        /*0cc4*/ 	.word	index@(_Z20kDequantizeBlockwiseI13__nv_bfloat16Li512ELi64ELi8ELi0EEvPfPhS1_PT_ii)
        /*0cc8*/ 	.word	0x00000028


	//----- nvinfo : EIATTR_FRAME_SIZE
	.align		4
.L_587:
        /*0ccc*/ 	.byte	0x04, 0x11
        /*0cce*/ 	.short	(.L_589 - .L_588)
	.align		4
.L_588:
        /*0cd0*/ 	.word	index@(_Z20kDequantizeBlockwiseI13__nv_bfloat16Li512ELi64ELi8ELi0EEvPfPhS1_PT_ii)
        /*0cd4*/ 	.word	0x00000000


	//----- nvinfo : EIATTR_REGCOUNT
	.align		4
.L_589:
        /*0cd8*/ 	.byte	0x04, 0x2f
        /*0cda*/ 	.short	(.L_591 - .L_590)
	.align		4
.L_590:
        /*0cdc*/ 	.word	index@(_Z20kDequantizeBlockwiseI13__nv_bfloat16Li512ELi64ELi8ELi2EEvPfPhS1_PT_ii)
        /*0ce0*/ 	.word	0x00000038


	//----- nvinfo : EIATTR_FRAME_SIZE
	.align		4
.L_591:
        /*0ce4*/ 	.byte	0x04, 0x11
        /*0ce6*/ 	.short	(.L_593 - .L_592)
	.align		4
.L_592:
        /*0ce8*/ 	.word	index@(_Z20kDequantizeBlockwiseI13__nv_bfloat16Li512ELi64ELi8ELi2EEvPfPhS1_PT_ii)
        /*0cec*/ 	.word	0x00000000


	//----- nvinfo : EIATTR_REGCOUNT
	.align		4
.L_593:
        /*0cf0*/ 	.byte	0x04, 0x2f
        /*0cf2*/ 	.short	(.L_595 - .L_594)
	.align		4
.L_594:
        /*0cf4*/ 	.word	index@(_Z35kOptimizerStatic8bit2StateBlockwiseIfLi0ELi256ELi1EEvPT_S1_PhS2_fffffifPfS3_S3_S3_ffbi)
        /*0cf8*/ 	.word	0x00000034


	//----- nvinfo : EIATTR_FRAME_SIZE
	.align		4
.L_595:
        /*0cfc*/ 	.byte	0x04, 0x11
        /*0cfe*/ 	.short	(.L_597 - .L_596)
	.align		4
.L_596:
        /*0d00*/ 	.word	index@(_Z35kOptimizerStatic8bit2StateBlockwiseIfLi0ELi256ELi1EEvPT_S1_PhS2_fffffifPfS3_S3_S3_ffbi)
        /*0d04*/ 	.word	0x00000000


	//----- nvinfo : EIATTR_REGCOUNT
	.align		4
.L_597:
        /*0d08*/ 	.byte	0x04, 0x2f
        /*0d0a*/ 	.short	(.L_599 - .L_598)
	.align		4
.L_598:
        /*0d0c*/ 	.word	index@(_Z35kOptimizerStatic8bit2StateBlockwiseI6__halfLi0ELi256ELi1EEvPT_S2_PhS3_fffffifPfS4_S4_S4_ffbi)
        /*0d10*/ 	.word	0x00000034


	//----- nvinfo : EIATTR_FRAME_SIZE
	.align		4
.L_599:
        /*0d14*/ 	.byte	0x04, 0x11
        /*0d16*/ 	.short	(.L_601 - .L_600)
	.align		4
.L_600:
        /*0d18*/ 	.word	index@(_Z35kOptimizerStatic8bit2StateBlockwiseI6__halfLi0ELi256ELi1EEvPT_S2_PhS3_fffffifPfS4_S4_S4_ffbi)
        /*0d1c*/ 	.word	0x00000000


	//----- nvinfo : EIATTR_REGCOUNT
	.align		4
.L_601:
        /*0d20*/ 	.byte	0x04, 0x2f
        /*0d22*/ 	.short	(.L_603 - .L_602)
	.align		4
.L_602:
        /*0d24*/ 	.word	index@(_Z35kOptimizerStatic8bit2StateBlockwiseI13__nv_bfloat16Li0ELi256ELi1EEvPT_S2_PhS3_fffffifPfS4_S4_S4_ffbi)
        /*0d28*/ 	.word	0x00000034


	//----- nvinfo : EIATTR_FRAME_SIZE
	.align		4
.L_603:
        /*0d2c*/ 	.byte	0x04, 0x11
        /*0d2e*/ 	.short	(.L_605 - .L_604)
	.align		4
.L_604:
        /*0d30*/ 	.word	index@(_Z35kOptimizerStatic8bit2StateBlockwiseI13__nv_bfloat16Li0ELi256ELi1EEvPT_S2_PhS3_fffffifPfS4_S4_S4_ffbi)
        /*0d34*/ 	.word	0x00000000


	//----- nvinfo : EIATTR_REGCOUNT
	.align		4
.L_605:
        /*0d38*/ 	.byte	0x04, 0x2f
        /*0d3a*/ 	.short	(.L_607 - .L_606)
	.align		4
.L_606:
        /*0d3c*/ 	.word	index@(_Z35kOptimizerStatic8bit2StateBlockwiseIfLi6ELi256ELi1EEvPT_S1_PhS2_fffffifPfS3_S3_S3_ffbi)
        /*0d40*/ 	.word	0x00000037


	//----- nvinfo : EIATTR_FRAME_SIZE
	.align		4
.L_607:
        /*0d44*/ 	.byte	0x04, 0x11
        /*0d46*/ 	.short	(.L_609 - .L_608)
	.align		4
.L_608:
        /*0d48*/ 	.word	index@(_Z35kOptimizerStatic8bit2StateBlockwiseIfLi6ELi256ELi1EEvPT_S1_PhS2_fffffifPfS3_S3_S3_ffbi)
        /*0d4c*/ 	.word	0x00000000


	//----- nvinfo : EIATTR_REGCOUNT
	.align		4
.L_609:
        /*0d50*/ 	.byte	0x04, 0x2f
        /*0d52*/ 	.short	(.L_611 - .L_610)
	.align		4
.L_610:
        /*0d54*/ 	.word	index@(_Z35kOptimizerStatic8bit2StateBlockwiseI6__halfLi6ELi256ELi1EEvPT_S2_PhS3_fffffifPfS4_S4_S4_ffbi)
        /*0d58*/ 	.word	0x00000037


	//----- nvinfo : EIATTR_FRAME_SIZE
	.align		4
.L_611:
        /*0d5c*/ 	.byte	0x04, 0x11
        /*0d5e*/ 	.short	(.L_613 - .L_612)
	.align		4
.L_612:
        /*0d60*/ 	.word	index@(_Z35kOptimizerStatic8bit2StateBlockwiseI6__halfLi6ELi256ELi1EEvPT_S2_PhS3_fffffifPfS4_S4_S4_ffbi)
        /*0d64*/ 	.word	0x00000000


	//----- nvinfo : EIATTR_REGCOUNT
	.align		4
.L_613:
        /*0d68*/ 	.byte	0x04, 0x2f
        /*0d6a*/ 	.short	(.L_615 - .L_614)
	.align		4
.L_614:
        /*0d6c*/ 	.word	index@(_Z35kOptimizerStatic8bit2StateBlockwiseI13__nv_bfloat16Li6ELi256ELi1EEvPT_S2_PhS3_fffffifPfS4_S4_S4_ffbi)
        /*0d70*/ 	.word	0x00000037


	//----- nvinfo : EIATTR_FRAME_SIZE
	.align		4
.L_615:
        /*0d74*/ 	.byte	0x04, 0x11
        /*0d76*/ 	.short	(.L_617 - .L_616)
	.align		4
.L_616:
        /*0d78*/ 	.word	index@(_Z35kOptimizerStatic8bit2StateBlockwiseI13__nv_bfloat16Li6ELi256ELi1EEvPT_S2_PhS3_fffffifPfS4_S4_S4_ffbi)
        /*0d7c*/ 	.word	0x00000000


	//----- nvinfo : EIATTR_REGCOUNT
	.align		4
.L_617:
        /*0d80*/ 	.byte	0x04, 0x2f
        /*0d82*/ 	.short	(.L_619 - .L_618)
	.align		4
.L_618:
        /*0d84*/ 	.word	index@(_Z35kOptimizerStatic8bit1StateBlockwiseIfLi1ELi256ELi1EEvPT_S1_PhfffifPfS3_ffbi)
        /*0d88*/ 	.word	0x00000027


	//----- nvinfo : EIATTR_FRAME_SIZE
	.align		4
.L_619:
        /*0d8c*/ 	.byte	0x04, 0x11
        /*0d8e*/ 	.short	(.L_621 - .L_620)
	.align		4
.L_620:
        /*0d90*/ 	.word	index@(_Z35kOptimizerStatic8bit1StateBlockwiseIfLi1ELi256ELi1EEvPT_S1_PhfffifPfS3_ffbi)
        /*0d94*/ 	.word	0x00000000


	//----- nvinfo : EIATTR_REGCOUNT
	.align		4
.L_621:
        /*0d98*/ 	.byte	0x04, 0x2f
        /*0d9a*/ 	.short	(.L_623 - .L_622)
	.align		4
.L_622:
        /*0d9c*/ 	.word	index@(_Z35kOptimizerStatic8bit1StateBlockwiseI6__halfLi1ELi256ELi1EEvPT_S2_PhfffifPfS4_ffbi)
        /*0da0*/ 	.word	0x00000028


	//----- nvinfo : EIATTR_FRAME_SIZE
	.align		4
.L_623:
        /*0da4*/ 	.byte	0x04, 0x11
        /*0da6*/ 	.short	(.L_625 - .L_624)
	.align		4
.L_624:
        /*0da8*/ 	.word	index@(_Z35kOptimizerStatic8bit1StateBlockwiseI6__halfLi1ELi256ELi1EEvPT_S2_PhfffifPfS4_ffbi)
        /*0dac*/ 	.word	0x00000000


	//----- nvinfo : EIATTR_REGCOUNT
	.align		4
.L_625:
        /*0db0*/ 	.byte	0x04, 0x2f
        /*0db2*/ 	.short	(.L_627 - .L_626)
	.align		4
.L_626:
        /*0db4*/ 	.word	index@(_Z35kOptimizerStatic8bit1StateBlockwiseI13__nv_bfloat16Li1ELi256ELi1EEvPT_S2_PhfffifPfS4_ffbi)
        /*0db8*/ 	.word	0x00000028


	//----- nvinfo : EIATTR_FRAME_SIZE
	.align		4
.L_627:
        /*0dbc*/ 	.byte	0x04, 0x11
        /*0dbe*/ 	.short	(.L_629 - .L_628)
	.align		4
.L_628:
        /*0dc0*/ 	.word	index@(_Z35kOptimizerStatic8bit1StateBlockwiseI13__nv_bfloat16Li1ELi256ELi1EEvPT_S2_PhfffifPfS4_ffbi)
        /*0dc4*/ 	.word	0x00000000


	//----- nvinfo : EIATTR_REGCOUNT
	.align		4
.L_629:
        /*0dc8*/ 	.byte	0x04, 0x2f
        /*0dca*/ 	.short	(.L_631 - .L_630)
	.align		4
.L_630:
        /*0dcc*/ 	.word	index@(_Z35kOptimizerStatic8bit1StateBlockwiseIfLi2ELi256ELi1EEvPT_S1_PhfffifPfS3_ffbi)
        /*0dd0*/ 	.word	0x00000028


	//----- nvinfo : EIATTR_FRAME_SIZE
	.align		4
.L_631:
        /*0dd4*/ 	.byte	0x04, 0x11
        /*0dd6*/ 	.short	(.L_633 - .L_632)
	.align		4
.L_632:
        /*0dd8*/ 	.word	index@(_Z35kOptimizerStatic8bit1StateBlockwiseIfLi2ELi256ELi1EEvPT_S1_PhfffifPfS3_ffbi)
        /*0ddc*/ 	.word	0x00000000


	//----- nvinfo : EIATTR_REGCOUNT
	.align		4
.L_633:
        /*0de0*/ 	.byte	0x04, 0x2f
        /*0de2*/ 	.short	(.L_635 - .L_634)
	.align		4
.L_634:
        /*0de4*/ 	.word	index@(_Z35kOptimizerStatic8bit1StateBlockwiseI6__halfLi2ELi256ELi1EEvPT_S2_PhfffifPfS4_ffbi)
        /*0de8*/ 	.word	0x00000028


	//----- nvinfo : EIATTR_FRAME_SIZE
	.align		4
.L_635:
        /*0dec*/ 	.byte	0x04, 0x11
        /*0dee*/ 	.short	(.L_637 - .L_636)
	.align		4
.L_636:
        /*0df0*/ 	.word	index@(_Z35kOptimizerStatic8bit1StateBlockwiseI6__halfLi2ELi256ELi1EEvPT_S2_PhfffifPfS4_ffbi)
        /*0df4*/ 	.word	0x00000000


	//----- nvinfo : EIATTR_REGCOUNT
	.align		4
.L_637:
        /*0df8*/ 	.byte	0x04, 0x2f
        /*0dfa*/ 	.short	(.L_639 - .L_638)
	.align		4
.L_638:
        /*0dfc*/ 	.word	index@(_Z35kOptimizerStatic8bit1StateBlockwiseI13__nv_bfloat16Li2ELi256ELi1EEvPT_S2_PhfffifPfS4_ffbi)
        /*0e00*/ 	.word	0x00000028


	//----- nvinfo : EIATTR_FRAME_SIZE
	.align		4
.L_639:
        /*0e04*/ 	.byte	0x04, 0x11
        /*0e06*/ 	.short	(.L_641 - .L_640)
	.align		4
.L_640:
        /*0e08*/ 	.word	index@(_Z35kOptimizerStatic8bit1StateBlockwiseI13__nv_bfloat16Li2ELi256ELi1EEvPT_S2_PhfffifPfS4_ffbi)
        /*0e0c*/ 	.word	0x00000000


	//----- nvinfo : EIATTR_REGCOUNT
	.align		4
.L_641:
        /*0e10*/ 	.byte	0x04, 0x2f
        /*0e12*/ 	.short	(.L_643 - .L_642)
	.align		4
.L_642:
        /*0e14*/ 	.word	index@(_Z35kOptimizerStatic8bit1StateBlockwiseIfLi5ELi256ELi1EEvPT_S1_PhfffifPfS3_ffbi)
        /*0e18*/ 	.word	0x00000028


	//----- nvinfo : EIATTR_FRAME_SIZE
	.align		4
.L_643:
        /*0e1c*/ 	.byte	0x04, 0x11
        /*0e1e*/ 	.short	(.L_645 - .L_644)
	.align		4
.L_644:
        /*0e20*/ 	.word	index@(_Z35kOptimizerStatic8bit1StateBlockwiseIfLi5ELi256ELi1EEvPT_S1_PhfffifPfS3_ffbi)
        /*0e24*/ 	.word	0x00000000


	//----- nvinfo : EIATTR_REGCOUNT
	.align		4
.L_645:
        /*0e28*/ 	.byte	0x04, 0x2f
        /*0e2a*/ 	.short	(.L_647 - .L_646)
	.align		4
.L_646:
        /*0e2c*/ 	.word	index@(_Z35kOptimizerStatic8bit1StateBlockwiseI6__halfLi5ELi256ELi1EEvPT_S2_PhfffifPfS4_ffbi)
        /*0e30*/ 	.word	0x00000028


	//----- nvinfo : EIATTR_FRAME_SIZE
	.align		4
.L_647:
        /*0e34*/ 	.byte	0x04, 0x11
        /*0e36*/ 	.short	(.L_649 - .L_648)
	.align		4
.L_648:
        /*0e38*/ 	.word	index@(_Z35kOptimizerStatic8bit1StateBlockwiseI6__halfLi5ELi256ELi1EEvPT_S2_PhfffifPfS4_ffbi)
        /*0e3c*/ 	.word	0x00000000


	//----- nvinfo : EIATTR_REGCOUNT
	.align		4
.L_649:
        /*0e40*/ 	.byte	0x04, 0x2f
        /*0e42*/ 	.short	(.L_651 - .L_650)
	.align		4
.L_650:
        /*0e44*/ 	.word	index@(_Z35kOptimizerStatic8bit1StateBlockwiseI13__nv_bfloat16Li5ELi256ELi1EEvPT_S2_PhfffifPfS4_ffbi)
        /*0e48*/ 	.word	0x00000028


	//----- nvinfo : EIATTR_FRAME_SIZE
	.align		4
.L_651:
        /*0e4c*/ 	.byte	0x04, 0x11
        /*0e4e*/ 	.short	(.L_653 - .L_652)
	.align		4
.L_652:
        /*0e50*/ 	.word	index@(_Z35kOptimizerStatic8bit1StateBlockwiseI13__nv_bfloat16Li5ELi256ELi1EEvPT_S2_PhfffifPfS4_ffbi)
        /*0e54*/ 	.word	0x00000000


	//----- nvinfo : EIATTR_REGCOUNT
	.align		4
.L_653:
        /*0e58*/ 	.byte	0x04, 0x2f
        /*0e5a*/ 	.short	(.L_655 - .L_654)
	.align		4
.L_654:
        /*0e5c*/ 	.word	index@(_Z35kOptimizerStatic8bit1StateBlockwiseIfLi4ELi256ELi1EEvPT_S1_PhfffifPfS3_ffbi)
        /*0e60*/ 	.word	0x00000028


	//----- nvinfo : EIATTR_FRAME_SIZE
	.align		4
.L_655:
        /*0e64*/ 	.byte	0x04, 0x11
        /*0e66*/ 	.short	(.L_657 - .L_656)
	.align		4
.L_656:
        /*0e68*/ 	.word	index@(_Z35kOptimizerStatic8bit1StateBlockwiseIfLi4ELi256ELi1EEvPT_S1_PhfffifPfS3_ffbi)
        /*0e6c*/ 	.word	0x00000000


	//----- nvinfo : EIATTR_REGCOUNT
	.align		4
.L_657:
        /*0e70*/ 	.byte	0x04, 0x2f
        /*0e72*/ 	.short	(.L_659 - .L_658)
	.align		4
.L_658:
        /*0e74*/ 	.word	index@(_Z35kOptimizerStatic8bit1StateBlockwiseI6__halfLi4ELi256ELi1EEvPT_S2_PhfffifPfS4_ffbi)
        /*0e78*/ 	.word	0x00000028


	//----- nvinfo : EIATTR_FRAME_SIZE
	.align		4
.L_659:
        /*0e7c*/ 	.byte	0x04, 0x11
        /*0e7e*/ 	.short	(.L_661 - .L_660)
	.align		4
.L_660:
        /*0e80*/ 	.word	index@(_Z35kOptimizerStatic8bit1StateBlockwiseI6__halfLi4ELi256ELi1EEvPT_S2_PhfffifPfS4_ffbi)
        /*0e84*/ 	.word	0x00000000


	//----- nvinfo : EIATTR_REGCOUNT
	.align		4
.L_661:
        /*0e88*/ 	.byte	0x04, 0x2f
        /*0e8a*/ 	.short	(.L_663 - .L_662)
	.align		4
.L_662:
        /*0e8c*/ 	.word	index@(_Z35kOptimizerStatic8bit1StateBlockwiseI13__nv_bfloat16Li4ELi256ELi1EEvPT_S2_PhfffifPfS4_ffbi)
        /*0e90*/ 	.word	0x00000028


	//----- nvinfo : EIATTR_FRAME_SIZE
	.align		4
.L_663:
        /*0e94*/ 	.byte	0x04, 0x11
        /*0e96*/ 	.short	(.L_665 - .L_664)
	.align		4
.L_664:
        /*0e98*/ 	.word	index@(_Z35kOptimizerStatic8bit1StateBlockwiseI13__nv_bfloat16Li4ELi256ELi1EEvPT_S2_PhfffifPfS4_ffbi)
        /*0e9c*/ 	.word	0x00000000


	//----- nvinfo : EIATTR_REGCOUNT
	.align		4
.L_665:
        /*0ea0*/ 	.byte	0x04, 0x2f
        /*0ea2*/ 	.short	(.L_667 - .L_666)
	.align		4
.L_666:
        /*0ea4*/ 	.word	index@(_ZN3cub17CUB_300001_SM_8006detail11EmptyKernelIvEEvv)
        /*0ea8*/ 	.word	0x00000004


	//----- nvinfo : EIATTR_FRAME_SIZE
	.align		4
.L_667:
        /*0eac*/ 	.byte	0x04, 0x11
        /*0eae*/ 	.short	(.L_669 - .L_668)
	.align		4
.L_668:
        /*0eb0*/ 	.word	index@(_ZN3cub17CUB_300001_SM_8006detail11EmptyKernelIvEEvv)
        /*0eb4*/ 	.word	0x00000000


	//----- nvinfo : EIATTR_MIN_STACK_SIZE
	.align		4
.L_669:
        /*0eb8*/ 	.byte	0x04, 0x12
        /*0eba*/ 	.short	(.L_671 - .L_670)
	.align		4
.L_670:
        /*0ebc*/ 	.word	index@(_ZN3cub17CUB_300001_SM_8006detail11EmptyKernelIvEEvv)
        /*0ec0*/ 	.word	0x00000000


	//----- nvinfo : EIATTR_MIN_STACK_SIZE
	.align		4
.L_671:
        /*0ec4*/ 	.byte	0x04, 0x12
        /*0ec6*/ 	.short	(.L_673 - .L_672)
	.align		4
.L_672:
        /*0ec8*/ 	.word	index@(_Z35kOptimizerStatic8bit1StateBlockwiseI13__nv_bfloat16Li4ELi256ELi1EEvPT_S2_PhfffifPfS4_ffbi)
        /*0ecc*/ 	.word	0x00000000


	//----- nvinfo : EIATTR_MIN_STACK_SIZE
	.align		4
.L_673:
        /*0ed0*/ 	.byte	0x04, 0x12
        /*0ed2*/ 	.short	(.L_675 - .L_674)
	.align		4
.L_674:
        /*0ed4*/ 	.word	index@(_Z35kOptimizerStatic8bit1StateBlockwiseI6__halfLi4ELi256ELi1EEvPT_S2_PhfffifPfS4_ffbi)
        /*0ed8*/ 	.word	0x00000000


	//----- nvinfo : EIATTR_MIN_STACK_SIZE
	.align		4
.L_675:
        /*0edc*/ 	.byte	0x04, 0x12
        /*0ede*/ 	.short	(.L_677 - .L_676)
	.align		4
.L_676:
        /*0ee0*/ 	.word	index@(_Z35kOptimizerStatic8bit1StateBlockwiseIfLi4ELi256ELi1EEvPT_S1_PhfffifPfS3_ffbi)
        /*0ee4*/ 	.word	0x00000000


	//----- nvinfo : EIATTR_MIN_STACK_SIZE
	.align		4
.L_677:
        /*0ee8*/ 	.byte	0x04, 0x12
        /*0eea*/ 	.short	(.L_679 - .L_678)
	.align		4
.L_678:
        /*0eec*/ 	.word	index@(_Z35kOptimizerStatic8bit1StateBlockwiseI13__nv_bfloat16Li5ELi256ELi1EEvPT_S2_PhfffifPfS4_ffbi)
        /*0ef0*/ 	.word	0x00000000


	//----- nvinfo : EIATTR_MIN_STACK_SIZE
	.align		4
.L_679:
        /*0ef4*/ 	.byte	0x04, 0x12
        /*0ef6*/ 	.short	(.L_681 - .L_680)
	.align		4
.L_680:
        /*0ef8*/ 	.word	index@(_Z35kOptimizerStatic8bit1StateBlockwiseI6__halfLi5ELi256ELi1EEvPT_S2_PhfffifPfS4_ffbi)
        /*0efc*/ 	.word	0x00000000


	//----- nvinfo : EIATTR_MIN_STACK_SIZE
	.align		4
.L_681:
        /*0f00*/ 	.byte	0x04, 0x12
        /*0f02*/ 	.short	(.L_683 - .L_682)
	.align		4
.L_682:
        /*0f04*/ 	.word	index@(_Z35kOptimizerStatic8bit1StateBlockwiseIfLi5ELi256ELi1EEvPT_S1_PhfffifPfS3_ffbi)
        /*0f08*/ 	.word	0x00000000


	//----- nvinfo : EIATTR_MIN_STACK_SIZE
	.align		4
.L_683:
        /*0f0c*/ 	.byte	0x04, 0x12
        /*0f0e*/ 	.short	(.L_685 - .L_684)
	.align		4
.L_684:
        /*0f10*/ 	.word	index@(_Z35kOptimizerStatic8bit1StateBlockwiseI13__nv_bfloat16Li2ELi256ELi1EEvPT_S2_PhfffifPfS4_ffbi)
        /*0f14*/ 	.word	0x00000000


	//----- nvinfo : EIATTR_MIN_STACK_SIZE
	.align		4
.L_685:
        /*0f18*/ 	.byte	0x04, 0x12
        /*0f1a*/ 	.short	(.L_687 - .L_686)
	.align		4
.L_686:
        /*0f1c*/ 	.word	index@(_Z35kOptimizerStatic8bit1StateBlockwiseI6__halfLi2ELi256ELi1EEvPT_S2_PhfffifPfS4_ffbi)
        /*0f20*/ 	.word	0x00000000


	//----- nvinfo : EIATTR_MIN_STACK_SIZE
	.align		4
.L_687:
        /*0f24*/ 	.byte	0x04, 0x12
        /*0f26*/ 	.short	(.L_689 - .L_688)
	.align		4
.L_688:
        /*0f28*/ 	.word	index@(_Z35kOptimizerStatic8bit1StateBlockwiseIfLi2ELi256ELi1EEvPT_S1_PhfffifPfS3_ffbi)
        /*0f2c*/ 	.word	0x00000000


	//----- nvinfo : EIATTR_MIN_STACK_SIZE
	.align		4
.L_689:
        /*0f30*/ 	.byte	0x04, 0x12
        /*0f32*/ 	.short	(.L_691 - .L_690)
	.align		4
.L_690:
        /*0f34*/ 	.word	index@(_Z35kOptimizerStatic8bit1StateBlockwiseI13__nv_bfloat16Li1ELi256ELi1EEvPT_S2_PhfffifPfS4_ffbi)
        /*0f38*/ 	.word	0x00000000


	//----- nvinfo : EIATTR_MIN_STACK_SIZE
	.align		4
.L_691:
        /*0f3c*/ 	.byte	0x04, 0x12
        /*0f3e*/ 	.short	(.L_693 - .L_692)
	.align		4
.L_692:
        /*0f40*/ 	.word	index@(_Z35kOptimizerStatic8bit1StateBlockwiseI6__halfLi1ELi256ELi1EEvPT_S2_PhfffifPfS4_ffbi)
        /*0f44*/ 	.word	0x00000000


	//----- nvinfo : EIATTR_MIN_STACK_SIZE
	.align		4
.L_693:
        /*0f48*/ 	.byte	0x04, 0x12
        /*0f4a*/ 	.short	(.L_695 - .L_694)
	.align		4
.L_694:
        /*0f4c*/ 	.word	index@(_Z35kOptimizerStatic8bit1StateBlockwiseIfLi1ELi256ELi1EEvPT_S1_PhfffifPfS3_ffbi)
        /*0f50*/ 	.word	0x00000000


	//----- nvinfo : EIATTR_MIN_STACK_SIZE
	.align		4
.L_695:
        /*0f54*/ 	.byte	0x04, 0x12
        /*0f56*/ 	.short	(.L_697 - .L_696)
	.align		4
.L_696:
        /*0f58*/ 	.word	index@(_Z35kOptimizerStatic8bit2StateBlockwiseI13__nv_bfloat16Li6ELi256ELi1EEvPT_S2_PhS3_fffffifPfS4_S4_S4_ffbi)
        /*0f5c*/ 	.word	0x00000000


	//----- nvinfo : EIATTR_MIN_STACK_SIZE
	.align		4
.L_697:
        /*0f60*/ 	.byte	0x04, 0x12
        /*0f62*/ 	.short	(.L_699 - .L_698)
	.align		4
.L_698:
        /*0f64*/ 	.word	index@(_Z35kOptimizerStatic8bit2StateBlockwiseI6__halfLi6ELi256ELi1EEvPT_S2_PhS3_fffffifPfS4_S4_S4_ffbi)
        /*0f68*/ 	.word	0x00000000


	//----- nvinfo : EIATTR_MIN_STACK_SIZE
	.align		4
.L_699:
        /*0f6c*/ 	.byte	0x04, 0x12
        /*0f6e*/ 	.short	(.L_701 - .L_700)
	.align		4
.L_700:
        /*0f70*/ 	.word	index@(_Z35kOptimizerStatic8bit2StateBlockwiseIfLi6ELi256ELi1EEvPT_S1_PhS2_fffffifPfS3_S3_S3_ffbi)
        /*0f74*/ 	.word	0x00000000


	//----- nvinfo : EIATTR_MIN_STACK_SIZE
	.align		4
.L_701:
        /*0f78*/ 	.byte	0x04, 0x12
        /*0f7a*/ 	.short	(.L_703 - .L_702)
	.align		4
.L_702:
        /*0f7c*/ 	.word	index@(_Z35kOptimizerStatic8bit2StateBlockwiseI13__nv_bfloat16Li0ELi256ELi1EEvPT_S2_PhS3_fffffifPfS4_S4_S4_ffbi)
        /*0f80*/ 	.word	0x00000000


	//----- nvinfo : EIATTR_MIN_STACK_SIZE
	.align		4
.L_703:
        /*0f84*/ 	.byte	0x04, 0x12
        /*0f86*/ 	.short	(.L_705 - .L_704)
	.align		4
.L_704:
        /*0f88*/ 	.word	index@(_Z35kOptimizerStatic8bit2StateBlockwiseI6__halfLi0ELi256ELi1EEvPT_S2_PhS3_fffffifPfS4_S4_S4_ffbi)
        /*0f8c*/ 	.word	0x00000000


	//----- nvinfo : EIATTR_MIN_STACK_SIZE
	.align		4
.L_705:
        /*0f90*/ 	.byte	0x04, 0x12
        /*0f92*/ 	.short	(.L_707 - .L_706)
	.align		4
.L_706:
        /*0f94*/ 	.word	index@(_Z35kOptimizerStatic8bit2StateBlockwiseIfLi0ELi256ELi1EEvPT_S1_PhS2_fffffifPfS3_S3_S3_ffbi)
        /*0f98*/ 	.word	0x00000000


	//----- nvinfo : EIATTR_MIN_STACK_SIZE
	.align		4
.L_707:
        /*0f9c*/ 	.byte	0x04, 0x12
        /*0f9e*/ 	.short	(.L_709 - .L_708)
	.align		4
.L_708:
        /*0fa0*/ 	.word	index@(_Z20kDequantizeBlockwiseI13__nv_bfloat16Li512ELi64ELi8ELi2EEvPfPhS1_PT_ii)
        /*0fa4*/ 	.word	0x00000000


	//----- nvinfo : EIATTR_MIN_STACK_SIZE
	.align		4
.L_709:
        /*0fa8*/ 	.byte	0x04, 0x12
        /*0faa*/ 	.short	(.L_711 - .L_710)
	.align		4
.L_710:
        /*0fac*/ 	.word	index@(_Z20kDequantizeBlockwiseI13__nv_bfloat16Li512ELi64ELi8ELi0EEvPfPhS1_PT_ii)
        /*0fb0*/ 	.word	0x00000000


	//----- nvinfo : EIATTR_MIN_STACK_SIZE
	.align		4
.L_711:
        /*0fb4*/ 	.byte	0x04, 0x12
        /*0fb6*/ 	.short	(.L_713 - .L_712)
	.align		4
.L_712:
        /*0fb8*/ 	.word	index@(_Z20kDequantizeBlockwiseI13__nv_bfloat16Li512ELi64ELi8ELi1EEvPfPhS1_PT_ii)
        /*0fbc*/ 	.word	0x00000000


	//----- nvinfo : EIATTR_MIN_STACK_SIZE
	.align		4
.L_713:
        /*0fc0*/ 	.byte	0x04, 0x12
        /*0fc2*/ 	.short	(.L_715 - .L_714)
	.align		4
.L_714:
        /*0fc4*/ 	.word	index@(_Z20kDequantizeBlockwiseIfLi512ELi64ELi8ELi2EEvPfPhS0_PT_ii)
        /*0fc8*/ 	.word	0x00000000


	//----- nvinfo : EIATTR_MIN_STACK_SIZE
	.align		4
.L_715:
        /*0fcc*/ 	.byte	0x04, 0x12
        /*0fce*/ 	.short	(.L_717 - .L_716)
	.align		4
.L_716:
        /*0fd0*/ 	.word	index@(_Z20kDequantizeBlockwiseIfLi512ELi64ELi8ELi0EEvPfPhS0_PT_ii)
        /*0fd4*/ 	.word	0x00000000


	//----- nvinfo : EIATTR_MIN_STACK_SIZE
	.align		4
.L_717:
        /*0fd8*/ 	.byte	0x04, 0x12
        /*0fda*/ 	.short	(.L_719 - .L_718)
	.align		4
.L_718:
        /*0fdc*/ 	.word	index@(_Z20kDequantizeBlockwiseIfLi512ELi64ELi8ELi1EEvPfPhS0_PT_ii)
        /*0fe0*/ 	.word	0x00000000


	//----- nvinfo : EIATTR_MIN_STACK_SIZE
	.align		4
.L_719:
        /*0fe4*/ 	.byte	0x04, 0x12
        /*0fe6*/ 	.short	(.L_721 - .L_720)
	.align		4
.L_720:
        /*0fe8*/ 	.word	index@(_Z20kDequantizeBlockwiseI6__halfLi512ELi64ELi8ELi2EEvPfPhS1_PT_ii)
        /*0fec*/ 	.word	0x00000000


	//----- nvinfo : EIATTR_MIN_STACK_SIZE
	.align		4
.L_721:
        /*0ff0*/ 	.byte	0x04, 0x12
        /*0ff2*/ 	.short	(.L_723 - .L_722)
	.align		4
.L_722:
        /*0ff4*/ 	.word	index@(_Z20kDequantizeBlockwiseI6__halfLi512ELi64ELi8ELi0EEvPfPhS1_PT_ii)
        /*0ff8*/ 	.word	0x00000000


	//----- nvinfo : EIATTR_MIN_STACK_SIZE
	.align		4
.L_723:
        /*0ffc*/ 	.byte	0x04, 0x12
        /*0ffe*/ 	.short	(.L_725 - .L_724)
	.align		4
.L_724:
        /*1000*/ 	.word	index@(_Z20kDequantizeBlockwiseI6__halfLi512ELi64ELi8ELi1EEvPfPhS1_PT_ii)
        /*1004*/ 	.word	0x00000000


	//----- nvinfo : EIATTR_MIN_STACK_SIZE
	.align		4
.L_725:
        /*1008*/ 	.byte	0x04, 0x12
        /*100a*/ 	.short	(.L_727 - .L_726)
	.align		4
.L_726:
        /*100c*/ 	.word	index@(_Z23kQuantizeBlockwiseSmallI13__nv_bfloat16Li64ELi2EEvPfPT_S1_PhS1_ii)
        /*1010*/ 	.word	0x00000000


	//----- nvinfo : EIATTR_MIN_STACK_SIZE
	.align		4
.L_727:
        /*1014*/ 	.byte	0x04, 0x12
        /*1016*/ 	.short	(.L_729 - .L_728)
	.align		4
.L_728:
        /*1018*/ 	.word	index@(_Z23kQuantizeBlockwiseSmallIfLi64ELi2EEvPfPT_S0_PhS0_ii)
        /*101c*/ 	.word	0x00000000


	//----- nvinfo : EIATTR_MIN_STACK_SIZE
	.align		4
.L_729:
        /*1020*/ 	.byte	0x04, 0x12
        /*1022*/ 	.short	(.L_731 - .L_730)
	.align		4
.L_730:
        /*1024*/ 	.word	index@(_Z23kQuantizeBlockwiseSmallI6__halfLi64ELi2EEvPfPT_S1_PhS1_ii)
        /*1028*/ 	.word	0x00000000


	//----- nvinfo : EIATTR_MIN_STACK_SIZE
	.align		4
.L_731:
        /*102c*/ 	.byte	0x04, 0x12
        /*102e*/ 	.short	(.L_733 - .L_732)
	.align		4
.L_732:
        /*1030*/ 	.word	index@(_Z23kQuantizeBlockwiseSmallI13__nv_bfloat16Li64ELi1EEvPfPT_S1_PhS1_ii)
        /*1034*/ 	.word	0x00000000


	//----- nvinfo : EIATTR_MIN_STACK_SIZE
	.align		4
.L_733:
        /*1038*/ 	.byte	0x04, 0x12
        /*103a*/ 	.short	(.L_735 - .L_734)
	.align		4
.L_734:
        /*103c*/ 	.word	index@(_Z23kQuantizeBlockwiseSmallIfLi64ELi1EEvPfPT_S0_PhS0_ii)
        /*1040*/ 	.word	0x00000000


	//----- nvinfo : EIATTR_MIN_STACK_SIZE
	.align		4
.L_735:
        /*1044*/ 	.byte	0x04, 0x12
        /*1046*/ 	.short	(.L_737 - .L_736)
	.align		4
.L_736:
        /*1048*/ 	.word	index@(_Z23kQuantizeBlockwiseSmallI6__halfLi64ELi1EEvPfPT_S1_PhS1_ii)
        /*104c*/ 	.word	0x00000000


	//----- nvinfo : EIATTR_MIN_STACK_SIZE
	.align		4
.L_737:
        /*1050*/ 	.byte	0x04, 0x12
        /*1052*/ 	.short	(.L_739 - .L_738)
	.align		4
.L_738:
        /*1054*/ 	.word	index@(_Z23kQuantizeBlockwiseSmallI13__nv_bfloat16Li32ELi2EEvPfPT_S1_PhS1_ii)
        /*1058*/ 	.word	0x00000000


	//----- nvinfo : EIATTR_MIN_STACK_SIZE
	.align		4
.L_739:
        /*105c*/ 	.byte	0x04, 0x12
        /*105e*/ 	.short	(.L_741 - .L_740)
	.align		4
.L_740:
        /*1060*/ 	.word	index@(_Z23kQuantizeBlockwiseSmallIfLi32ELi2EEvPfPT_S0_PhS0_ii)
        /*1064*/ 	.word	0x00000000


	//----- nvinfo : EIATTR_MIN_STACK_SIZE
	.align		4
.L_741:
        /*1068*/ 	.byte	0x04, 0x12
        /*106a*/ 	.short	(.L_743 - .L_742)
	.align		4
.L_742:
        /*106c*/ 	.word	index@(_Z23kQuantizeBlockwiseSmallI6__halfLi32ELi2EEvPfPT_S1_PhS1_ii)
        /*1070*/ 	.word	0x00000000


	//----- nvinfo : EIATTR_MIN_STACK_SIZE
	.align		4
.L_743:
        /*1074*/ 	.byte	0x04, 0x12
        /*1076*/ 	.short	(.L_745 - .L_744)
	.align		4
.L_744:
        /*1078*/ 	.word	index@(_Z23kQuantizeBlockwiseSmallI13__nv_bfloat16Li32ELi1EEvPfPT_S1_PhS1_ii)
        /*107c*/ 	.word	0x00000000


	//----- nvinfo : EIATTR_MIN_STACK_SIZE
	.align		4
.L_745:
        /*1080*/ 	.byte	0x04, 0x12
        /*1082*/ 	.short	(.L_747 - .L_746)
	.align		4
.L_746:
        /*1084*/ 	.word	index@(_Z23kQuantizeBlockwiseSmallIfLi32ELi1EEvPfPT_S0_PhS0_ii)
        /*1088*/ 	.word	0x00000000


	//----- nvinfo : EIATTR_MIN_STACK_SIZE
	.align		4
.L_747:
        /*108c*/ 	.byte	0x04, 0x12
        /*108e*/ 	.short	(.L_749 - .L_748)
	.align		4
.L_748:
        /*1090*/ 	.word	index@(_Z23kQuantizeBlockwiseSmallI6__halfLi32ELi1EEvPfPT_S1_PhS1_ii)
        /*1094*/ 	.word	0x00000000


	//----- nvinfo : EIATTR_MIN_STACK_SIZE
	.align		4
.L_749:
        /*1098*/ 	.byte	0x04, 0x12
        /*109a*/ 	.short	(.L_751 - .L_750)
	.align		4
.L_750:
        /*109c*/ 	.word	index@(_Z18kQuantizeBlockwiseI13__nv_bfloat16Li64ELi2ELi0ELi2EEvPfPT_S1_PhS1_ii)
        /*10a0*/ 	.word	0x00000000


	//----- nvinfo : EIATTR_MIN_STACK_SIZE
	.align		4
.L_751:
        /*10a4*/ 	.byte	0x04, 0x12
        /*10a6*/ 	.short	(.L_753 - .L_752)
	.align		4
.L_752:
        /*10a8*/ 	.word	index@(_Z18kQuantizeBlockwiseI13__nv_bfloat16Li128ELi2ELi0ELi2EEvPfPT_S1_PhS1_ii)
        /*10ac*/ 	.word	0x00000000


	//----- nvinfo : EIATTR_MIN_STACK_SIZE
	.align		4
.L_753:
        /*10b0*/ 	.byte	0x04, 0x12
        /*10b2*/ 	.short	(.L_755 - .L_754)
	.align		4
.L_754:
        /*10b4*/ 	.word	index@(_Z18kQuantizeBlockwiseI13__nv_bfloat16Li256ELi2ELi0ELi2EEvPfPT_S1_PhS1_ii)
        /*10b8*/ 	.word	0x00000000


	//----- nvinfo : EIATTR_MIN_STACK_SIZE
	.align		4
.L_755:
        /*10bc*/ 	.byte	0x04, 0x12
        /*10be*/ 	.short	(.L_757 - .L_756)
	.align		4
.L_756:
        /*10c0*/ 	.word	index@(_Z18kQuantizeBlockwiseI13__nv_bfloat16Li512ELi2ELi0ELi2EEvPfPT_S1_PhS1_ii)
        /*10c4*/ 	.word	0x00000000


	//----- nvinfo : EIATTR_MIN_STACK_SIZE
	.align		4
.L_757:
        /*10c8*/ 	.byte	0x04, 0x12
        /*10ca*/ 	.short	(.L_759 - .L_758)
	.align		4
.L_758:
        /*10cc*/ 	.word	index@(_Z18kQuantizeBlockwiseI13__nv_bfloat16Li1024ELi4ELi0ELi2EEvPfPT_S1_PhS1_ii)
        /*10d0*/ 	.word	0x00000000


	//----- nvinfo : EIATTR_MIN_STACK_SIZE
	.align		4
.L_759:
        /*10d4*/ 	.byte	0x04, 0x12
        /*10d6*/ 	.short	(.L_761 - .L_760)
	.align		4
.L_760:
        /*10d8*/ 	.word	index@(_Z18kQuantizeBlockwiseI13__nv_bfloat16Li2048ELi4ELi0ELi2EEvPfPT_S1_PhS1_ii)
        /*10dc*/ 	.word	0x00000000


	//----- nvinfo : EIATTR_MIN_STACK_SIZE
	.align		4
.L_761:
        /*10e0*/ 	.byte	0x04, 0x12
        /*10e2*/ 	.short	(.L_763 - .L_762)
	.align		4
.L_762:
        /*10e4*/ 	.word	index@(_Z18kQuantizeBlockwiseI13__nv_bfloat16Li4096ELi4ELi0ELi2EEvPfPT_S1_PhS1_ii)
        /*10e8*/ 	.word	0x00000000


	//----- nvinfo : EIATTR_MIN_STACK_SIZE
	.align		4
.L_763:
        /*10ec*/ 	.byte	0x04, 0x12
        /*10ee*/ 	.short	(.L_765 - .L_764)
	.align		4
.L_764:
        /*10f0*/ 	.word	index@(_Z18kQuantizeBlockwiseI13__nv_bfloat16Li64ELi2ELi0ELi1EEvPfPT_S1_PhS1_ii)
        /*10f4*/ 	.word	0x00000000


	//----- nvinfo : EIATTR_MIN_STACK_SIZE
	.align		4
.L_765:
        /*10f8*/ 	.byte	0x04, 0x12
        /*10fa*/ 	.short	(.L_767 - .L_766)
	.align		4
.L_766:
        /*10fc*/ 	.word	index@(_Z18kQuantizeBlockwiseI13__nv_bfloat16Li128ELi2ELi0ELi1EEvPfPT_S1_PhS1_ii)
        /*1100*/ 	.word	0x00000000


	//----- nvinfo : EIATTR_MIN_STACK_SIZE
	.align		4
.L_767:
        /*1104*/ 	.byte	0x04, 0x12
        /*1106*/ 	.short	(.L_769 - .L_768)
	.align		4
.L_768:
        /*1108*/ 	.word	index@(_Z18kQuantizeBlockwiseI13__nv_bfloat16Li256ELi2ELi0ELi1EEvPfPT_S1_PhS1_ii)
        /*110c*/ 	.word	0x00000000


	//----- nvinfo : EIATTR_MIN_STACK_SIZE
	.align		4
.L_769:
        /*1110*/ 	.byte	0x04, 0x12
        /*1112*/ 	.short	(.L_771 - .L_770)
	.align		4
.L_770:
        /*1114*/ 	.word	index@(_Z18kQuantizeBlockwiseI13__nv_bfloat16Li512ELi2ELi0ELi1EEvPfPT_S1_PhS1_ii)
        /*1118*/ 	.word	0x00000000


	//----- nvinfo : EIATTR_MIN_STACK_SIZE
	.align		4
.L_771:
        /*111c*/ 	.byte	0x04, 0x12
        /*111e*/ 	.short	(.L_773 - .L_772)
	.align		4
.L_772:
        /*1120*/ 	.word	index@(_Z18kQuantizeBlockwiseI13__nv_bfloat16Li1024ELi4ELi0ELi1EEvPfPT_S1_PhS1_ii)
        /*1124*/ 	.word	0x00000000


	//----- nvinfo : EIATTR_MIN_STACK_SIZE
	.align		4
.L_773:
        /*1128*/ 	.byte	0x04, 0x12
        /*112a*/ 	.short	(.L_775 - .L_774)
	.align		4
.L_774:
        /*112c*/ 	.word	index@(_Z18kQuantizeBlockwiseI13__nv_bfloat16Li2048ELi4ELi0ELi1EEvPfPT_S1_PhS1_ii)
        /*1130*/ 	.word	0x00000000


	//----- nvinfo : EIATTR_MIN_STACK_SIZE
	.align		4
.L_775:
        /*1134*/ 	.byte	0x04, 0x12
        /*1136*/ 	.short	(.L_777 - .L_776)
	.align		4
.L_776:
        /*1138*/ 	.word	index@(_Z18kQuantizeBlockwiseI13__nv_bfloat16Li4096ELi4ELi0ELi1EEvPfPT_S1_PhS1_ii)
        /*113c*/ 	.word	0x00000000


	//----- nvinfo : EIATTR_MIN_STACK_SIZE
	.align		4
.L_777:
        /*1140*/ 	.byte	0x04, 0x12
        /*1142*/ 	.short	(.L_779 - .L_778)
	.align		4
.L_778:
        /*1144*/ 	.word	index@(_Z18kQuantizeBlockwiseI13__nv_bfloat16Li64ELi2ELi0ELi0EEvPfPT_S1_PhS1_ii)
        /*1148*/ 	.word	0x00000000


	//----- nvinfo : EIATTR_MIN_STACK_SIZE
	.align		4
.L_779:
        /*114c*/ 	.byte	0x04, 0x12
        /*114e*/ 	.short	(.L_781 - .L_780)
	.align		4
.L_780:
        /*1150*/ 	.word	index@(_Z18kQuantizeBlockwiseI13__nv_bfloat16Li128ELi2ELi0ELi0EEvPfPT_S1_PhS1_ii)
        /*1154*/ 	.word	0x00000000


	//----- nvinfo : EIATTR_MIN_STACK_SIZE
	.align		4
.L_781:
        /*1158*/ 	.byte	0x04, 0x12
        /*115a*/ 	.short	(.L_783 - .L_782)
	.align		4
.L_782:
        /*115c*/ 	.word	index@(_Z18kQuantizeBlockwiseI13__nv_bfloat16Li256ELi2ELi0ELi0EEvPfPT_S1_PhS1_ii)
        /*1160*/ 	.word	0x00000000


	//----- nvinfo : EIATTR_MIN_STACK_SIZE
	.align		4
.L_783:
        /*1164*/ 	.byte	0x04, 0x12
        /*1166*/ 	.short	(.L_785 - .L_784)
	.align		4
.L_784:
        /*1168*/ 	.word	index@(_Z18kQuantizeBlockwiseI13__nv_bfloat16Li512ELi2ELi0ELi0EEvPfPT_S1_PhS1_ii)
        /*116c*/ 	.word	0x00000000


	//----- nvinfo : EIATTR_MIN_STACK_SIZE
	.align		4
.L_785:
        /*1170*/ 	.byte	0x04, 0x12
        /*1172*/ 	.short	(.L_787 - .L_786)
	.align		4
.L_786:
        /*1174*/ 	.word	index@(_Z18kQuantizeBlockwiseI13__nv_bfloat16Li1024ELi4ELi0ELi0EEvPfPT_S1_PhS1_ii)
        /*1178*/ 	.word	0x00000000


	//----- nvinfo : EIATTR_MIN_STACK_SIZE
	.align		4
.L_787:
        /*117c*/ 	.byte	0x04, 0x12
        /*117e*/ 	.short	(.L_789 - .L_788)
	.align		4
.L_788:
        /*1180*/ 	.word	index@(_Z18kQuantizeBlockwiseI13__nv_bfloat16Li2048ELi4ELi0ELi0EEvPfPT_S1_PhS1_ii)
        /*1184*/ 	.word	0x00000000


	//----- nvinfo : EIATTR_MIN_STACK_SIZE
	.align		4
.L_789:
        /*1188*/ 	.byte	0x04, 0x12
        /*118a*/ 	.short	(.L_791 - .L_790)
	.align		4
.L_790:
        /*118c*/ 	.word	index@(_Z18kQuantizeBlockwiseI13__nv_bfloat16Li4096ELi4ELi1ELi0EEvPfPT_S1_PhS1_ii)
        /*1190*/ 	.word	0x00000000


	//----- nvinfo : EIATTR_MIN_STACK_SIZE
	.align		4
.L_791:
        /*1194*/ 	.byte	0x04, 0x12
        /*1196*/ 	.short	(.L_793 - .L_792)
	.align		4
.L_792:
        /*1198*/ 	.word	index@(_Z18kQuantizeBlockwiseI13__nv_bfloat16Li4096ELi4ELi0ELi0EEvPfPT_S1_PhS1_ii)
        /*119c*/ 	.word	0x00000000


	//----- nvinfo : EIATTR_MIN_STACK_SIZE
	.align		4
.L_793:
        /*11a0*/ 	.byte	0x04, 0x12
        /*11a2*/ 	.short	(.L_795 - .L_794)
	.align		4
.L_794:
        /*11a4*/ 	.word	index@(_Z18kQuantizeBlockwiseIfLi64ELi2ELi0ELi2EEvPfPT_S0_PhS0_ii)
        /*11a8*/ 	.word	0x00000000


	//----- nvinfo : EIATTR_MIN_STACK_SIZE
	.align		4
.L_795:
        /*11ac*/ 	.byte	0x04, 0x12
        /*11ae*/ 	.short	(.L_797 - .L_796)
	.align		4
.L_796:
        /*11b0*/ 	.word	index@(_Z18kQuantizeBlockwiseIfLi128ELi2ELi0ELi2EEvPfPT_S0_PhS0_ii)
        /*11b4*/ 	.word	0x00000000


	//----- nvinfo : EIATTR_MIN_STACK_SIZE
	.align		4
.L_797:
        /*11b8*/ 	.byte	0x04, 0x12
        /*11ba*/ 	.short	(.L_799 - .L_798)
	.align		4
.L_798:
        /*11bc*/ 	.word	index@(_Z18kQuantizeBlockwiseIfLi256ELi2ELi0ELi2EEvPfPT_S0_PhS0_ii)
        /*11c0*/ 	.word	0x00000000


	//----- nvinfo : EIATTR_MIN_STACK_SIZE
	.align		4
.L_799:
        /*11c4*/ 	.byte	0x04, 0x12
        /*11c6*/ 	.short	(.L_801 - .L_800)
	.align		4
.L_800:
        /*11c8*/ 	.word	index@(_Z18kQuantizeBlockwiseIfLi512ELi2ELi0ELi2EEvPfPT_S0_PhS0_ii)
        /*11cc*/ 	.word	0x00000000


	//----- nvinfo : EIATTR_MIN_STACK_SIZE
	.align		4
.L_801:
        /*11d0*/ 	.byte	0x04, 0x12
        /*11d2*/ 	.short	(.L_803 - .L_802)
	.align		4
.L_802:
        /*11d4*/ 	.word	index@(_Z18kQuantizeBlockwiseIfLi1024ELi4ELi0ELi2EEvPfPT_S0_PhS0_ii)
        /*11d8*/ 	.word	0x00000000


	//----- nvinfo : EIATTR_MIN_STACK_SIZE
	.align		4
.L_803:
        /*11dc*/ 	.byte	0x04, 0x12
        /*11de*/ 	.short	(.L_805 - .L_804)
	.align		4
.L_804:
        /*11e0*/ 	.word	index@(_Z18kQuantizeBlockwiseIfLi2048ELi4ELi0ELi2EEvPfPT_S0_PhS0_ii)
        /*11e4*/ 	.word	0x00000000


	//----- nvinfo : EIATTR_MIN_STACK_SIZE
	.align		4
.L_805:
        /*11e8*/ 	.byte	0x04, 0x12
        /*11ea*/ 	.short	(.L_807 - .L_806)
	.align		4
.L_806:
        /*11ec*/ 	.word	index@(_Z18kQuantizeBlockwiseIfLi4096ELi4ELi0ELi2EEvPfPT_S0_PhS0_ii)
        /*11f0*/ 	.word	0x00000000


	//----- nvinfo : EIATTR_MIN_STACK_SIZE
	.align		4
.L_807:
        /*11f4*/ 	.byte	0x04, 0x12
        /*11f6*/ 	.short	(.L_809 - .L_808)
	.align		4
.L_808:
        /*11f8*/ 	.word	index@(_Z18kQuantizeBlockwiseIfLi64ELi2ELi0ELi1EEvPfPT_S0_PhS0_ii)
        /*11fc*/ 	.word	0x00000000


	//----- nvinfo : EIATTR_MIN_STACK_SIZE
	.align		4
.L_809:
        /*1200*/ 	.byte	0x04, 0x12
        /*1202*/ 	.short	(.L_811 - .L_810)
	.align		4
.L_810:
        /*1204*/ 	.word	index@(_Z18kQuantizeBlockwiseIfLi128ELi2ELi0ELi1EEvPfPT_S0_PhS0_ii)
        /*1208*/ 	.word	0x00000000


	//----- nvinfo : EIATTR_MIN_STACK_SIZE
	.align		4
.L_811:
        /*120c*/ 	.byte	0x04, 0x12
        /*120e*/ 	.short	(.L_813 - .L_812)
	.align		4
.L_812:
        /*1210*/ 	.word	index@(_Z18kQuantizeBlockwiseIfLi256ELi2ELi0ELi1EEvPfPT_S0_PhS0_ii)
        /*1214*/ 	.word	0x00000000


	//----- nvinfo : EIATTR_MIN_STACK_SIZE
	.align		4
.L_813:
        /*1218*/ 	.byte	0x04, 0x12
        /*121a*/ 	.short	(.L_815 - .L_814)
	.align		4
.L_814:
        /*121c*/ 	.word	index@(_Z18kQuantizeBlockwiseIfLi512ELi2ELi0ELi1EEvPfPT_S0_PhS0_ii)
        /*1220*/ 	.word	0x00000000


	//----- nvinfo : EIATTR_MIN_STACK_SIZE
	.align		4
.L_815:
        /*1224*/ 	.byte	0x04, 0x12
        /*1226*/ 	.short	(.L_817 - .L_816)
	.align		4
.L_816:
        /*1228*/ 	.word	index@(_Z18kQuantizeBlockwiseIfLi1024ELi4ELi0ELi1EEvPfPT_S0_PhS0_ii)
        /*122c*/ 	.word	0x00000000


	//----- nvinfo : EIATTR_MIN_STACK_SIZE
	.align		4
.L_817:
        /*1230*/ 	.byte	0x04, 0x12
        /*1232*/ 	.short	(.L_819 - .L_818)
	.align		4
.L_818:
        /*1234*/ 	.word	index@(_Z18kQuantizeBlockwiseIfLi2048ELi4ELi0ELi1EEvPfPT_S0_PhS0_ii)
        /*1238*/ 	.word	0x00000000


	//----- nvinfo : EIATTR_MIN_STACK_SIZE
	.align		4
.L_819:
        /*123c*/ 	.byte	0x04, 0x12
        /*123e*/ 	.short	(.L_821 - .L_820)
	.align		4
.L_820:
        /*1240*/ 	.word	index@(_Z18kQuantizeBlockwiseIfLi4096ELi4ELi0ELi1EEvPfPT_S0_PhS0_ii)
        /*1244*/ 	.word	0x00000000


	//----- nvinfo : EIATTR_MIN_STACK_SIZE
	.align		4
.L_821:
        /*1248*/ 	.byte	0x04, 0x12
        /*124a*/ 	.short	(.L_823 - .L_822)
	.align		4
.L_822:
        /*124c*/ 	.word	index@(_Z18kQuantizeBlockwiseIfLi64ELi2ELi0ELi0EEvPfPT_S0_PhS0_ii)
        /*1250*/ 	.word	0x00000000


	//----- nvinfo : EIATTR_MIN_STACK_SIZE
	.align		4
.L_823:
        /*1254*/ 	.byte	0x04, 0x12
        /*1256*/ 	.short	(.L_825 - .L_824)
	.align		4
.L_824:
        /*1258*/ 	.word	index@(_Z18kQuantizeBlockwiseIfLi128ELi2ELi0ELi0EEvPfPT_S0_PhS0_ii)
        /*125c*/ 	.word	0x00000000


	//----- nvinfo : EIATTR_MIN_STACK_SIZE
	.align		4
.L_825:
        /*1260*/ 	.byte	0x04, 0x12
        /*1262*/ 	.short	(.L_827 - .L_826)
	.align		4
.L_826:
        /*1264*/ 	.word	index@(_Z18kQuantizeBlockwiseIfLi256ELi2ELi0ELi0EEvPfPT_S0_PhS0_ii)
        /*1268*/ 	.word	0x00000000


	//----- nvinfo : EIATTR_MIN_STACK_SIZE
	.align		4
.L_827:
        /*126c*/ 	.byte	0x04, 0x12
        /*126e*/ 	.short	(.L_829 - .L_828)
	.align		4
.L_828:
        /*1270*/ 	.word	index@(_Z18kQuantizeBlockwiseIfLi512ELi2ELi0ELi0EEvPfPT_S0_PhS0_ii)
        /*1274*/ 	.word	0x00000000


	//----- nvinfo : EIATTR_MIN_STACK_SIZE
	.align		4
.L_829:
        /*1278*/ 	.byte	0x04, 0x12
        /*127a*/ 	.short	(.L_831 - .L_830)
	.align		4
.L_830:
        /*127c*/ 	.word	index@(_Z18kQuantizeBlockwiseIfLi1024ELi4ELi0ELi0EEvPfPT_S0_PhS0_ii)
        /*1280*/ 	.word	0x00000000


	//----- nvinfo : EIATTR_MIN_STACK_SIZE
	.align		4
.L_831:
        /*1284*/ 	.byte	0x04, 0x12
        /*1286*/ 	.short	(.L_833 - .L_832)
	.align		4
.L_832:
        /*1288*/ 	.word	index@(_Z18kQuantizeBlockwiseIfLi2048ELi4ELi0ELi0EEvPfPT_S0_PhS0_ii)
        /*128c*/ 	.word	0x00000000


	//----- nvinfo : EIATTR_MIN_STACK_SIZE
	.align		4
.L_833:
        /*1290*/ 	.byte	0x04, 0x12
        /*1292*/ 	.short	(.L_835 - .L_834)
	.align		4
.L_834:
        /*1294*/ 	.word	index@(_Z18kQuantizeBlockwiseIfLi4096ELi4ELi1ELi0EEvPfPT_S0_PhS0_ii)
        /*1298*/ 	.word	0x00000000


	//----- nvinfo : EIATTR_MIN_STACK_SIZE
	.align		4
.L_835:
        /*129c*/ 	.byte	0x04, 0x12
        /*129e*/ 	.short	(.L_837 - .L_836)
	.align		4
.L_836:
        /*12a0*/ 	.word	index@(_Z18kQuantizeBlockwiseIfLi4096ELi4ELi0ELi0EEvPfPT_S0_PhS0_ii)
        /*12a4*/ 	.word	0x00000000


	//----- nvinfo : EIATTR_MIN_STACK_SIZE
	.align		4
.L_837:
        /*12a8*/ 	.byte	0x04, 0x12
        /*12aa*/ 	.short	(.L_839 - .L_838)
	.align		4
.L_838:
        /*12ac*/ 	.word	index@(_Z18kQuantizeBlockwiseI6__halfLi64ELi2ELi0ELi2EEvPfPT_S1_PhS1_ii)
        /*12b0*/ 	.word	0x00000000


	//----- nvinfo : EIATTR_MIN_STACK_SIZE
	.align		4
.L_839:
        /*12b4*/ 	.byte	0x04, 0x12
        /*12b6*/ 	.short	(.L_841 - .L_840)
	.align		4
.L_840:
        /*12b8*/ 	.word	index@(_Z18kQuantizeBlockwiseI6__halfLi128ELi2ELi0ELi2EEvPfPT_S1_PhS1_ii)
        /*12bc*/ 	.word	0x00000000


	//----- nvinfo : EIATTR_MIN_STACK_SIZE
	.align		4
.L_841:
        /*12c0*/ 	.byte	0x04, 0x12
        /*12c2*/ 	.short	(.L_843 - .L_842)
	.align		4
.L_842:
        /*12c4*/ 	.word	index@(_Z18kQuantizeBlockwiseI6__halfLi256ELi2ELi0ELi2EEvPfPT_S1_PhS1_ii)
        /*12c8*/ 	.word	0x00000000


	//----- nvinfo : EIATTR_MIN_STACK_SIZE
	.align		4
.L_843:
        /*12cc*/ 	.byte	0x04, 0x12
        /*12ce*/ 	.short	(.L_845 - .L_844)
	.align		4
.L_844:
        /*12d0*/ 	.word	index@(_Z18kQuantizeBlockwiseI6__halfLi512ELi2ELi0ELi2EEvPfPT_S1_PhS1_ii)
        /*12d4*/ 	.word	0x00000000


	//----- nvinfo : EIATTR_MIN_STACK_SIZE
	.align		4
.L_845:
        /*12d8*/ 	.byte	0x04, 0x12
        /*12da*/ 	.short	(.L_847 - .L_846)
	.align		4
.L_846:
        /*12dc*/ 	.word	index@(_Z18kQuantizeBlockwiseI6__halfLi1024ELi4ELi0ELi2EEvPfPT_S1_PhS1_ii)
        /*12e0*/ 	.word	0x00000000


	//----- nvinfo : EIATTR_MIN_STACK_SIZE
	.align		4
.L_847:
        /*12e4*/ 	.byte	0x04, 0x12
        /*12e6*/ 	.short	(.L_849 - .L_848)
	.align		4
.L_848:
        /*12e8*/ 	.word	index@(_Z18kQuantizeBlockwiseI6__halfLi2048ELi4ELi0ELi2EEvPfPT_S1_PhS1_ii)
        /*12ec*/ 	.word	0x00000000


	//----- nvinfo : EIATTR_MIN_STACK_SIZE
	.align		4
.L_849:
        /*12f0*/ 	.byte	0x04, 0x12
        /*12f2*/ 	.short	(.L_851 - .L_850)
	.align		4
.L_850:
        /*12f4*/ 	.word	index@(_Z18kQuantizeBlockwiseI6__halfLi4096ELi4ELi0ELi2EEvPfPT_S1_PhS1_ii)
        /*12f8*/ 	.word	0x00000000


	//----- nvinfo : EIATTR_MIN_STACK_SIZE
	.align		4
.L_851:
        /*12fc*/ 	.byte	0x04, 0x12
        /*12fe*/ 	.short	(.L_853 - .L_852)
	.align		4
.L_852:
        /*1300*/ 	.word	index@(_Z18kQuantizeBlockwiseI6__halfLi64ELi2ELi0ELi1EEvPfPT_S1_PhS1_ii)
        /*1304*/ 	.word	0x00000000


	//----- nvinfo : EIATTR_MIN_STACK_SIZE
	.align		4
.L_853:
        /*1308*/ 	.byte	0x04, 0x12
        /*130a*/ 	.short	(.L_855 - .L_854)
	.align		4
.L_854:
        /*130c*/ 	.word	index@(_Z18kQuantizeBlockwiseI6__halfLi128ELi2ELi0ELi1EEvPfPT_S1_PhS1_ii)
        /*1310*/ 	.word	0x00000000


	//----- nvinfo : EIATTR_MIN_STACK_SIZE
	.align		4
.L_855:
        /*1314*/ 	.byte	0x04, 0x12
        /*1316*/ 	.short	(.L_857 - .L_856)
	.align		4
.L_856:
        /*1318*/ 	.word	index@(_Z18kQuantizeBlockwiseI6__halfLi256ELi2ELi0ELi1EEvPfPT_S1_PhS1_ii)
        /*131c*/ 	.word	0x00000000


	//----- nvinfo : EIATTR_MIN_STACK_SIZE
	.align		4
.L_857:
        /*1320*/ 	.byte	0x04, 0x12
        /*1322*/ 	.short	(.L_859 - .L_858)
	.align		4
.L_858:
        /*1324*/ 	.word	index@(_Z18kQuantizeBlockwiseI6__halfLi512ELi2ELi0ELi1EEvPfPT_S1_PhS1_ii)
        /*1328*/ 	.word	0x00000000


	//----- nvinfo : EIATTR_MIN_STACK_SIZE
	.align		4
.L_859:
        /*132c*/ 	.byte	0x04, 0x12
        /*132e*/ 	.short	(.L_861 - .L_860)
	.align		4
.L_860:
        /*1330*/ 	.word	index@(_Z18kQuantizeBlockwiseI6__halfLi1024ELi4ELi0ELi1EEvPfPT_S1_PhS1_ii)
        /*1334*/ 	.word	0x00000000


	//----- nvinfo : EIATTR_MIN_STACK_SIZE
	.align		4
.L_861:
        /*1338*/ 	.byte	0x04, 0x12
        /*133a*/ 	.short	(.L_863 - .L_862)
	.align		4
.L_862:
        /*133c*/ 	.word	index@(_Z18kQuantizeBlockwiseI6__halfLi2048ELi4ELi0ELi1EEvPfPT_S1_PhS1_ii)
        /*1340*/ 	.word	0x00000000


	//----- nvinfo : EIATTR_MIN_STACK_SIZE
	.align		4
.L_863:
        /*1344*/ 	.byte	0x04, 0x12
        /*1346*/ 	.short	(.L_865 - .L_864)
	.align		4
.L_864:
        /*1348*/ 	.word	index@(_Z18kQuantizeBlockwiseI6__halfLi4096ELi4ELi0ELi1EEvPfPT_S1_PhS1_ii)
        /*134c*/ 	.word	0x00000000


	//----- nvinfo : EIATTR_MIN_STACK_SIZE
	.align		4
.L_865:
        /*1350*/ 	.byte	0x04, 0x12
        /*1352*/ 	.short	(.L_867 - .L_866)
	.align		4
.L_866:
        /*1354*/ 	.word	index@(_Z18kQuantizeBlockwiseI6__halfLi64ELi2ELi0ELi0EEvPfPT_S1_PhS1_ii)
        /*1358*/ 	.word	0x00000000


	//----- nvinfo : EIATTR_MIN_STACK_SIZE
	.align		4
.L_867:
        /*135c*/ 	.byte	0x04, 0x12
        /*135e*/ 	.short	(.L_869 - .L_868)
	.align		4
.L_868:
        /*1360*/ 	.word	index@(_Z18kQuantizeBlockwiseI6__halfLi128ELi2ELi0ELi0EEvPfPT_S1_PhS1_ii)
        /*1364*/ 	.word	0x00000000


	//----- nvinfo : EIATTR_MIN_STACK_SIZE
	.align		4
.L_869:
        /*1368*/ 	.byte	0x04, 0x12
        /*136a*/ 	.short	(.L_871 - .L_870)
	.align		4
.L_870:
        /*136c*/ 	.word	index@(_Z18kQuantizeBlockwiseI6__halfLi256ELi2ELi0ELi0EEvPfPT_S1_PhS1_ii)
        /*1370*/ 	.word	0x00000000


	//----- nvinfo : EIATTR_MIN_STACK_SIZE
	.align		4
.L_871:
        /*1374*/ 	.byte	0x04, 0x12
        /*1376*/ 	.short	(.L_873 - .L_872)
	.align		4
.L_872:
        /*1378*/ 	.word	index@(_Z18kQuantizeBlockwiseI6__halfLi512ELi2ELi0ELi0EEvPfPT_S1_PhS1_ii)
        /*137c*/ 	.word	0x00000000


	//----- nvinfo : EIATTR_MIN_STACK_SIZE
	.align		4
.L_873:
        /*1380*/ 	.byte	0x04, 0x12
        /*1382*/ 	.short	(.L_875 - .L_874)
	.align		4
.L_874:
        /*1384*/ 	.word	index@(_Z18kQuantizeBlockwiseI6__halfLi1024ELi4ELi0ELi0EEvPfPT_S1_PhS1_ii)
        /*1388*/ 	.word	0x00000000


	//----- nvinfo : EIATTR_MIN_STACK_SIZE
	.align		4
.L_875:
        /*138c*/ 	.byte	0x04, 0x12
        /*138e*/ 	.short	(.L_877 - .L_876)
	.align		4
.L_876:
        /*1390*/ 	.word	index@(_Z18kQuantizeBlockwiseI6__halfLi2048ELi4ELi0ELi0EEvPfPT_S1_PhS1_ii)
        /*1394*/ 	.word	0x00000000


	//----- nvinfo : EIATTR_MIN_STACK_SIZE
	.align		4
.L_877:
        /*1398*/ 	.byte	0x04, 0x12
        /*139a*/ 	.short	(.L_879 - .L_878)
	.align		4
.L_878:
        /*139c*/ 	.word	index@(_Z18kQuantizeBlockwiseI6__halfLi4096ELi4ELi1ELi0EEvPfPT_S1_PhS1_ii)
        /*13a0*/ 	.word	0x00000000


	//----- nvinfo : EIATTR_MIN_STACK_SIZE
	.align		4
.L_879:
        /*13a4*/ 	.byte	0x04, 0x12
        /*13a6*/ 	.short	(.L_881 - .L_880)
	.align		4
.L_880:
        /*13a8*/ 	.word	index@(_Z18kQuantizeBlockwiseI6__halfLi4096ELi4ELi0ELi0EEvPfPT_S1_PhS1_ii)
        /*13ac*/ 	.word	0x00000000


	//----- nvinfo : EIATTR_MIN_STACK_SIZE
	.align		4
.L_881:
        /*13b0*/ 	.byte	0x04, 0x12
        /*13b2*/ 	.short	(.L_883 - .L_882)
	.align		4
.L_882:
        /*13b4*/ 	.word	index@(_Z21kOptimizer32bit2StateI13__nv_bfloat16Li6EEvPT_S2_PfS3_S3_ffffffffiffbi)
        /*13b8*/ 	.word	0x00000000


	//----- nvinfo : EIATTR_MIN_STACK_SIZE
	.align		4
.L_883:
        /*13bc*/ 	.byte	0x04, 0x12
        /*13be*/ 	.short	(.L_885 - .L_884)
	.align		4
.L_884:
        /*13c0*/ 	.word	index@(_Z21kOptimizer32bit2StateI6__halfLi6EEvPT_S2_PfS3_S3_ffffffffiffbi)
        /*13c4*/ 	.word	0x00000000


	//----- nvinfo : EIATTR_MIN_STACK_SIZE
	.align		4
.L_885:
        /*13c8*/ 	.byte	0x04, 0x12
        /*13ca*/ 	.short	(.L_887 - .L_886)
	.align		4
.L_886:
        /*13cc*/ 	.word	index@(_Z21kOptimizer32bit2StateIfLi6EEvPT_S1_PfS2_S2_ffffffffiffbi)
        /*13d0*/ 	.word	0x00000000


	//----- nvinfo : EIATTR_MIN_STACK_SIZE
	.align		4
.L_887:
        /*13d4*/ 	.byte	0x04, 0x12
        /*13d6*/ 	.short	(.L_889 - .L_888)
	.align		4
.L_888:
        /*13d8*/ 	.word	index@(_Z21kOptimizer32bit2StateI13__nv_bfloat16Li0EEvPT_S2_PfS3_S3_ffffffffiffbi)
        /*13dc*/ 	.word	0x00000000


	//----- nvinfo : EIATTR_MIN_STACK_SIZE
	.align		4
.L_889:
        /*13e0*/ 	.byte	0x04, 0x12
        /*13e2*/ 	.short	(.L_891 - .L_890)
	.align		4
.L_890:
        /*13e4*/ 	.word	index@(_Z21kOptimizer32bit2StateI6__halfLi0EEvPT_S2_PfS3_S3_ffffffffiffbi)
        /*13e8*/ 	.word	0x00000000


	//----- nvinfo : EIATTR_MIN_STACK_SIZE
	.align		4
.L_891:
        /*13ec*/ 	.byte	0x04, 0x12
        /*13ee*/ 	.short	(.L_893 - .L_892)
	.align		4
.L_892:
        /*13f0*/ 	.word	index@(_Z21kOptimizer32bit2StateIfLi0EEvPT_S1_PfS2_S2_ffffffffiffbi)
        /*13f4*/ 	.word	0x00000000


	//----- nvinfo : EIATTR_MIN_STACK_SIZE
	.align		4
.L_893:
        /*13f8*/ 	.byte	0x04, 0x12
        /*13fa*/ 	.short	(.L_895 - .L_894)
	.align		4
.L_894:
        /*13fc*/ 	.word	index@(_Z33kPreconditionOptimizer32bit2StateI13__nv_bfloat16Li6ELi4096ELi8EEvPT_S2_PfS3_S3_ffffiffi)
        /*1400*/ 	.word	0x00000000


	//----- nvinfo : EIATTR_MIN_STACK_SIZE
	.align		4
.L_895:
        /*1404*/ 	.byte	0x04, 0x12
        /*1406*/ 	.short	(.L_897 - .L_896)
	.align		4
.L_896:
        /*1408*/ 	.word	index@(_Z33kPreconditionOptimizer32bit2StateI6__halfLi6ELi4096ELi8EEvPT_S2_PfS3_S3_ffffiffi)
        /*140c*/ 	.word	0x00000000


	//----- nvinfo : EIATTR_MIN_STACK_SIZE
	.align		4
.L_897:
        /*1410*/ 	.byte	0x04, 0x12
        /*1412*/ 	.short	(.L_899 - .L_898)
	.align		4
.L_898:
        /*1414*/ 	.word	index@(_Z33kPreconditionOptimizer32bit2StateIfLi6ELi4096ELi8EEvPT_S1_PfS2_S2_ffffiffi)
        /*1418*/ 	.word	0x00000000


	//----- nvinfo : EIATTR_MIN_STACK_SIZE
	.align		4
.L_899:
        /*141c*/ 	.byte	0x04, 0x12
        /*141e*/ 	.short	(.L_901 - .L_900)
	.align		4
.L_900:
        /*1420*/ 	.word	index@(_Z33kPreconditionOptimizer32bit2StateI13__nv_bfloat16Li0ELi4096ELi8EEvPT_S2_PfS3_S3_ffffiffi)
        /*1424*/ 	.word	0x00000000


	//----- nvinfo : EIATTR_MIN_STACK_SIZE
	.align		4
.L_901:
        /*1428*/ 	.byte	0x04, 0x12
        /*142a*/ 	.short	(.L_903 - .L_902)
	.align		4
.L_902:
        /*142c*/ 	.word	index@(_Z33kPreconditionOptimizer32bit2StateI6__halfLi0ELi4096ELi8EEvPT_S2_PfS3_S3_ffffiffi)
        /*1430*/ 	.word	0x00000000


	//----- nvinfo : EIATTR_MIN_STACK_SIZE
	.align		4
.L_903:
        /*1434*/ 	.byte	0x04, 0x12
        /*1436*/ 	.short	(.L_905 - .L_904)
	.align		4
.L_904:
        /*1438*/ 	.word	index@(_Z33kPreconditionOptimizer32bit2StateIfLi0ELi4096ELi8EEvPT_S1_PfS2_S2_ffffiffi)
        /*143c*/ 	.word	0x00000000


	//----- nvinfo : EIATTR_MIN_STACK_SIZE
	.align		4
.L_905:
        /*1440*/ 	.byte	0x04, 0x12
        /*1442*/ 	.short	(.L_907 - .L_906)
	.align		4
.L_906:
        /*1444*/ 	.word	index@(_Z21kOptimizer32bit1StateI13__nv_bfloat16Li4EEvPT_S2_PfS3_ffffffiffbi)
        /*1448*/ 	.word	0x00000000


	//----- nvinfo : EIATTR_MIN_STACK_SIZE
	.align		4
.L_907:
        /*144c*/ 	.byte	0x04, 0x12
        /*144e*/ 	.short	(.L_909 - .L_908)
	.align		4
.L_908:
        /*1450*/ 	.word	index@(_Z21kOptimizer32bit1StateIfLi4EEvPT_S1_PfS2_ffffffiffbi)
        /*1454*/ 	.word	0x00000000


	//----- nvinfo : EIATTR_MIN_STACK_SIZE
	.align		4
.L_909:
        /*1458*/ 	.byte	0x04, 0x12
        /*145a*/ 	.short	(.L_911 - .L_910)
	.align		4
.L_910:
        /*145c*/ 	.word	index@(_Z21kOptimizer32bit1StateI6__halfLi4EEvPT_S2_PfS3_ffffffiffbi)
        /*1460*/ 	.word	0x00000000


	//----- nvinfo : EIATTR_MIN_STACK_SIZE
	.align		4
.L_911:
        /*1464*/ 	.byte	0x04, 0x12
        /*1466*/ 	.short	(.L_913 - .L_912)
	.align		4
.L_912:
        /*1468*/ 	.word	index@(_Z21kOptimizer32bit1StateI13__nv_bfloat16Li5EEvPT_S2_PfS3_ffffffiffbi)
        /*146c*/ 	.word	0x00000000


	//----- nvinfo : EIATTR_MIN_STACK_SIZE
	.align		4
.L_913:
        /*1470*/ 	.byte	0x04, 0x12
        /*1472*/ 	.short	(.L_915 - .L_914)
	.align		4
.L_914:
        /*1474*/ 	.word	index@(_Z21kOptimizer32bit1StateIfLi5EEvPT_S1_PfS2_ffffffiffbi)
        /*1478*/ 	.word	0x00000000


	//----- nvinfo : EIATTR_MIN_STACK_SIZE
	.align		4
.L_915:
        /*147c*/ 	.byte	0x04, 0x12
        /*147e*/ 	.short	(.L_917 - .L_916)
	.align		4
.L_916:
        /*1480*/ 	.word	index@(_Z21kOptimizer32bit1StateI6__halfLi5EEvPT_S2_PfS3_ffffffiffbi)
        /*1484*/ 	.word	0x00000000


	//----- nvinfo : EIATTR_MIN_STACK_SIZE
	.align		4
.L_917:
        /*1488*/ 	.byte	0x04, 0x12
        /*148a*/ 	.short	(.L_919 - .L_918)
	.align		4
.L_918:
        /*148c*/ 	.word	index@(_Z21kOptimizer32bit1StateI13__nv_bfloat16Li2EEvPT_S2_PfS3_ffffffiffbi)
        /*1490*/ 	.word	0x00000000


	//----- nvinfo : EIATTR_MIN_STACK_SIZE
	.align		4
.L_919:
        /*1494*/ 	.byte	0x04, 0x12
        /*1496*/ 	.short	(.L_921 - .L_920)
	.align		4
.L_920:
        /*1498*/ 	.word	index@(_Z21kOptimizer32bit1StateIfLi2EEvPT_S1_PfS2_ffffffiffbi)
        /*149c*/ 	.word	0x00000000


	//----- nvinfo : EIATTR_MIN_STACK_SIZE
	.align		4
.L_921:
        /*14a0*/ 	.byte	0x04, 0x12
        /*14a2*/ 	.short	(.L_923 - .L_922)
	.align		4
.L_922:
        /*14a4*/ 	.word	index@(_Z21kOptimizer32bit1StateI6__halfLi2EEvPT_S2_PfS3_ffffffiffbi)
        /*14a8*/ 	.word	0x00000000


	//----- nvinfo : EIATTR_MIN_STACK_SIZE
	.align		4
.L_923:
        /*14ac*/ 	.byte	0x04, 0x12
        /*14ae*/ 	.short	(.L_925 - .L_924)
	.align		4
.L_924:
        /*14b0*/ 	.word	index@(_Z21kOptimizer32bit1StateI13__nv_bfloat16Li1EEvPT_S2_PfS3_ffffffiffbi)
        /*14b4*/ 	.word	0x00000000


	//----- nvinfo : EIATTR_MIN_STACK_SIZE
	.align		4
.L_925:
        /*14b8*/ 	.byte	0x04, 0x12
        /*14ba*/ 	.short	(.L_927 - .L_926)
	.align		4
.L_926:
        /*14bc*/ 	.word	index@(_Z21kOptimizer32bit1StateIfLi1EEvPT_S1_PfS2_ffffffiffbi)
        /*14c0*/ 	.word	0x00000000


	//----- nvinfo : EIATTR_MIN_STACK_SIZE
	.align		4
.L_927:
        /*14c4*/ 	.byte	0x04, 0x12
        /*14c6*/ 	.short	(.L_929 - .L_928)
	.align		4
.L_928:
        /*14c8*/ 	.word	index@(_Z21kOptimizer32bit1StateI6__halfLi1EEvPT_S2_PfS3_ffffffiffbi)
        /*14cc*/ 	.word	0x00000000


	//----- nvinfo : EIATTR_MIN_STACK_SIZE
	.align		4
.L_929:
        /*14d0*/ 	.byte	0x04, 0x12
        /*14d2*/ 	.short	(.L_931 - .L_930)
	.align		4
.L_930:
        /*14d4*/ 	.word	index@(_Z33kPreconditionOptimizer32bit1StateI13__nv_bfloat16Li4ELi4096ELi8EEvPT_S2_PfS3_ffffiffi)
        /*14d8*/ 	.word	0x00000000


	//----- nvinfo : EIATTR_MIN_STACK_SIZE
	.align		4
.L_931:
        /*14dc*/ 	.byte	0x04, 0x12
        /*14de*/ 	.short	(.L_933 - .L_932)
	.align		4
.L_932:
        /*14e0*/ 	.word	index@(_Z33kPreconditionOptimizer32bit1StateIfLi4ELi4096ELi8EEvPT_S1_PfS2_ffffiffi)
        /*14e4*/ 	.word	0x00000000


	//----- nvinfo : EIATTR_MIN_STACK_SIZE
	.align		4
.L_933:
        /*14e8*/ 	.byte	0x04, 0x12
        /*14ea*/ 	.short	(.L_935 - .L_934)
	.align		4
.L_934:
        /*14ec*/ 	.word	index@(_Z33kPreconditionOptimizer32bit1StateI6__halfLi4ELi4096ELi8EEvPT_S2_PfS3_ffffiffi)
        /*14f0*/ 	.word	0x00000000


	//----- nvinfo : EIATTR_MIN_STACK_SIZE
	.align		4
.L_935:
        /*14f4*/ 	.byte	0x04, 0x12
        /*14f6*/ 	.short	(.L_937 - .L_936)
	.align		4
.L_936:
        /*14f8*/ 	.word	index@(_Z33kPreconditionOptimizer32bit1StateI13__nv_bfloat16Li5ELi4096ELi8EEvPT_S2_PfS3_ffffiffi)
        /*14fc*/ 	.word	0x00000000


	//----- nvinfo : EIATTR_MIN_STACK_SIZE
	.align		4
.L_937:
        /*1500*/ 	.byte	0x04, 0x12
        /*1502*/ 	.short	(.L_939 - .L_938)
	.align		4
.L_938:
        /*1504*/ 	.word	index@(_Z33kPreconditionOptimizer32bit1StateIfLi5ELi4096ELi8EEvPT_S1_PfS2_ffffiffi)
        /*1508*/ 	.word	0x00000000


	//----- nvinfo : EIATTR_MIN_STACK_SIZE
	.align		4
.L_939:
        /*150c*/ 	.byte	0x04, 0x12
        /*150e*/ 	.short	(.L_941 - .L_940)
	.align		4
.L_940:
        /*1510*/ 	.word	index@(_Z33kPreconditionOptimizer32bit1StateI6__halfLi5ELi4096ELi8EEvPT_S2_PfS3_ffffiffi)
        /*1514*/ 	.word	0x00000000


	//----- nvinfo : EIATTR_MIN_STACK_SIZE
	.align		4
.L_941:
        /*1518*/ 	.byte	0x04, 0x12
        /*151a*/ 	.short	(.L_943 - .L_942)
	.align		4
.L_942:
        /*151c*/ 	.word	index@(_Z33kPreconditionOptimizer32bit1StateI13__nv_bfloat16Li2ELi4096ELi8EEvPT_S2_PfS3_ffffiffi)
        /*1520*/ 	.word	0x00000000


	//----- nvinfo : EIATTR_MIN_STACK_SIZE
	.align		4
.L_943:
        /*1524*/ 	.byte	0x04, 0x12
        /*1526*/ 	.short	(.L_945 - .L_944)
	.align		4
.L_944:
        /*1528*/ 	.word	index@(_Z33kPreconditionOptimizer32bit1StateIfLi2ELi4096ELi8EEvPT_S1_PfS2_ffffiffi)
        /*152c*/ 	.word	0x00000000


	//----- nvinfo : EIATTR_MIN_STACK_SIZE
	.align		4
.L_945:
        /*1530*/ 	.byte	0x04, 0x12
        /*1532*/ 	.short	(.L_947 - .L_946)
	.align		4
.L_946:
        /*1534*/ 	.word	index@(_Z33kPreconditionOptimizer32bit1StateI6__halfLi2ELi4096ELi8EEvPT_S2_PfS3_ffffiffi)
        /*1538*/ 	.word	0x00000000


	//----- nvinfo : EIATTR_MIN_STACK_SIZE
	.align		4
.L_947:
        /*153c*/ 	.byte	0x04, 0x12
        /*153e*/ 	.short	(.L_949 - .L_948)
	.align		4
.L_948:
        /*1540*/ 	.word	index@(_Z33kPreconditionOptimizer32bit1StateI13__nv_bfloat16Li1ELi4096ELi8EEvPT_S2_PfS3_ffffiffi)
        /*1544*/ 	.word	0x00000000


	//----- nvinfo : EIATTR_MIN_STACK_SIZE
	.align		4
.L_949:
        /*1548*/ 	.byte	0x04, 0x12
        /*154a*/ 	.short	(.L_951 - .L_950)
	.align		4
.L_950:
        /*154c*/ 	.word	index@(_Z33kPreconditionOptimizer32bit1StateIfLi1ELi4096ELi8EEvPT_S1_PfS2_ffffiffi)
        /*1550*/ 	.word	0x00000000


	//----- nvinfo : EIATTR_MIN_STACK_SIZE
	.align		4
.L_951:
        /*1554*/ 	.byte	0x04, 0x12
        /*1556*/ 	.short	(.L_953 - .L_952)
	.align		4
.L_952:
        /*1558*/ 	.word	index@(_Z33kPreconditionOptimizer32bit1StateI6__halfLi1ELi4096ELi8EEvPT_S2_PfS3_ffffiffi)
        /*155c*/ 	.word	0x00000000


	//----- nvinfo : EIATTR_MIN_STACK_SIZE
	.align		4
.L_953:
        /*1560*/ 	.byte	0x04, 0x12
        /*1562*/ 	.short	(.L_955 - .L_954)
	.align		4
.L_954:
        /*1564*/ 	.word	index@(_Z22kdequant_mm_int32_fp16ILi4ELi512EEvPiPfS1_P6__halfS3_iii)
        /*1568*/ 	.word	0x00000000


	//----- nvinfo : EIATTR_MIN_STACK_SIZE
	.align		4
.L_955:
        /*156c*/ 	.byte	0x04, 0x12
        /*156e*/ 	.short	(.L_957 - .L_956)
	.align		4
.L_956:
        /*1570*/ 	.word	index@(_Z26kgemm_4bit_inference_naiveIfLi128ELi32EEviiiPT_PhPfPKfS1_iiii)
        /*1574*/ 	.word	0x00000000


	//----- nvinfo : EIATTR_MIN_STACK_SIZE
	.align		4
.L_957:
        /*1578*/ 	.byte	0x04, 0x12
        /*157a*/ 	.short	(.L_959 - .L_958)
	.align		4
.L_958:
        /*157c*/ 	.word	index@(_Z26kgemm_4bit_inference_naiveI13__nv_bfloat16Li128ELi16EEviiiPT_PhPfPKfS2_iiii)
        /*1580*/ 	.word	0x00000000


	//----- nvinfo : EIATTR_MIN_STACK_SIZE
	.align		4
.L_959:
        /*1584*/ 	.byte	0x04, 0x12
        /*1586*/ 	.short	(.L_961 - .L_960)
	.align		4
.L_960:
        /*1588*/ 	.word	index@(_Z26kgemm_4bit_inference_naiveI6__halfLi128ELi16EEviiiPT_PhPfPKfS2_iiii)
        /*158c*/ 	.word	0x00000000


	//----- nvinfo : EIATTR_MIN_STACK_SIZE
	.align		4
.L_961:
        /*1590*/ 	.byte	0x04, 0x12
        /*1592*/ 	.short	(.L_963 - .L_962)
	.align		4
.L_962:
        /*1594*/ 	.word	index@(_Z5kfuncIfLi2EEvPT_S1_S0_l)
        /*1598*/ 	.word	0x00000000


	//----- nvinfo : EIATTR_MIN_STACK_SIZE
	.align		4
.L_963:
        /*159c*/ 	.byte	0x04, 0x12
        /*159e*/ 	.short	(.L_965 - .L_964)
	.align		4
.L_964:
        /*15a0*/ 	.word	index@(_Z5kfuncIfLi1EEvPT_S1_S0_l)
        /*15a4*/ 	.word	0x00000000


	//----- nvinfo : EIATTR_MIN_STACK_SIZE
	.align		4
.L_965:
        /*15a8*/ 	.byte	0x04, 0x12
        /*15aa*/ 	.short	(.L_967 - .L_966)
	.align		4
.L_966:
        /*15ac*/ 	.word	index@(_Z5kfuncIhLi0EEvPT_S1_S0_l)
        /*15b0*/ 	.word	0x00000000


	//----- nvinfo : EIATTR_MIN_STACK_SIZE
	.align		4
.L_967:
        /*15b4*/ 	.byte	0x04, 0x12
        /*15b6*/ 	.short	(.L_969 - .L_968)
	.align		4
.L_968:
        /*15b8*/ 	.word	index@(_Z5kfuncIfLi0EEvPT_S1_S0_l)
        /*15bc*/ 	.word	0x00000000


	//----- nvinfo : EIATTR_MIN_STACK_SIZE
	.align		4
.L_969:
        /*15c0*/ 	.byte	0x04, 0x12
        /*15c2*/ 	.short	(.L_971 - .L_970)
	.align		4
.L_970:
        /*15c4*/ 	.word	index@(_Z16kInt8VectorQuantI6__halfLi1024ELi1EEvPT_PaPffii)
        /*15c8*/ 	.word	0x00000000


	//----- nvinfo : EIATTR_MIN_STACK_SIZE
	.align		4
.L_971:
        /*15cc*/ 	.byte	0x04, 0x12
        /*15ce*/ 	.short	(.L_973 - .L_972)
	.align		4
.L_972:
        /*15d0*/ 	.word	index@(_Z16kInt8VectorQuantI6__halfLi1024ELi0EEvPT_PaPffii)
        /*15d4*/ 	.word	0x00000000
.L_973:


//--------------------- .nv.info._ZN3cub17CUB_300001_SM_8006detail11EmptyKernelIvEEvv --------------------------
	.section	.nv.info._ZN3cub17CUB_300001_SM_8006detail11EmptyKernelIvEEvv,"",@"SHT_CUDA_INFO"
	.sectionflags	@""
	.align	4


	//----- nvinfo : EIATTR_CUDA_API_VERSION
	.align		4
        /*0000*/ 	.byte	0x04, 0x37
        /*0002*/ 	.short	(.L_975 - .L_974)
.L_974:
        /*0004*/ 	.word	0x00000082


	//----- nvinfo : EIATTR_SW2861232_WAR
	.align		4
.L_975:
        /*0008*/ 	.byte	0x01, 0x35
	.zero		2


	//----- nvinfo : EIATTR_MAXREG_COUNT
	.align		4
        /*000c*/ 	.byte	0x03, 0x1b
        /*000e*/ 	.short	0x00ff


	//----- nvinfo : EIATTR_MERCURY_ISA_VERSION
	.align		4
        /*0010*/ 	.byte	0x03, 0x5f
        /*0012*/ 	.short	0x0000


	//----- nvinfo : EIATTR_EXIT_INSTR_OFFSETS
	.align		4
        /*0014*/ 	.byte	0x04, 0x1c
        /*0016*/ 	.short	(.L_977 - .L_976)


	//   ....[0]....
.L_976:
        /*0018*/ 	.word	0x00000010
.L_977:


//--------------------- .nv.info._Z35kOptimizerStatic8bit1StateBlockwiseI13__nv_bfloat16Li4ELi256ELi1EEvPT_S2_PhfffifPfS4_ffbi --------------------------
	.section	.nv.info._Z35kOptimizerStatic8bit1StateBlockwiseI13__nv_bfloat16Li4ELi256ELi1EEvPT_S2_PhfffifPfS4_ffbi,"",@"SHT_CUDA_INFO"
	.sectionflags	@""
	.align	4


	//----- nvinfo : EIATTR_CUDA_API_VERSION
	.align		4
        /*0000*/ 	.byte	0x04, 0x37
        /*0002*/ 	.short	(.L_979 - .L_978)
.L_978:
        /*0004*/ 	.word	0x00000082


	//----- nvinfo : EIATTR_SW2861232_WAR
	.align		4
.L_979:
        /*0008*/ 	.byte	0x01, 0x35
	.zero		2


	//----- nvinfo : EIATTR_PARAM_CBANK
	.align		4
        /*000c*/ 	.byte	0x04, 0x0a
        /*000e*/ 	.short	(.L_981 - .L_980)
	.align		4
.L_980:
        /*0010*/ 	.word	index@(.nv.constant0._Z35kOptimizerStatic8bit1StateBlockwiseI13__nv_bfloat16Li4ELi256ELi1EEvPT_S2_PhfffifPfS4_ffbi)
        /*0014*/ 	.short	0x0160
        /*0016*/ 	.short	0x0050


	//----- nvinfo : EIATTR_CBANK_PARAM_SIZE
	.align		4
.L_981:
        /*0018*/ 	.byte	0x03, 0x19
        /*001a*/ 	.short	0x0050


	//----- nvinfo : EIATTR_KPARAM_INFO
	.align		4
        /*001c*/ 	.byte	0x04, 0x17
        /*001e*/ 	.short	(.L_983 - .L_982)
.L_982:
        /*0020*/ 	.word	0x00000000
        /*0024*/ 	.short	0x000d
        /*0026*/ 	.short	0x004c
        /*0028*/ 	.byte	0x00, 0xf0, 0x11, 0x00


	//----- nvinfo : EIATTR_KPARAM_INFO
	.align		4
.L_983:
        /*002c*/ 	.byte	0x04, 0x17
        /*002e*/ 	.short	(.L_985 - .L_984)
.L_984:
        /*0030*/ 	.word	0x00000000
        /*0034*/ 	.short	0x000c
        /*0036*/ 	.short	0x0048
        /*0038*/ 	.byte	0x00, 0xf0, 0x05, 0x00


	//----- nvinfo : EIATTR_KPARAM_INFO
	.align		4
.L_985:
        /*003c*/ 	.byte	0x04, 0x17
        /*003e*/ 	.short	(.L_987 - .L_986)
.L_986:
        /*0040*/ 	.word	0x00000000
        /*0044*/ 	.short	0x000b
        /*0046*/ 	.short	0x0044
        /*0048*/ 	.byte	0x00, 0xf0, 0x11, 0x00


	//----- nvinfo : EIATTR_KPARAM_INFO
	.align		4
.L_987:
        /*004c*/ 	.byte	0x04, 0x17
        /*004e*/ 	.short	(.L_989 - .L_988)
.L_988:
        /*0050*/ 	.word	0x00000000
        /*0054*/ 	.short	0x000a
        /*0056*/ 	.short	0x0040
        /*0058*/ 	.byte	0x00, 0xf0, 0x11, 0x00


	//----- nvinfo : EIATTR_KPARAM_INFO
	.align		4
.L_989:
        /*005c*/ 	.byte	0x04, 0x17
        /*005e*/ 	.short	(.L_991 - .L_990)
.L_990:
        /*0060*/ 	.word	0x00000000
        /*0064*/ 	.short	0x0009
        /*0066*/ 	.short	0x0038
        /*0068*/ 	.byte	0x00, 0xf0, 0x21, 0x00


	//----- nvinfo : EIATTR_KPARAM_INFO
	.align		4
.L_991:
        /*006c*/ 	.byte	0x04, 0x17
        /*006e*/ 	.short	(.L_993 - .L_992)
.L_992:
        /*0070*/ 	.word	0x00000000
        /*0074*/ 	.short	0x0008
        /*0076*/ 	.short	0x0030
        /*0078*/ 	.byte	0x00, 0xf0, 0x21, 0x00


	//----- nvinfo : EIATTR_KPARAM_INFO
	.align		4
.L_993:
        /*007c*/ 	.byte	0x04, 0x17
        /*007e*/ 	.short	(.L_995 - .L_994)
.L_994:
        /*0080*/ 	.word	0x00000000
        /*0084*/ 	.short	0x0007
        /*0086*/ 	.short	0x0028
        /*0088*/ 	.byte	0x00, 0xf0, 0x11, 0x00


	//----- nvinfo : EIATTR_KPARAM_INFO
	.align		4
.L_995:
        /*008c*/ 	.byte	0x04, 0x17
        /*008e*/ 	.short	(.L_997 - .L_996)
.L_996:
        /*0090*/ 	.word	0x00000000
        /*0094*/ 	.short	0x0006
        /*0096*/ 	.short	0x0024
        /*0098*/ 	.byte	0x00, 0xf0, 0x11, 0x00


	//----- nvinfo : EIATTR_KPARAM_INFO
	.align		4
.L_997:
        /*009c*/ 	.byte	0x04, 0x17
        /*009e*/ 	.short	(.L_999 - .L_998)
.L_998:
        /*00a0*/ 	.word	0x00000000
        /*00a4*/ 	.short	0x0005
        /*00a6*/ 	.short	0x0020
        /*00a8*/ 	.byte	0x00, 0xf0, 0x11, 0x00


	//----- nvinfo : EIATTR_KPARAM_INFO
	.align		4
.L_999:
        /*00ac*/ 	.byte	0x04, 0x17
        /*00ae*/ 	.short	(.L_1001 - .L_1000)
.L_1000:
        /*00b0*/ 	.word	0x00000000
        /*00b4*/ 	.short	0x0004
        /*00b6*/ 	.short	0x001c
        /*00b8*/ 	.byte	0x00, 0xf0, 0x11, 0x00


	//----- nvinfo : EIATTR_KPARAM_INFO
	.align		4
.L_1001:
        /*00bc*/ 	.byte	0x04, 0x17
        /*00be*/ 	.short	(.L_1003 - .L_1002)
.L_1002:
        /*00c0*/ 	.word	0x00000000
        /*00c4*/ 	.short	0x0003
        /*00c6*/ 	.short	0x0018
        /*00c8*/ 	.byte	0x00, 0xf0, 0x11, 0x00


	//----- nvinfo : EIATTR_KPARAM_INFO
	.align		4
.L_1003:
        /*00cc*/ 	.byte	0x04, 0x17
        /*00ce*/ 	.short	(.L_1005 - .L_1004)
.L_1004:
        /*00d0*/ 	.word	0x00000000
        /*00d4*/ 	.short	0x0002
        /*00d6*/ 	.short	0x0010
        /*00d8*/ 	.byte	0x00, 0xf0, 0x21, 0x00


	//----- nvinfo : EIATTR_KPARAM_INFO
	.align		4
.L_1005:
        /*00dc*/ 	.byte	0x04, 0x17
        /*00de*/ 	.short	(.L_1007 - .L_1006)
.L_1006:
        /*00e0*/ 	.word	0x00000000
        /*00e4*/ 	.short	0x0001
        /*00e6*/ 	.short	0x0008
        /*00e8*/ 	.byte	0x00, 0xf0, 0x21, 0x00


	//----- nvinfo : EIATTR_KPARAM_INFO
	.align		4
.L_1007:
        /*00ec*/ 	.byte	0x04, 0x17
        /*00ee*/ 	.short	(.L_1009 - .L_1008)
.L_1008:
        /*00f0*/ 	.word	0x00000000
        /*00f4*/ 	.short	0x0000
        /*00f6*/ 	.short	0x0000
        /*00f8*/ 	.byte	0x00, 0xf0, 0x21, 0x00


	//----- nvinfo : EIATTR_MAXREG_COUNT
	.align		4
.L_1009:
        /*00fc*/ 	.byte	0x03, 0x1b
        /*00fe*/ 	.short	0x0050


	//----- nvinfo : EIATTR_NUM_BARRIERS
	.align		4
        /*0100*/ 	.byte	0x02, 0x4c
        /*0102*/ 	.byte	0x01
	.zero		1


	//----- nvinfo : EIATTR_MERCURY_ISA_VERSION
	.align		4
        /*0104*/ 	.byte	0x03, 0x5f
        /*0106*/ 	.short	0x0000


	//----- nvinfo : EIATTR_UNUSED_LOAD_BYTE_OFFSET
	.align		4
        /*0108*/ 	.byte	0x04, 0x44
        /*010a*/ 	.short	(.L_1011 - .L_1010)


	//   ....[0]....
.L_1010:
        /*010c*/ 	.word	0x000006d0
        /*0110*/ 	.word	0x0000fff0


	//----- nvinfo : EIATTR_COOP_GROUP_MASK_REGIDS
	.align		4
.L_1011:
        /*0114*/ 	.byte	0x04, 0x29
        /*0116*/ 	.short	(.L_1013 - .L_1012)


	//   ....[0]....
.L_1012:
        /*0118*/ 	.word	0xffffffff


	//   ....[1]....
        /*011c*/ 	.word	0xffffffff


	//   ....[2]....
        /*0120*/ 	.word	0xffffffff


	//   ....[3]....
        /*0124*/ 	.word	0xffffffff


	//   ....[4]....
        /*0128*/ 	.word	0xffffffff


	//   ....[5]....
        /*012c*/ 	.word	0xffffffff


	//   ....[6]....
        /*0130*/ 	.word	0xffffffff


	//   ....[7]....
        /*0134*/ 	.word	0xffffffff


	//   ....[8]....
        /*0138*/ 	.word	0xffffffff


	//   ....[9]....
        /*013c*/ 	.word	0xffffffff


	//----- nvinfo : EIATTR_COOP_GROUP_INSTR_OFFSETS
	.align		4
.L_1013:
        /*0140*/ 	.byte	0x04, 0x28
        /*0142*/ 	.short	(.L_1015 - .L_1014)


	//   ....[0]....
.L_1014:
        /*0144*/ 	.word	0x000002b0


	//   ....[1]....
        /*0148*/ 	.word	0x00000370


	//   ....[2]....
        /*014c*/ 	.word	0x00000410


	//   ....[3]....
        /*0150*/ 	.word	0x00000550


	//   ....[4]....
        /*0154*/ 	.word	0x000005a0


	//   ....[5]....
        /*0158*/ 	.word	0x000005e0


	//   ....[6]....
        /*015c*/ 	.word	0x00000620


	//   ....[7]....
        /*0160*/ 	.word	0x00000660


	//   ....[8]....
        /*0164*/ 	.word	0x00000950


	//   ....[9]....
        /*0168*/ 	.word	0x00000fb0


	//----- nvinfo : EIATTR_EXIT_INSTR_OFFSETS
	.align		4
.L_1015:
        /*016c*/ 	.byte	0x04, 0x1c
        /*016e*/ 	.short	(.L_1017 - .L_1016)


	//   ....[0]....
.L_1016:
        /*0170*/ 	.word	0x000000e0


	//   ....[1]....
        /*0174*/ 	.word	0x00001090


	//----- nvinfo : EIATTR_MAX_THREADS
	.align		4
.L_1017:
        /*0178*/ 	.byte	0x04, 0x05
        /*017a*/ 	.short	(.L_1019 - .L_1018)
.L_1018:
        /*017c*/ 	.word	0x00000100
        /*0180*/ 	.word	0x00000001
        /*0184*/ 	.word	0x00000001


	//----- nvinfo : EIATTR_CRS_STACK_SIZE
	.align		4
.L_1019:
        /*0188*/ 	.byte	0x04, 0x1e
        /*018a*/ 	.short	(.L_1021 - .L_1020)
.L_1020:
        /*018c*/ 	.word	0x00000000
.L_1021:


//--------------------- .nv.info._Z35kOptimizerStatic8bit1StateBlockwiseI6__halfLi4ELi256ELi1EEvPT_S2_PhfffifPfS4_ffbi --------------------------
	.section	.nv.info._Z35kOptimizerStatic8bit1StateBlockwiseI6__halfLi4ELi256ELi1EEvPT_S2_PhfffifPfS4_ffbi,"",@"SHT_CUDA_INFO"
	.sectionflags	@""
	.align	4


	//----- nvinfo : EIATTR_CUDA_API_VERSION
	.align		4
        /*0000*/ 	.byte	0x04, 0x37
        /*0002*/ 	.short	(.L_1023 - .L_1022)
.L_1022:
        /*0004*/ 	.word	0x00000082


	//----- nvinfo : EIATTR_SW2861232_WAR
	.align		4
.L_1023:
        /*0008*/ 	.byte	0x01, 0x35
	.zero		2


	//----- nvinfo : EIATTR_PARAM_CBANK
	.align		4
        /*000c*/ 	.byte	0x04, 0x0a
        /*000e*/ 	.short	(.L_1025 - .L_1024)
	.align		4
.L_1024:
        /*0010*/ 	.word	index@(.nv.constant0._Z35kOptimizerStatic8bit1StateBlockwiseI6__halfLi4ELi256ELi1EEvPT_S2_PhfffifPfS4_ffbi)
        /*0014*/ 	.short	0x0160
        /*0016*/ 	.short	0x0050


	//----- nvinfo : EIATTR_CBANK_PARAM_SIZE
	.align		4
.L_1025:
        /*0018*/ 	.byte	0x03, 0x19
        /*001a*/ 	.short	0x0050


	//----- nvinfo : EIATTR_KPARAM_INFO
	.align		4
        /*001c*/ 	.byte	0x04, 0x17
        /*001e*/ 	.short	(.L_1027 - .L_1026)
.L_1026:
        /*0020*/ 	.word	0x00000000
        /*0024*/ 	.short	0x000d
        /*0026*/ 	.short	0x004c
        /*0028*/ 	.byte	0x00, 0xf0, 0x11, 0x00


	//----- nvinfo : EIATTR_KPARAM_INFO
	.align		4
.L_1027:
        /*002c*/ 	.byte	0x04, 0x17
        /*002e*/ 	.short	(.L_1029 - .L_1028)
.L_1028:
        /*0030*/ 	.word	0x00000000
        /*0034*/ 	.short	0x000c
        /*0036*/ 	.short	0x0048
        /*0038*/ 	.byte	0x00, 0xf0, 0x05, 0x00


	//----- nvinfo : EIATTR_KPARAM_INFO
	.align		4
.L_1029:
        /*003c*/ 	.byte	0x04, 0x17
        /*003e*/ 	.short	(.L_1031 - .L_1030)
.L_1030:
        /*0040*/ 	.word	0x00000000
        /*0044*/ 	.short	0x000b
        /*0046*/ 	.short	0x0044
        /*0048*/ 	.byte	0x00, 0xf0, 0x11, 0x00


	//----- nvinfo : EIATTR_KPARAM_INFO
	.align		4
.L_1031:
        /*004c*/ 	.byte	0x04, 0x17
        /*004e*/ 	.short	(.L_1033 - .L_1032)
.L_1032:
        /*0050*/ 	.word	0x00000000
        /*0054*/ 	.short	0x000a
        /*0056*/ 	.short	0x0040
        /*0058*/ 	.byte	0x00, 0xf0, 0x11, 0x00


	//----- nvinfo : EIATTR_KPARAM_INFO
	.align		4
.L_1033:
        /*005c*/ 	.byte	0x04, 0x17
        /*005e*/ 	.short	(.L_1035 - .L_1034)
.L_1034:
        /*0060*/ 	.word	0x00000000
        /*0064*/ 	.short	0x0009
        /*0066*/ 	.short	0x0038
        /*0068*/ 	.byte	0x00, 0xf0, 0x21, 0x00


	//----- nvinfo : EIATTR_KPARAM_INFO
	.align		4
.L_1035:
        /*006c*/ 	.byte	0x04, 0x17
        /*006e*/ 	.short	(.L_1037 - .L_1036)
.L_1036:
        /*0070*/ 	.word	0x00000000
        /*0074*/ 	.short	0x0008
        /*0076*/ 	.short	0x0030
        /*0078*/ 	.byte	0x00, 0xf0, 0x21, 0x00


	//----- nvinfo : EIATTR_KPARAM_INFO
	.align		4
.L_1037:
        /*007c*/ 	.byte	0x04, 0x17
        /*007e*/ 	.short	(.L_1039 - .L_1038)
.L_1038:
        /*0080*/ 	.word	0x00000000
        /*0084*/ 	.short	0x0007
        /*0086*/ 	.short	0x0028
        /*0088*/ 	.byte	0x00, 0xf0, 0x11, 0x00


	//----- nvinfo : EIATTR_KPARAM_INFO
	.align		4
.L_1039:
        /*008c*/ 	.byte	0x04, 0x17
        /*008e*/ 	.short	(.L_1041 - .L_1040)
.L_1040:
        /*0090*/ 	.word	0x00000000
        /*0094*/ 	.short	0x0006
        /*0096*/ 	.short	0x0024
        /*0098*/ 	.byte	0x00, 0xf0, 0x11, 0x00


	//----- nvinfo : EIATTR_KPARAM_INFO
	.align		4
.L_1041:
        /*009c*/ 	.byte	0x04, 0x17
        /*009e*/ 	.short	(.L_1043 - .L_1042)
.L_1042:
        /*00a0*/ 	.word	0x00000000
        /*00a4*/ 	.short	0x0005
        /*00a6*/ 	.short	0x0020
        /*00a8*/ 	.byte	0x00, 0xf0, 0x11, 0x00


	//----- nvinfo : EIATTR_KPARAM_INFO
	.align		4
.L_1043:
        /*00ac*/ 	.byte	0x04, 0x17
        /*00ae*/ 	.short	(.L_1045 - .L_1044)
.L_1044:
        /*00b0*/ 	.word	0x00000000
        /*00b4*/ 	.short	0x0004
        /*00b6*/ 	.short	0x001c
        /*00b8*/ 	.byte	0x00, 0xf0, 0x11, 0x00


	//----- nvinfo : EIATTR_KPARAM_INFO
	.align		4
.L_1045:
        /*00bc*/ 	.byte	0x04, 0x17
        /*00be*/ 	.short	(.L_1047 - .L_1046)
.L_1046:
        /*00c0*/ 	.word	0x00000000
        /*00c4*/ 	.short	0x0003
        /*00c6*/ 	.short	0x0018
        /*00c8*/ 	.byte	0x00, 0xf0, 0x11, 0x00


	//----- nvinfo : EIATTR_KPARAM_INFO
	.align		4
.L_1047:
        /*00cc*/ 	.byte	0x04, 0x17
        /*00ce*/ 	.short	(.L_1049 - .L_1048)
.L_1048:
        /*00d0*/ 	.word	0x00000000
        /*00d4*/ 	.short	0x0002
        /*00d6*/ 	.short	0x0010
        /*00d8*/ 	.byte	0x00, 0xf0, 0x21, 0x00


	//----- nvinfo : EIATTR_KPARAM_INFO
	.align		4
.L_1049:
        /*00dc*/ 	.byte	0x04, 0x17
        /*00de*/ 	.short	(.L_1051 - .L_1050)
.L_1050:
        /*00e0*/ 	.word	0x00000000
        /*00e4*/ 	.short	0x0001
        /*00e6*/ 	.short	0x0008
        /*00e8*/ 	.byte	0x00, 0xf0, 0x21, 0x00


	//----- nvinfo : EIATTR_KPARAM_INFO
	.align		4
.L_1051:
        /*00ec*/ 	.byte	0x04, 0x17
        /*00ee*/ 	.short	(.L_1053 - .L_1052)
.L_1052:
        /*00f0*/ 	.word	0x00000000
        /*00f4*/ 	.short	0x0000
        /*00f6*/ 	.short	0x0000
        /*00f8*/ 	.byte	0x00, 0xf0, 0x21, 0x00


	//----- nvinfo : EIATTR_MAXREG_COUNT
	.align		4
.L_1053:
        /*00fc*/ 	.byte	0x03, 0x1b
        /*00fe*/ 	.short	0x0050


	//----- nvinfo : EIATTR_NUM_BARRIERS
	.align		4
        /*0100*/ 	.byte	0x02, 0x4c
        /*0102*/ 	.byte	0x01
	.zero		1


	//----- nvinfo : EIATTR_MERCURY_ISA_VERSION
	.align		4
        /*0104*/ 	.byte	0x03, 0x5f
        /*0106*/ 	.short	0x0000


	//----- nvinfo : EIATTR_UNUSED_LOAD_BYTE_OFFSET
	.align		4
        /*0108*/ 	.byte	0x04, 0x44
        /*010a*/ 	.short	(.L_1055 - .L_1054)


	//   ....[0]....
.L_1054:
        /*010c*/ 	.word	0x000006d0
        /*0110*/ 	.word	0x0000fff0


	//----- nvinfo : EIATTR_COOP_GROUP_MASK_REGIDS
	.align		4
.L_1055:
        /*0114*/ 	.byte	0x04, 0x29
        /*0116*/ 	.short	(.L_1057 - .L_1056)


	//   ....[0]....
.L_1056:
        /*0118*/ 	.word	0xffffffff


	//   ....[1]....
        /*011c*/ 	.word	0xffffffff


	//   ....[2]....
        /*0120*/ 	.word	0xffffffff


	//   ....[3]....
        /*0124*/ 	.word	0xffffffff


	//   ....[4]....
        /*0128*/ 	.word	0xffffffff


	//   ....[5]....
        /*012c*/ 	.word	0xffffffff


	//   ....[6]....
        /*0130*/ 	.word	0xffffffff


	//   ....[7]....
        /*0134*/ 	.word	0xffffffff


	//   ....[8]....
        /*0138*/ 	.word	0xffffffff


	//   ....[9]....
        /*013c*/ 	.word	0xffffffff


	//----- nvinfo : EIATTR_COOP_GROUP_INSTR_OFFSETS
	.align		4
.L_1057:
        /*0140*/ 	.byte	0x04, 0x28
        /*0142*/ 	.short	(.L_1059 - .L_1058)


	//   ....[0]....
.L_1058:
        /*0144*/ 	.word	0x000002b0


	//   ....[1]....
        /*0148*/ 	.word	0x00000370


	//   ....[2]....
        /*014c*/ 	.word	0x00000410


	//   ....[3]....
        /*0150*/ 	.word	0x00000550


	//   ....[4]....
        /*0154*/ 	.word	0x000005a0


	//   ....[5]....
        /*0158*/ 	.word	0x000005e0


	//   ....[6]....
        /*015c*/ 	.word	0x00000620


	//   ....[7]....
        /*0160*/ 	.word	0x00000660


	//   ....[8]....
        /*0164*/ 	.word	0x00000950


	//   ....[9]....
        /*0168*/ 	.word	0x00000fb0


	//----- nvinfo : EIATTR_EXIT_INSTR_OFFSETS
	.align		4
.L_1059:
        /*016c*/ 	.byte	0x04, 0x1c
        /*016e*/ 	.short	(.L_1061 - .L_1060)


	//   ....[0]....
.L_1060:
        /*0170*/ 	.word	0x000000e0


	//   ....[1]....
        /*0174*/ 	.word	0x00001090


	//----- nvinfo : EIATTR_MAX_THREADS
	.align		4
.L_1061:
        /*0178*/ 	.byte	0x04, 0x05
        /*017a*/ 	.short	(.L_1063 - .L_1062)
.L_1062:
        /*017c*/ 	.word	0x00000100
        /*0180*/ 	.word	0x00000001
        /*0184*/ 	.word	0x00000001


	//----- nvinfo : EIATTR_CRS_STACK_SIZE
	.align		4
.L_1063:
        /*0188*/ 	.byte	0x04, 0x1e
        /*018a*/ 	.short	(.L_1065 - .L_1064)
.L_1064:
        /*018c*/ 	.word	0x00000000
.L_1065:


//--------------------- .nv.info._Z35kOptimizerStatic8bit1StateBlockwiseIfLi4ELi256ELi1EEvPT_S1_PhfffifPfS3_ffbi --------------------------
	.section	.nv.info._Z35kOptimizerStatic8bit1StateBlockwiseIfLi4ELi256ELi1EEvPT_S1_PhfffifPfS3_ffbi,"",@"SHT_CUDA_INFO"
	.sectionflags	@""
	.align	4


	//----- nvinfo : EIATTR_CUDA_API_VERSION
	.align		4
        /*0000*/ 	.byte	0x04, 0x37
        /*0002*/ 	.short	(.L_1067 - .L_1066)
.L_1066:
        /*0004*/ 	.word	0x00000082


	//----- nvinfo : EIATTR_SW2861232_WAR
	.align		4
.L_1067:
        /*0008*/ 	.byte	0x01, 0x35
	.zero		2


	//----- nvinfo : EIATTR_PARAM_CBANK
	.align		4
        /*000c*/ 	.byte	0x04, 0x0a
        /*000e*/ 	.short	(.L_1069 - .L_1068)
	.align		4
.L_1068:
        /*0010*/ 	.word	index@(.nv.constant0._Z35kOptimizerStatic8bit1StateBlockwiseIfLi4ELi256ELi1EEvPT_S1_PhfffifPfS3_ffbi)
        /*0014*/ 	.short	0x0160
        /*0016*/ 	.short	0x0050


	//----- nvinfo : EIATTR_CBANK_PARAM_SIZE
	.align		4
.L_1069:
        /*0018*/ 	.byte	0x03, 0x19
        /*001a*/ 	.short	0x0050


	//----- nvinfo : EIATTR_KPARAM_INFO
	.align		4
        /*001c*/ 	.byte	0x04, 0x17
        /*001e*/ 	.short	(.L_1071 - .L_1070)
.L_1070:
        /*0020*/ 	.word	0x00000000
        /*0024*/ 	.short	0x000d
        /*0026*/ 	.short	0x004c
        /*0028*/ 	.byte	0x00, 0xf0, 0x11, 0x00


	//----- nvinfo : EIATTR_KPARAM_INFO
	.align		4
.L_1071:
        /*002c*/ 	.byte	0x04, 0x17
        /*002e*/ 	.short	(.L_1073 - .L_1072)
.L_1072:
        /*0030*/ 	.word	0x00000000
        /*0034*/ 	.short	0x000c
        /*0036*/ 	.short	0x0048
        /*0038*/ 	.byte	0x00, 0xf0, 0x05, 0x00


	//----- nvinfo : EIATTR_KPARAM_INFO
	.align		4
.L_1073:
        /*003c*/ 	.byte	0x04, 0x17
        /*003e*/ 	.short	(.L_1075 - .L_1074)
.L_1074:
        /*0040*/ 	.word	0x00000000
        /*0044*/ 	.short	0x000b
        /*0046*/ 	.short	0x0044
        /*0048*/ 	.byte	0x00, 0xf0, 0x11, 0x00


	//----- nvinfo : EIATTR_KPARAM_INFO
	.align		4
.L_1075:
        /*004c*/ 	.byte	0x04, 0x17
        /*004e*/ 	.short	(.L_1077 - .L_1076)
.L_1076:
        /*0050*/ 	.word	0x00000000
        /*0054*/ 	.short	0x000a
        /*0056*/ 	.short	0x0040
        /*0058*/ 	.byte	0x00, 0xf0, 0x11, 0x00


	//----- nvinfo : EIATTR_KPARAM_INFO
	.align		4
.L_1077:
        /*005c*/ 	.byte	0x04, 0x17
        /*005e*/ 	.short	(.L_1079 - .L_1078)
.L_1078:
        /*0060*/ 	.word	0x00000000
        /*0064*/ 	.short	0x0009
        /*0066*/ 	.short	0x0038
        /*0068*/ 	.byte	0x00, 0xf0, 0x21, 0x00


	//----- nvinfo : EIATTR_KPARAM_INFO
	.align		4
.L_1079:
        /*006c*/ 	.byte	0x04, 0x17
        /*006e*/ 	.short	(.L_1081 - .L_1080)
.L_1080:
        /*0070*/ 	.word	0x00000000
        /*0074*/ 	.short	0x0008
        /*0076*/ 	.short	0x0030
        /*0078*/ 	.byte	0x00, 0xf0, 0x21, 0x00


	//----- nvinfo : EIATTR_KPARAM_INFO
	.align		4
.L_1081:
        /*007c*/ 	.byte	0x04, 0x17
        /*007e*/ 	.short	(.L_1083 - .L_1082)
.L_1082:
        /*0080*/ 	.word	0x00000000
        /*0084*/ 	.short	0x0007
        /*0086*/ 	.short	0x0028
        /*0088*/ 	.byte	0x00, 0xf0, 0x11, 0x00


	//----- nvinfo : EIATTR_KPARAM_INFO
	.align		4
.L_1083:
        /*008c*/ 	.byte	0x04, 0x17
        /*008e*/ 	.short	(.L_1085 - .L_1084)
.L_1084:
        /*0090*/ 	.word	0x00000000
        /*0094*/ 	.short	0x0006
        /*0096*/ 	.short	0x0024
        /*0098*/ 	.byte	0x00, 0xf0, 0x11, 0x00


	//----- nvinfo : EIATTR_KPARAM_INFO
	.align		4
.L_1085:
        /*009c*/ 	.byte	0x04, 0x17
        /*009e*/ 	.short	(.L_1087 - .L_1086)
.L_1086:
        /*00a0*/ 	.word	0x00000000
        /*00a4*/ 	.short	0x0005
        /*00a6*/ 	.short	0x0020
        /*00a8*/ 	.byte	0x00, 0xf0, 0x11, 0x00


	//----- nvinfo : EIATTR_KPARAM_INFO
	.align		4
.L_1087:
        /*00ac*/ 	.byte	0x04, 0x17
        /*00ae*/ 	.short	(.L_1089 - .L_1088)
.L_1088:
        /*00b0*/ 	.word	0x00000000
        /*00b4*/ 	.short	0x0004
        /*00b6*/ 	.short	0x001c
        /*00b8*/ 	.byte	0x00, 0xf0, 0x11, 0x00


	//----- nvinfo : EIATTR_KPARAM_INFO
	.align		4
.L_1089:
        /*00bc*/ 	.byte	0x04, 0x17
        /*00be*/ 	.short	(.L_1091 - .L_1090)
.L_1090:
        /*00c0*/ 	.word	0x00000000
        /*00c4*/ 	.short	0x0003
        /*00c6*/ 	.short	0x0018
        /*00c8*/ 	.byte	0x00, 0xf0, 0x11, 0x00


	//----- nvinfo : EIATTR_KPARAM_INFO
	.align		4
.L_1091:
        /*00cc*/ 	.byte	0x04, 0x17
        /*00ce*/ 	.short	(.L_1093 - .L_1092)
.L_1092:
        /*00d0*/ 	.word	0x00000000
        /*00d4*/ 	.short	0x0002
        /*00d6*/ 	.short	0x0010
        /*00d8*/ 	.byte	0x00, 0xf0, 0x21, 0x00


	//----- nvinfo : EIATTR_KPARAM_INFO
	.align		4
.L_1093:
        /*00dc*/ 	.byte	0x04, 0x17
        /*00de*/ 	.short	(.L_1095 - .L_1094)
.L_1094:
        /*00e0*/ 	.word	0x00000000
        /*00e4*/ 	.short	0x0001
        /*00e6*/ 	.short	0x0008
        /*00e8*/ 	.byte	0x00, 0xf0, 0x21, 0x00


	//----- nvinfo : EIATTR_KPARAM_INFO
	.align		4
.L_1095:
        /*00ec*/ 	.byte	0x04, 0x17
        /*00ee*/ 	.short	(.L_1097 - .L_1096)
.L_1096:
        /*00f0*/ 	.word	0x00000000
        /*00f4*/ 	.short	0x0000
        /*00f6*/ 	.short	0x0000
        /*00f8*/ 	.byte	0x00, 0xf0, 0x21, 0x00


	//----- nvinfo : EIATTR_MAXREG_COUNT
	.align		4
.L_1097:
        /*00fc*/ 	.byte	0x03, 0x1b
        /*00fe*/ 	.short	0x0050


	//----- nvinfo : EIATTR_NUM_BARRIERS
	.align		4
        /*0100*/ 	.byte	0x02, 0x4c
        /*0102*/ 	.byte	0x01
	.zero		1


	//----- nvinfo : EIATTR_MERCURY_ISA_VERSION
	.align		4
        /*0104*/ 	.byte	0x03, 0x5f
        /*0106*/ 	.short	0x0000


	//----- nvinfo : EIATTR_UNUSED_LOAD_BYTE_OFFSET
	.align		4
        /*0108*/ 	.byte	0x04, 0x44
        /*010a*/ 	.short	(.L_1099 - .L_1098)


	//   ....[0]....
.L_1098:
        /*010c*/ 	.word	0x000006a0
        /*0110*/ 	.word	0x0000fff0


	//----- nvinfo : EIATTR_COOP_GROUP_MASK_REGIDS
	.align		4
.L_1099:
        /*0114*/ 	.byte	0x04, 0x29
        /*0116*/ 	.short	(.L_1101 - .L_1100)


	//   ....[0]....
.L_1100:
        /*0118*/ 	.word	0xffffffff


	//   ....[1]....
        /*011c*/ 	.word	0xffffffff


	//   ....[2]....
        /*0120*/ 	.word	0xffffffff


	//   ....[3]....
        /*0124*/ 	.word	0xffffffff


	//   ....[4]....
        /*0128*/ 	.word	0xffffffff


	//   ....[5]....
        /*012c*/ 	.word	0xffffffff


	//   ....[6]....
        /*0130*/ 	.word	0xffffffff


	//   ....[7]....
        /*0134*/ 	.word	0xffffffff


	//   ....[8]....
        /*0138*/ 	.word	0xffffffff


	//   ....[9]....
        /*013c*/ 	.word	0xffffffff


	//----- nvinfo : EIATTR_COOP_GROUP_INSTR_OFFSETS
	.align		4
.L_1101:
        /*0140*/ 	.byte	0x04, 0x28
        /*0142*/ 	.short	(.L_1103 - .L_1102)


	//   ....[0]....
.L_1102:
        /*0144*/ 	.word	0x000002a0


	//   ....[1]....
        /*0148*/ 	.word	0x00000360


	//   ....[2]....
        /*014c*/ 	.word	0x000003f0


	//   ....[3]....
        /*0150*/ 	.word	0x00000520


	//   ....[4]....
        /*0154*/ 	.word	0x00000570


	//   ....[5]....
        /*0158*/ 	.word	0x000005b0


	//   ....[6]....
        /*015c*/ 	.word	0x000005f0


	//   ....[7]....
        /*0160*/ 	.word	0x00000630


	//   ....[8]....
        /*0164*/ 	.word	0x00000910


	//   ....[9]....
        /*0168*/ 	.word	0x00000f60


	//----- nvinfo : EIATTR_EXIT_INSTR_OFFSETS
	.align		4
.L_1103:
        /*016c*/ 	.byte	0x04, 0x1c
        /*016e*/ 	.short	(.L_1105 - .L_1104)


	//   ....[0]....
.L_1104:
        /*0170*/ 	.word	0x000000e0


	//   ....[1]....
        /*0174*/ 	.word	0x00001030


	//----- nvinfo : EIATTR_MAX_THREADS
	.align		4
.L_1105:
        /*0178*/ 	.byte	0x04, 0x05
        /*017a*/ 	.short	(.L_1107 - .L_1106)
.L_1106:
        /*017c*/ 	.word	0x00000100
        /*0180*/ 	.word	0x00000001
        /*0184*/ 	.word	0x00000001


	//----- nvinfo : EIATTR_CRS_STACK_SIZE
	.align		4
.L_1107:
        /*0188*/ 	.byte	0x04, 0x1e
        /*018a*/ 	.short	(.L_1109 - .L_1108)
.L_1108:
        /*018c*/ 	.word	0x00000000
.L_1109:


//--------------------- .nv.info._Z35kOptimizerStatic8bit1StateBlockwiseI13__nv_bfloat16Li5ELi256ELi1EEvPT_S2_PhfffifPfS4_ffbi --------------------------
	.section	.nv.info._Z35kOptimizerStatic8bit1StateBlockwiseI13__nv_bfloat16Li5ELi256ELi1EEvPT_S2_PhfffifPfS4_ffbi,"",@"SHT_CUDA_INFO"
	.sectionflags	@""
	.align	4


	//----- nvinfo : EIATTR_CUDA_API_VERSION
	.align		4
        /*0000*/ 	.byte	0x04, 0x37
        /*0002*/ 	.short	(.L_1111 - .L_1110)
.L_1110:
        /*0004*/ 	.word	0x00000082


	//----- nvinfo : EIATTR_SW2861232_WAR
	.align		4
.L_1111:
        /*0008*/ 	.byte	0x01, 0x35
	.zero		2


	//----- nvinfo : EIATTR_PARAM_CBANK
	.align		4
        /*000c*/ 	.byte	0x04, 0x0a
        /*000e*/ 	.short	(.L_1113 - .L_1112)
	.align		4
.L_1112:
        /*0010*/ 	.word	index@(.nv.constant0._Z35kOptimizerStatic8bit1StateBlockwiseI13__nv_bfloat16Li5ELi256ELi1EEvPT_S2_PhfffifPfS4_ffbi)
        /*0014*/ 	.short	0x0160
        /*0016*/ 	.short	0x0050


	//----- nvinfo : EIATTR_CBANK_PARAM_SIZE
	.align		4
.L_1113:
        /*0018*/ 	.byte	0x03, 0x19
        /*001a*/ 	.short	0x0050


	//----- nvinfo : EIATTR_KPARAM_INFO
	.align		4
        /*001c*/ 	.byte	0x04, 0x17
        /*001e*/ 	.short	(.L_1115 - .L_1114)
.L_1114:
        /*0020*/ 	.word	0x00000000
        /*0024*/ 	.short	0x000d
        /*0026*/ 	.short	0x004c
        /*0028*/ 	.byte	0x00, 0xf0, 0x11, 0x00


	//----- nvinfo : EIATTR_KPARAM_INFO
	.align		4
.L_1115:
        /*002c*/ 	.byte	0x04, 0x17
        /*002e*/ 	.short	(.L_1117 - .L_1116)
.L_1116:
        /*0030*/ 	.word	0x00000000
        /*0034*/ 	.short	0x000c
        /*0036*/ 	.short	0x0048
        /*0038*/ 	.byte	0x00, 0xf0, 0x05, 0x00


	//----- nvinfo : EIATTR_KPARAM_INFO
	.align		4
.L_1117:
        /*003c*/ 	.byte	0x04, 0x17
        /*003e*/ 	.short	(.L_1119 - .L_1118)
.L_1118:
        /*0040*/ 	.word	0x00000000
        /*0044*/ 	.short	0x000b
        /*0046*/ 	.short	0x0044
        /*0048*/ 	.byte	0x00, 0xf0, 0x11, 0x00


	//----- nvinfo : EIATTR_KPARAM_INFO
	.align		4
.L_1119:
        /*004c*/ 	.byte	0x04, 0x17
        /*004e*/ 	.short	(.L_1121 - .L_1120)
.L_1120:
        /*0050*/ 	.word	0x00000000
        /*0054*/ 	.short	0x000a
        /*0056*/ 	.short	0x0040
        /*0058*/ 	.byte	0x00, 0xf0, 0x11, 0x00


	//----- nvinfo : EIATTR_KPARAM_INFO
	.align		4
.L_1121:
        /*005c*/ 	.byte	0x04, 0x17
        /*005e*/ 	.short	(.L_1123 - .L_1122)
.L_1122:
        /*0060*/ 	.word	0x00000000
        /*0064*/ 	.short	0x0009
        /*0066*/ 	.short	0x0038
        /*0068*/ 	.byte	0x00, 0xf0, 0x21, 0x00


	//----- nvinfo : EIATTR_KPARAM_INFO
	.align		4
.L_1123:
        /*006c*/ 	.byte	0x04, 0x17
        /*006e*/ 	.short	(.L_1125 - .L_1124)
.L_1124:
        /*0070*/ 	.word	0x00000000
        /*0074*/ 	.short	0x0008
        /*0076*/ 	.short	0x0030
        /*0078*/ 	.byte	0x00, 0xf0, 0x21, 0x00


	//----- nvinfo : EIATTR_KPARAM_INFO
	.align		4
.L_1125:
        /*007c*/ 	.byte	0x04, 0x17
        /*007e*/ 	.short	(.L_1127 - .L_1126)
.L_1126:
        /*0080*/ 	.word	0x00000000
        /*0084*/ 	.short	0x0007
        /*0086*/ 	.short	0x0028
        /*0088*/ 	.byte	0x00, 0xf0, 0x11, 0x00


	//----- nvinfo : EIATTR_KPARAM_INFO
	.align		4
.L_1127:
        /*008c*/ 	.byte	0x04, 0x17
        /*008e*/ 	.short	(.L_1129 - .L_1128)
.L_1128:
        /*0090*/ 	.word	0x00000000
        /*0094*/ 	.short	0x0006
        /*0096*/ 	.short	0x0024
        /*0098*/ 	.byte	0x00, 0xf0, 0x11, 0x00


	//----- nvinfo : EIATTR_KPARAM_INFO
	.align		4
.L_1129:
        /*009c*/ 	.byte	0x04, 0x17
        /*009e*/ 	.short	(.L_1131 - .L_1130)
.L_1130:
        /*00a0*/ 	.word	0x00000000
        /*00a4*/ 	.short	0x0005
        /*00a6*/ 	.short	0x0020
        /*00a8*/ 	.byte	0x00, 0xf0, 0x11, 0x00


	//----- nvinfo : EIATTR_KPARAM_INFO
	.align		4
.L_1131:
        /*00ac*/ 	.byte	0x04, 0x17
        /*00ae*/ 	.short	(.L_1133 - .L_1132)
.L_1132:
        /*00b0*/ 	.word	0x00000000
        /*00b4*/ 	.short	0x0004
        /*00b6*/ 	.short	0x001c
        /*00b8*/ 	.byte	0x00, 0xf0, 0x11, 0x00


	//----- nvinfo : EIATTR_KPARAM_INFO
	.align		4
.L_1133:
        /*00bc*/ 	.byte	0x04, 0x17
        /*00be*/ 	.short	(.L_1135 - .L_1134)
.L_1134:
        /*00c0*/ 	.word	0x00000000
        /*00c4*/ 	.short	0x0003
        /*00c6*/ 	.short	0x0018
        /*00c8*/ 	.byte	0x00, 0xf0, 0x11, 0x00


	//----- nvinfo : EIATTR_KPARAM_INFO
	.align		4
.L_1135:
        /*00cc*/ 	.byte	0x04, 0x17
        /*00ce*/ 	.short	(.L_1137 - .L_1136)
.L_1136:
        /*00d0*/ 	.word	0x00000000
        /*00d4*/ 	.short	0x0002
        /*00d6*/ 	.short	0x0010
        /*00d8*/ 	.byte	0x00, 0xf0, 0x21, 0x00


	//----- nvinfo : EIATTR_KPARAM_INFO
	.align		4
.L_1137:
        /*00dc*/ 	.byte	0x04, 0x17
        /*00de*/ 	.short	(.L_1139 - .L_1138)
.L_1138:
        /*00e0*/ 	.word	0x00000000
        /*00e4*/ 	.short	0x0001
        /*00e6*/ 	.short	0x0008
        /*00e8*/ 	.byte	0x00, 0xf0, 0x21, 0x00


	//----- nvinfo : EIATTR_KPARAM_INFO
	.align		4
.L_1139:
        /*00ec*/ 	.byte	0x04, 0x17
        /*00ee*/ 	.short	(.L_1141 - .L_1140)
.L_1140:
        /*00f0*/ 	.word	0x00000000
        /*00f4*/ 	.short	0x0000
        /*00f6*/ 	.short	0x0000
        /*00f8*/ 	.byte	0x00, 0xf0, 0x21, 0x00


	//----- nvinfo : EIATTR_MAXREG_COUNT
	.align		4
.L_1141:
        /*00fc*/ 	.byte	0x03, 0x1b
        /*00fe*/ 	.short	0x0050


	//----- nvinfo : EIATTR_NUM_BARRIERS
	.align		4
        /*0100*/ 	.byte	0x02, 0x4c
        /*0102*/ 	.byte	0x01
	.zero		1


	//----- nvinfo : EIATTR_MERCURY_ISA_VERSION
	.align		4
        /*0104*/ 	.byte	0x03, 0x5f
        /*0106*/ 	.short	0x0000


	//----- nvinfo : EIATTR_UNUSED_LOAD_BYTE_OFFSET
	.align		4
        /*0108*/ 	.byte	0x04, 0x44
        /*010a*/ 	.short	(.L_1143 - .L_1142)


	//   ....[0]....
.L_1142:
        /*010c*/ 	.word	0x00000810
        /*0110*/ 	.word	0x0000fff0


	//----- nvinfo : EIATTR_COOP_GROUP_MASK_REGIDS
	.align		4
.L_1143:
        /*0114*/ 	.byte	0x04, 0x29
        /*0116*/ 	.short	(.L_1145 - .L_1144)


	//   ....[0]....
.L_1144:
        /*0118*/ 	.word	0xffffffff


	//   ....[1]....
        /*011c*/ 	.word	0xffffffff


	//   ....[2]....
        /*0120*/ 	.word	0xffffffff


	//   ....[3]....
        /*0124*/ 	.word	0xffffffff


	//   ....[4]....
        /*0128*/ 	.word	0xffffffff


	//   ....[5]....
        /*012c*/ 	.word	0xffffffff


	//   ....[6]....
        /*0130*/ 	.word	0xffffffff


	//   ....[7]....
        /*0134*/ 	.word	0xffffffff


	//   ....[8]....
        /*0138*/ 	.word	0xffffffff


	//   ....[9]....
        /*013c*/ 	.word	0xffffffff


	//----- nvinfo : EIATTR_COOP_GROUP_INSTR_OFFSETS
	.align		4
.L_1145:
        /*0140*/ 	.byte	0x04, 0x28
        /*0142*/ 	.short	(.L_1147 - .L_1146)


	//   ....[0]....
.L_1146:
        /*0144*/ 	.word	0x000002e0


	//   ....[1]....
        /*0148*/ 	.word	0x000003a0


	//   ....[2]....
        /*014c*/ 	.word	0x00000450


	//   ....[3]....
        /*0150*/ 	.word	0x00000690


	//   ....[4]....
        /*0154*/ 	.word	0x000006e0


	//   ....[5]....
        /*0158*/ 	.word	0x00000720


	//   ....[6]....
        /*015c*/ 	.word	0x00000760


	//   ....[7]....
        /*0160*/ 	.word	0x000007a0


	//   ....[8]....
        /*0164*/ 	.word	0x00000a90


	//   ....[9]....
        /*0168*/ 	.word	0x00001100


	//----- nvinfo : EIATTR_EXIT_INSTR_OFFSETS
	.align		4
.L_1147:
        /*016c*/ 	.byte	0x04, 0x1c
        /*016e*/ 	.short	(.L_1149 - .L_1148)


	//   ....[0]....
.L_1148:
        /*0170*/ 	.word	0x000000e0


	//   ....[1]....
        /*0174*/ 	.word	0x000011d0


	//----- nvinfo : EIATTR_MAX_THREADS
	.align		4
.L_1149:
        /*0178*/ 	.byte	0x04, 0x05
        /*017a*/ 	.short	(.L_1151 - .L_1150)
.L_1150:
        /*017c*/ 	.word	0x00000100
        /*0180*/ 	.word	0x00000001
        /*0184*/ 	.word	0x00000001


	//----- nvinfo : EIATTR_CRS_STACK_SIZE
	.align		4
.L_1151:
        /*0188*/ 	.byte	0x04, 0x1e
        /*018a*/ 	.short	(.L_1153 - .L_1152)
.L_1152:
        /*018c*/ 	.word	0x00000000
.L_1153:


//--------------------- .nv.info._Z35kOptimizerStatic8bit1StateBlockwiseI6__halfLi5ELi256ELi1EEvPT_S2_PhfffifPfS4_ffbi --------------------------
	.section	.nv.info._Z35kOptimizerStatic8bit1StateBlockwiseI6__halfLi5ELi256ELi1EEvPT_S2_PhfffifPfS4_ffbi,"",@"SHT_CUDA_INFO"
	.sectionflags	@""
	.align	4


	//----- nvinfo : EIATTR_CUDA_API_VERSION
	.align		4
        /*0000*/ 	.byte	0x04, 0x37
        /*0002*/ 	.short	(.L_1155 - .L_1154)
.L_1154:
        /*0004*/ 	.word	0x00000082


	//----- nvinfo : EIATTR_SW2861232_WAR
	.align		4
.L_1155:
        /*0008*/ 	.byte	0x01, 0x35
	.zero		2


	//----- nvinfo : EIATTR_PARAM_CBANK
	.align		4
        /*000c*/ 	.byte	0x04, 0x0a
        /*000e*/ 	.short	(.L_1157 - .L_1156)
	.align		4
.L_1156:
        /*0010*/ 	.word	index@(.nv.constant0._Z35kOptimizerStatic8bit1StateBlockwiseI6__halfLi5ELi256ELi1EEvPT_S2_PhfffifPfS4_ffbi)
        /*0014*/ 	.short	0x0160
        /*0016*/ 	.short	0x0050


	//----- nvinfo : EIATTR_CBANK_PARAM_SIZE
	.align		4
.L_1157:
        /*0018*/ 	.byte	0x03, 0x19
        /*001a*/ 	.short	0x0050


	//----- nvinfo : EIATTR_KPARAM_INFO
	.align		4
        /*001c*/ 	.byte	0x04, 0x17
        /*001e*/ 	.short	(.L_1159 - .L_1158)
.L_1158:
        /*0020*/ 	.word	0x00000000
        /*0024*/ 	.short	0x000d
        /*0026*/ 	.short	0x004c
        /*0028*/ 	.byte	0x00, 0xf0, 0x11, 0x00


	//----- nvinfo : EIATTR_KPARAM_INFO
	.align		4
.L_1159:
        /*002c*/ 	.byte	0x04, 0x17
        /*002e*/ 	.short	(.L_1161 - .L_1160)
.L_1160:
        /*0030*/ 	.word	0x00000000
        /*0034*/ 	.short	0x000c
        /*0036*/ 	.short	0x0048
        /*0038*/ 	.byte	0x00, 0xf0, 0x05, 0x00


	//----- nvinfo : EIATTR_KPARAM_INFO
	.align		4
.L_1161:
        /*003c*/ 	.byte	0x04, 0x17
        /*003e*/ 	.short	(.L_1163 - .L_1162)
.L_1162:
        /*0040*/ 	.word	0x00000000
        /*0044*/ 	.short	0x000b
        /*0046*/ 	.short	0x0044
        /*0048*/ 	.byte	0x00, 0xf0, 0x11, 0x00


	//----- nvinfo : EIATTR_KPARAM_INFO
	.align		4
.L_1163:
        /*004c*/ 	.byte	0x04, 0x17
        /*004e*/ 	.short	(.L_1165 - .L_1164)
.L_1164:
        /*0050*/ 	.word	0x00000000
        /*0054*/ 	.short	0x000a
        /*0056*/ 	.short	0x0040
        /*0058*/ 	.byte	0x00, 0xf0, 0x11, 0x00


	//----- nvinfo : EIATTR_KPARAM_INFO
	.align		4
.L_1165:
        /*005c*/ 	.byte	0x04, 0x17
        /*005e*/ 	.short	(.L_1167 - .L_1166)
.L_1166:
        /*0060*/ 	.word	0x00000000
        /*0064*/ 	.short	0x0009
        /*0066*/ 	.short	0x0038
        /*0068*/ 	.byte	0x00, 0xf0, 0x21, 0x00


	//----- nvinfo : EIATTR_KPARAM_INFO
	.align		4
.L_1167:
        /*006c*/ 	.byte	0x04, 0x17
        /*006e*/ 	.short	(.L_1169 - .L_1168)
.L_1168:
        /*0070*/ 	.word	0x00000000
        /*0074*/ 	.short	0x0008
        /*0076*/ 	.short	0x0030
        /*0078*/ 	.byte	0x00, 0xf0, 0x21, 0x00


	//----- nvinfo : EIATTR_KPARAM_INFO
	.align		4
.L_1169:
        /*007c*/ 	.byte	0x04, 0x17
        /*007e*/ 	.short	(.L_1171 - .L_1170)
.L_1170:
        /*0080*/ 	.word	0x00000000
        /*0084*/ 	.short	0x0007
        /*0086*/ 	.short	0x0028
        /*0088*/ 	.byte	0x00, 0xf0, 0x11, 0x00


	//----- nvinfo : EIATTR_KPARAM_INFO
	.align		4
.L_1171:
        /*008c*/ 	.byte	0x04, 0x17
        /*008e*/ 	.short	(.L_1173 - .L_1172)
.L_1172:
        /*0090*/ 	.word	0x00000000
        /*0094*/ 	.short	0x0006
        /*0096*/ 	.short	0x0024
        /*0098*/ 	.byte	0x00, 0xf0, 0x11, 0x00


	//----- nvinfo : EIATTR_KPARAM_INFO
	.align		4
.L_1173:
        /*009c*/ 	.byte	0x04, 0x17
        /*009e*/ 	.short	(.L_1175 - .L_1174)
.L_1174:
        /*00a0*/ 	.word	0x00000000
        /*00a4*/ 	.short	0x0005
        /*00a6*/ 	.short	0x0020
        /*00a8*/ 	.byte	0x00, 0xf0, 0x11, 0x00


	//----- nvinfo : EIATTR_KPARAM_INFO
	.align		4
.L_1175:
        /*00ac*/ 	.byte	0x04, 0x17
        /*00ae*/ 	.short	(.L_1177 - .L_1176)
.L_1176:
        /*00b0*/ 	.word	0x00000000
        /*00b4*/ 	.short	0x0004
        /*00b6*/ 	.short	0x001c
        /*00b8*/ 	.byte	0x00, 0xf0, 0x11, 0x00


	//----- nvinfo : EIATTR_KPARAM_INFO
	.align		4
.L_1177:
        /*00bc*/ 	.byte	0x04, 0x17
        /*00be*/ 	.short	(.L_1179 - .L_1178)
.L_1178:
        /*00c0*/ 	.word	0x00000000
        /*00c4*/ 	.short	0x0003
        /*00c6*/ 	.short	0x0018
        /*00c8*/ 	.byte	0x00, 0xf0, 0x11, 0x00


	//----- nvinfo : EIATTR_KPARAM_INFO
	.align		4
.L_1179:
        /*00cc*/ 	.byte	0x04, 0x17
        /*00ce*/ 	.short	(.L_1181 - .L_1180)
.L_1180:
        /*00d0*/ 	.word	0x00000000
        /*00d4*/ 	.short	0x0002
        /*00d6*/ 	.short	0x0010
        /*00d8*/ 	.byte	0x00, 0xf0, 0x21, 0x00


	//----- nvinfo : EIATTR_KPARAM_INFO
	.align		4
.L_1181:
        /*00dc*/ 	.byte	0x04, 0x17
        /*00de*/ 	.short	(.L_1183 - .L_1182)
.L_1182:
        /*00e0*/ 	.word	0x00000000
        /*00e4*/ 	.short	0x0001
        /*00e6*/ 	.short	0x0008
        /*00e8*/ 	.byte	0x00, 0xf0, 0x21, 0x00


	//----- nvinfo : EIATTR_KPARAM_INFO
	.align		4
.L_1183:
        /*00ec*/ 	.byte	0x04, 0x17
        /*00ee*/ 	.short	(.L_1185 - .L_1184)
.L_1184:
        /*00f0*/ 	.word	0x00000000
        /*00f4*/ 	.short	0x0000
        /*00f6*/ 	.short	0x0000
        /*00f8*/ 	.byte	0x00, 0xf0, 0x21, 0x00


	//----- nvinfo : EIATTR_MAXREG_COUNT
	.align		4
.L_1185:
        /*00fc*/ 	.byte	0x03, 0x1b
        /*00fe*/ 	.short	0x0050


	//----- nvinfo : EIATTR_NUM_BARRIERS
	.align		4
        /*0100*/ 	.byte	0x02, 0x4c
        /*0102*/ 	.byte	0x01
	.zero		1


	//----- nvinfo : EIATTR_MERCURY_ISA_VERSION
	.align		4
        /*0104*/ 	.byte	0x03, 0x5f
        /*0106*/ 	.short	0x0000


	//----- nvinfo : EIATTR_UNUSED_LOAD_BYTE_OFFSET
	.align		4
        /*0108*/ 	.byte	0x04, 0x44
        /*010a*/ 	.short	(.L_1187 - .L_1186)


	//   ....[0]....
.L_1186:
        /*010c*/ 	.word	0x00000810
        /*0110*/ 	.word	0x0000fff0


	//----- nvinfo : EIATTR_COOP_GROUP_MASK_REGIDS
	.align		4
.L_1187:
        /*0114*/ 	.byte	0x04, 0x29
        /*0116*/ 	.short	(.L_1189 - .L_1188)


	//   ....[0]....
.L_1188:
        /*0118*/ 	.word	0xffffffff


	//   ....[1]....
        /*011c*/ 	.word	0xffffffff


	//   ....[2]....
        /*0120*/ 	.word	0xffffffff


	//   ....[3]....
        /*0124*/ 	.word	0xffffffff


	//   ....[4]....
        /*0128*/ 	.word	0xffffffff


	//   ....[5]....
        /*012c*/ 	.word	0xffffffff


	//   ....[6]....
        /*0130*/ 	.word	0xffffffff


	//   ....[7]....
        /*0134*/ 	.word	0xffffffff


	//   ....[8]....
        /*0138*/ 	.word	0xffffffff


	//   ....[9]....
        /*013c*/ 	.word	0xffffffff


	//----- nvinfo : EIATTR_COOP_GROUP_INSTR_OFFSETS
	.align		4
.L_1189:
        /*0140*/ 	.byte	0x04, 0x28
        /*0142*/ 	.short	(.L_1191 - .L_1190)


	//   ....[0]....
.L_1190:
        /*0144*/ 	.word	0x000002e0


	//   ....[1]....
        /*0148*/ 	.word	0x000003a0


	//   ....[2]....
        /*014c*/ 	.word	0x00000450


	//   ....[3]....
        /*0150*/ 	.word	0x00000690


	//   ....[4]....
        /*0154*/ 	.word	0x000006e0


	//   ....[5]....
        /*0158*/ 	.word	0x00000720


	//   ....[6]....
        /*015c*/ 	.word	0x00000760


	//   ....[7]....
        /*0160*/ 	.word	0x000007a0


	//   ....[8]....
        /*0164*/ 	.word	0x00000a90


	//   ....[9]....
        /*0168*/ 	.word	0x00001100


	//----- nvinfo : EIATTR_EXIT_INSTR_OFFSETS
	.align		4
.L_1191:
        /*016c*/ 	.byte	0x04, 0x1c
        /*016e*/ 	.short	(.L_1193 - .L_1192)


	//   ....[0]....
.L_1192:
        /*0170*/ 	.word	0x000000e0


	//   ....[1]....
        /*0174*/ 	.word	0x000011d0


	//----- nvinfo : EIATTR_MAX_THREADS
	.align		4
.L_1193:
        /*0178*/ 	.byte	0x04, 0x05
        /*017a*/ 	.short	(.L_1195 - .L_1194)
.L_1194:
        /*017c*/ 	.word	0x00000100
        /*0180*/ 	.word	0x00000001
        /*0184*/ 	.word	0x00000001


	//----- nvinfo : EIATTR_CRS_STACK_SIZE
	.align		4
.L_1195:
        /*0188*/ 	.byte	0x04, 0x1e
        /*018a*/ 	.short	(.L_1197 - .L_1196)
.L_1196:
        /*018c*/ 	.word	0x00000000
.L_1197:


//--------------------- .nv.info._Z35kOptimizerStatic8bit1StateBlockwiseIfLi5ELi256ELi1EEvPT_S1_PhfffifPfS3_ffbi --------------------------
	.section	.nv.info._Z35kOptimizerStatic8bit1StateBlockwiseIfLi5ELi256ELi1EEvPT_S1_PhfffifPfS3_ffbi,"",@"SHT_CUDA_INFO"
	.sectionflags	@""
	.align	4


	//----- nvinfo : EIATTR_CUDA_API_VERSION
	.align		4
        /*0000*/ 	.byte	0x04, 0x37
        /*0002*/ 	.short	(.L_1199 - .L_1198)
.L_1198:
        /*0004*/ 	.word	0x00000082


	//----- nvinfo : EIATTR_SW2861232_WAR
	.align		4
.L_1199:
        /*0008*/ 	.byte	0x01, 0x35
	.zero		2


	//----- nvinfo : EIATTR_PARAM_CBANK
	.align		4
        /*000c*/ 	.byte	0x04, 0x0a
        /*000e*/ 	.short	(.L_1201 - .L_1200)
	.align		4
.L_1200:
        /*0010*/ 	.word	index@(.nv.constant0._Z35kOptimizerStatic8bit1StateBlockwiseIfLi5ELi256ELi1EEvPT_S1_PhfffifPfS3_ffbi)
        /*0014*/ 	.short	0x0160
        /*0016*/ 	.short	0x0050


	//----- nvinfo : EIATTR_CBANK_PARAM_SIZE
	.align		4
.L_1201:
        /*0018*/ 	.byte	0x03, 0x19
        /*001a*/ 	.short	0x0050


	//----- nvinfo : EIATTR_KPARAM_INFO
	.align		4
        /*001c*/ 	.byte	0x04, 0x17
        /*001e*/ 	.short	(.L_1203 - .L_1202)
.L_1202:
        /*0020*/ 	.word	0x00000000
        /*0024*/ 	.short	0x000d
        /*0026*/ 	.short	0x004c
        /*0028*/ 	.byte	0x00, 0xf0, 0x11, 0x00


	//----- nvinfo : EIATTR_KPARAM_INFO
	.align		4
.L_1203:
        /*002c*/ 	.byte	0x04, 0x17
        /*002e*/ 	.short	(.L_1205 - .L_1204)
.L_1204:
        /*0030*/ 	.word	0x00000000
        /*0034*/ 	.short	0x000c
        /*0036*/ 	.short	0x0048
        /*0038*/ 	.byte	0x00, 0xf0, 0x05, 0x00


	//----- nvinfo : EIATTR_KPARAM_INFO
	.align		4
.L_1205:
        /*003c*/ 	.byte	0x04, 0x17
        /*003e*/ 	.short	(.L_1207 - .L_1206)
.L_1206:
        /*0040*/ 	.word	0x00000000
        /*0044*/ 	.short	0x000b
        /*0046*/ 	.short	0x0044
        /*0048*/ 	.byte	0x00, 0xf0, 0x11, 0x00


	//----- nvinfo : EIATTR_KPARAM_INFO
	.align		4
.L_1207:
        /*004c*/ 	.byte	0x04, 0x17
        /*004e*/ 	.short	(.L_1209 - .L_1208)
.L_1208:
        /*0050*/ 	.word	0x00000000
        /*0054*/ 	.short	0x000a
        /*0056*/ 	.short	0x0040
        /*0058*/ 	.byte	0x00, 0xf0, 0x11, 0x00


	//----- nvinfo : EIATTR_KPARAM_INFO
	.align		4
.L_1209:
        /*005c*/ 	.byte	0x04, 0x17
        /*005e*/ 	.short	(.L_1211 - .L_1210)
.L_1210:
        /*0060*/ 	.word	0x00000000
        /*0064*/ 	.short	0x0009
        /*0066*/ 	.short	0x0038
        /*0068*/ 	.byte	0x00, 0xf0, 0x21, 0x00


	//----- nvinfo : EIATTR_KPARAM_INFO
	.align		4
.L_1211:
        /*006c*/ 	.byte	0x04, 0x17
        /*006e*/ 	.short	(.L_1213 - .L_1212)
.L_1212:
        /*0070*/ 	.word	0x00000000
        /*0074*/ 	.short	0x0008
        /*0076*/ 	.short	0x0030
        /*0078*/ 	.byte	0x00, 0xf0, 0x21, 0x00


	//----- nvinfo : EIATTR_KPARAM_INFO
	.align		4
.L_1213:
        /*007c*/ 	.byte	0x04, 0x17
        /*007e*/ 	.short	(.L_1215 - .L_1214)
.L_1214:
        /*0080*/ 	.word	0x00000000
        /*0084*/ 	.short	0x0007
        /*0086*/ 	.short	0x0028
        /*0088*/ 	.byte	0x00, 0xf0, 0x11, 0x00


	//----- nvinfo : EIATTR_KPARAM_INFO
	.align		4
.L_1215:
        /*008c*/ 	.byte	0x04, 0x17
        /*008e*/ 	.short	(.L_1217 - .L_1216)
.L_1216:
        /*0090*/ 	.word	0x00000000
        /*0094*/ 	.short	0x0006
        /*0096*/ 	.short	0x0024
        /*0098*/ 	.byte	0x00, 0xf0, 0x11, 0x00


	//----- nvinfo : EIATTR_KPARAM_INFO
	.align		4
.L_1217:
        /*009c*/ 	.byte	0x04, 0x17
        /*009e*/ 	.short	(.L_1219 - .L_1218)
.L_1218:
        /*00a0*/ 	.word	0x00000000
        /*00a4*/ 	.short	0x0005
        /*00a6*/ 	.short	0x0020
        /*00a8*/ 	.byte	0x00, 0xf0, 0x11, 0x00


	//----- nvinfo : EIATTR_KPARAM_INFO
	.align		4
.L_1219:
        /*00ac*/ 	.byte	0x04, 0x17
        /*00ae*/ 	.short	(.L_1221 - .L_1220)
.L_1220:
        /*00b0*/ 	.word	0x00000000
        /*00b4*/ 	.short	0x0004
        /*00b6*/ 	.short	0x001c
        /*00b8*/ 	.byte	0x00, 0xf0, 0x11, 0x00


	//----- nvinfo : EIATTR_KPARAM_INFO
	.align		4
.L_1221:
        /*00bc*/ 	.byte	0x04, 0x17
        /*00be*/ 	.short	(.L_1223 - .L_1222)
.L_1222:
        /*00c0*/ 	.word	0x00000000
        /*00c4*/ 	.short	0x0003
        /*00c6*/ 	.short	0x0018
        /*00c8*/ 	.byte	0x00, 0xf0, 0x11, 0x00


	//----- nvinfo : EIATTR_KPARAM_INFO
	.align		4
.L_1223:
        /*00cc*/ 	.byte	0x04, 0x17
        /*00ce*/ 	.short	(.L_1225 - .L_1224)
.L_1224:
        /*00d0*/ 	.word	0x00000000
        /*00d4*/ 	.short	0x0002
        /*00d6*/ 	.short	0x0010
        /*00d8*/ 	.byte	0x00, 0xf0, 0x21, 0x00


	//----- nvinfo : EIATTR_KPARAM_INFO
	.align		4
.L_1225:
        /*00dc*/ 	.byte	0x04, 0x17
        /*00de*/ 	.short	(.L_1227 - .L_1226)
.L_1226:
        /*00e0*/ 	.word	0x00000000
        /*00e4*/ 	.short	0x0001
        /*00e6*/ 	.short	0x0008
        /*00e8*/ 	.byte	0x00, 0xf0, 0x21, 0x00


	//----- nvinfo : EIATTR_KPARAM_INFO
	.align		4
.L_1227:
        /*00ec*/ 	.byte	0x04, 0x17
        /*00ee*/ 	.short	(.L_1229 - .L_1228)
.L_1228:
        /*00f0*/ 	.word	0x00000000
        /*00f4*/ 	.short	0x0000
        /*00f6*/ 	.short	0x0000
        /*00f8*/ 	.byte	0x00, 0xf0, 0x21, 0x00


	//----- nvinfo : EIATTR_MAXREG_COUNT
	.align		4
.L_1229:
        /*00fc*/ 	.byte	0x03, 0x1b
        /*00fe*/ 	.short	0x0050


	//----- nvinfo : EIATTR_NUM_BARRIERS
	.align		4
        /*0100*/ 	.byte	0x02, 0x4c
        /*0102*/ 	.byte	0x01
	.zero		1


	//----- nvinfo : EIATTR_MERCURY_ISA_VERSION
	.align		4
        /*0104*/ 	.byte	0x03, 0x5f
        /*0106*/ 	.short	0x0000


	//----- nvinfo : EIATTR_UNUSED_LOAD_BYTE_OFFSET
	.align		4
        /*0108*/ 	.byte	0x04, 0x44
        /*010a*/ 	.short	(.L_1231 - .L_1230)


	//   ....[0]....
.L_1230:
        /*010c*/ 	.word	0x00000790
        /*0110*/ 	.word	0x0000fff0


	//----- nvinfo : EIATTR_COOP_GROUP_MASK_REGIDS
	.align		4
.L_1231:
        /*0114*/ 	.byte	0x04, 0x29
        /*0116*/ 	.short	(.L_1233 - .L_1232)


	//   ....[0]....
.L_1232:
        /*0118*/ 	.word	0xffffffff


	//   ....[1]....
        /*011c*/ 	.word	0xffffffff


	//   ....[2]....
        /*0120*/ 	.word	0xffffffff


	//   ....[3]....
        /*0124*/ 	.word	0xffffffff


	//   ....[4]....
        /*0128*/ 	.word	0xffffffff


	//   ....[5]....
        /*012c*/ 	.word	0xffffffff


	//   ....[6]....
        /*0130*/ 	.word	0xffffffff


	//   ....[7]....
        /*0134*/ 	.word	0xffffffff


	//   ....[8]....
        /*0138*/ 	.word	0xffffffff


	//   ....[9]....
        /*013c*/ 	.word	0xffffffff


	//----- nvinfo : EIATTR_COOP_GROUP_INSTR_OFFSETS
	.align		4
.L_1233:
        /*0140*/ 	.byte	0x04, 0x28
        /*0142*/ 	.short	(.L_1235 - .L_1234)


	//   ....[0]....
.L_1234:
        /*0144*/ 	.word	0x000002d0


	//   ....[1]....
        /*0148*/ 	.word	0x00000370


	//   ....[2]....
        /*014c*/ 	.word	0x00000430


	//   ....[3]....
        /*0150*/ 	.word	0x00000610


	//   ....[4]....
        /*0154*/ 	.word	0x00000660


	//   ....[5]....
        /*0158*/ 	.word	0x000006a0


	//   ....[6]....
        /*015c*/ 	.word	0x000006e0


	//   ....[7]....
        /*0160*/ 	.word	0x00000720


	//   ....[8]....
        /*0164*/ 	.word	0x000009b0


	//   ....[9]....
        /*0168*/ 	.word	0x00001010


	//----- nvinfo : EIATTR_EXIT_INSTR_OFFSETS
	.align		4
.L_1235:
        /*016c*/ 	.byte	0x04, 0x1c
        /*016e*/ 	.short	(.L_1237 - .L_1236)


	//   ....[0]....
.L_1236:
        /*0170*/ 	.word	0x000000e0


	//   ....[1]....
        /*0174*/ 	.word	0x000010e0


	//----- nvinfo : EIATTR_MAX_THREADS
	.align		4
.L_1237:
        /*0178*/ 	.byte	0x04, 0x05
        /*017a*/ 	.short	(.L_1239 - .L_1238)
.L_1238:
        /*017c*/ 	.word	0x00000100
        /*0180*/ 	.word	0x00000001
        /*0184*/ 	.word	0x00000001


	//----- nvinfo : EIATTR_CRS_STACK_SIZE
	.align		4
.L_1239:
        /*0188*/ 	.byte	0x04, 0x1e
        /*018a*/ 	.short	(.L_1241 - .L_1240)
.L_1240:
        /*018c*/ 	.word	0x00000000
.L_1241:


//--------------------- .nv.info._Z35kOptimizerStatic8bit1StateBlockwiseI13__nv_bfloat16Li2ELi256ELi1EEvPT_S2_PhfffifPfS4_ffbi --------------------------
	.section	.nv.info._Z35kOptimizerStatic8bit1StateBlockwiseI13__nv_bfloat16Li2ELi256ELi1EEvPT_S2_PhfffifPfS4_ffbi,"",@"SHT_CUDA_INFO"
	.sectionflags	@""
	.align	4


	//----- nvinfo : EIATTR_CUDA_API_VERSION
	.align		4
        /*0000*/ 	.byte	0x04, 0x37
        /*0002*/ 	.short	(.L_1243 - .L_1242)
.L_1242:
        /*0004*/ 	.word	0x00000082


	//----- nvinfo : EIATTR_SW2861232_WAR
	.align		4
.L_1243:
        /*0008*/ 	.byte	0x01, 0x35
	.zero		2


	//----- nvinfo : EIATTR_PARAM_CBANK
	.align		4
        /*000c*/ 	.byte	0x04, 0x0a
        /*000e*/ 	.short	(.L_1245 - .L_1244)
	.align		4
.L_1244:
        /*0010*/ 	.word	index@(.nv.constant0._Z35kOptimizerStatic8bit1StateBlockwiseI13__nv_bfloat16Li2ELi256ELi1EEvPT_S2_PhfffifPfS4_ffbi)
        /*0014*/ 	.short	0x0160
        /*0016*/ 	.short	0x0050


	//----- nvinfo : EIATTR_CBANK_PARAM_SIZE
	.align		4
.L_1245:
        /*0018*/ 	.byte	0x03, 0x19
        /*001a*/ 	.short	0x0050


	//----- nvinfo : EIATTR_KPARAM_INFO
	.align		4
        /*001c*/ 	.byte	0x04, 0x17
        /*001e*/ 	.short	(.L_1247 - .L_1246)
.L_1246:
        /*0020*/ 	.word	0x00000000
        /*0024*/ 	.short	0x000d
        /*0026*/ 	.short	0x004c
        /*0028*/ 	.byte	0x00, 0xf0, 0x11, 0x00


	//----- nvinfo : EIATTR_KPARAM_INFO
	.align		4
.L_1247:
        /*002c*/ 	.byte	0x04, 0x17
        /*002e*/ 	.short	(.L_1249 - .L_1248)
.L_1248:
        /*0030*/ 	.word	0x00000000
        /*0034*/ 	.short	0x000c
        /*0036*/ 	.short	0x0048
        /*0038*/ 	.byte	0x00, 0xf0, 0x05, 0x00


	//----- nvinfo : EIATTR_KPARAM_INFO
	.align		4
.L_1249:
        /*003c*/ 	.byte	0x04, 0x17
        /*003e*/ 	.short	(.L_1251 - .L_1250)
.L_1250:
        /*0040*/ 	.word	0x00000000
        /*0044*/ 	.short	0x000b
        /*0046*/ 	.short	0x0044
        /*0048*/ 	.byte	0x00, 0xf0, 0x11, 0x00


	//----- nvinfo : EIATTR_KPARAM_INFO
	.align		4
.L_1251:
        /*004c*/ 	.byte	0x04, 0x17
        /*004e*/ 	.short	(.L_1253 - .L_1252)
.L_1252:
        /*0050*/ 	.word	0x00000000
        /*0054*/ 	.short	0x000a
        /*0056*/ 	.short	0x0040
        /*0058*/ 	.byte	0x00, 0xf0, 0x11, 0x00


	//----- nvinfo : EIATTR_KPARAM_INFO
	.align		4
.L_1253:
        /*005c*/ 	.byte	0x04, 0x17
        /*005e*/ 	.short	(.L_1255 - .L_1254)
.L_1254:
        /*0060*/ 	.word	0x00000000
        /*0064*/ 	.short	0x0009
        /*0066*/ 	.short	0x0038
        /*0068*/ 	.byte	0x00, 0xf0, 0x21, 0x00


	//----- nvinfo : EIATTR_KPARAM_INFO
	.align		4
.L_1255:
        /*006c*/ 	.byte	0x04, 0x17
        /*006e*/ 	.short	(.L_1257 - .L_1256)
.L_1256:
        /*0070*/ 	.word	0x00000000
        /*0074*/ 	.short	0x0008
        /*0076*/ 	.short	0x0030
        /*0078*/ 	.byte	0x00, 0xf0, 0x21, 0x00


	//----- nvinfo : EIATTR_KPARAM_INFO
	.align		4
.L_1257:
        /*007c*/ 	.byte	0x04, 0x17
        /*007e*/ 	.short	(.L_1259 - .L_1258)
.L_1258:
        /*0080*/ 	.word	0x00000000
        /*0084*/ 	.short	0x0007
        /*0086*/ 	.short	0x0028
        /*0088*/ 	.byte	0x00, 0xf0, 0x11, 0x00


	//----- nvinfo : EIATTR_KPARAM_INFO
	.align		4
.L_1259:
        /*008c*/ 	.byte	0x04, 0x17
        /*008e*/ 	.short	(.L_1261 - .L_1260)
.L_1260:
        /*0090*/ 	.word	0x00000000
        /*0094*/ 	.short	0x0006
        /*0096*/ 	.short	0x0024
        /*0098*/ 	.byte	0x00, 0xf0, 0x11, 0x00


	//----- nvinfo : EIATTR_KPARAM_INFO
	.align		4
.L_1261:
        /*009c*/ 	.byte	0x04, 0x17
        /*009e*/ 	.short	(.L_1263 - .L_1262)
.L_1262:
        /*00a0*/ 	.word	0x00000000
        /*00a4*/ 	.short	0x0005
        /*00a6*/ 	.short	0x0020
        /*00a8*/ 	.byte	0x00, 0xf0, 0x11, 0x00


	//----- nvinfo : EIATTR_KPARAM_INFO
	.align		4
.L_1263:
        /*00ac*/ 	.byte	0x04, 0x17
        /*00ae*/ 	.short	(.L_1265 - .L_1264)
.L_1264:
        /*00b0*/ 	.word	0x00000000
        /*00b4*/ 	.short	0x0004
        /*00b6*/ 	.short	0x001c
        /*00b8*/ 	.byte	0x00, 0xf0, 0x11, 0x00


	//----- nvinfo : EIATTR_KPARAM_INFO
	.align		4
.L_1265:
        /*00bc*/ 	.byte	0x04, 0x17
        /*00be*/ 	.short	(.L_1267 - .L_1266)
.L_1266:
        /*00c0*/ 	.word	0x00000000
        /*00c4*/ 	.short	0x0003
        /*00c6*/ 	.short	0x0018
        /*00c8*/ 	.byte	0x00, 0xf0, 0x11, 0x00


	//----- nvinfo : EIATTR_KPARAM_INFO
	.align		4
.L_1267:
        /*00cc*/ 	.byte	0x04, 0x17
        /*00ce*/ 	.short	(.L_1269 - .L_1268)
.L_1268:
        /*00d0*/ 	.word	0x00000000
        /*00d4*/ 	.short	0x0002
        /*00d6*/ 	.short	0x0010
        /*00d8*/ 	.byte	0x00, 0xf0, 0x21, 0x00


	//----- nvinfo : EIATTR_KPARAM_INFO
	.align		4
.L_1269:
        /*00dc*/ 	.byte	0x04, 0x17
        /*00de*/ 	.short	(.L_1271 - .L_1270)
.L_1270:
        /*00e0*/ 	.word	0x00000000
        /*00e4*/ 	.short	0x0001
        /*00e6*/ 	.short	0x0008
        /*00e8*/ 	.byte	0x00, 0xf0, 0x21, 0x00


	//----- nvinfo : EIATTR_KPARAM_INFO
	.align		4
.L_1271:
        /*00ec*/ 	.byte	0x04, 0x17
        /*00ee*/ 	.short	(.L_1273 - .L_1272)
.L_1272:
        /*00f0*/ 	.word	0x00000000
        /*00f4*/ 	.short	0x0000
        /*00f6*/ 	.short	0x0000
        /*00f8*/ 	.byte	0x00, 0xf0, 0x21, 0x00


	//----- nvinfo : EIATTR_MAXREG_COUNT
	.align		4
.L_1273:
        /*00fc*/ 	.byte	0x03, 0x1b
        /*00fe*/ 	.short	0x0050


	//----- nvinfo : EIATTR_NUM_BARRIERS
	.align		4
        /*0100*/ 	.byte	0x02, 0x4c
        /*0102*/ 	.byte	0x01
	.zero		1


	//----- nvinfo : EIATTR_MERCURY_ISA_VERSION
	.align		4
        /*0104*/ 	.byte	0x03, 0x5f
        /*0106*/ 	.short	0x0000


	//----- nvinfo : EIATTR_UNUSED_LOAD_BYTE_OFFSET
	.align		4
        /*0108*/ 	.byte	0x04, 0x44
        /*010a*/ 	.short	(.L_1275 - .L_1274)


	//   ....[0]....
.L_1274:
        /*010c*/ 	.word	0x00000710
        /*0110*/ 	.word	0x0000fff0


	//----- nvinfo : EIATTR_COOP_GROUP_MASK_REGIDS
	.align		4
.L_1275:
        /*0114*/ 	.byte	0x04, 0x29
        /*0116*/ 	.short	(.L_1277 - .L_1276)


	//   ....[0]....
.L_1276:
        /*0118*/ 	.word	0xffffffff


	//   ....[1]....
        /*011c*/ 	.word	0xffffffff


	//   ....[2]....
        /*0120*/ 	.word	0xffffffff


	//   ....[3]....
        /*0124*/ 	.word	0xffffffff


	//   ....[4]....
        /*0128*/ 	.word	0xffffffff


	//   ....[5]....
        /*012c*/ 	.word	0xffffffff


	//   ....[6]....
        /*0130*/ 	.word	0xffffffff


	//   ....[7]....
        /*0134*/ 	.word	0xffffffff


	//   ....[8]....
        /*0138*/ 	.word	0xffffffff


	//   ....[9]....
        /*013c*/ 	.word	0xffffffff


	//----- nvinfo : EIATTR_COOP_GROUP_INSTR_OFFSETS
	.align		4
.L_1277:
        /*0140*/ 	.byte	0x04, 0x28
        /*0142*/ 	.short	(.L_1279 - .L_1278)


	//   ....[0]....
.L_1278:
        /*0144*/ 	.word	0x000002b0


	//   ....[1]....
        /*0148*/ 	.word	0x00000370


	//   ....[2]....
        /*014c*/ 	.word	0x00000410


	//   ....[3]....
        /*0150*/ 	.word	0x00000590


	//   ....[4]....
        /*0154*/ 	.word	0x000005e0


	//   ....[5]....
        /*0158*/ 	.word	0x00000620


	//   ....[6]....
        /*015c*/ 	.word	0x00000660


	//   ....[7]....
        /*0160*/ 	.word	0x000006a0


	//   ....[8]....
        /*0164*/ 	.word	0x00000990


	//   ....[9]....
        /*0168*/ 	.word	0x00000ff0


	//----- nvinfo : EIATTR_EXIT_INSTR_OFFSETS
	.align		4
.L_1279:
        /*016c*/ 	.byte	0x04, 0x1c
        /*016e*/ 	.short	(.L_1281 - .L_1280)


	//   ....[0]....
.L_1280:
        /*0170*/ 	.word	0x000000e0


	//   ....[1]....
        /*0174*/ 	.word	0x000010d0


	//----- nvinfo : EIATTR_MAX_THREADS
	.align		4
.L_1281:
        /*0178*/ 	.byte	0x04, 0x05
        /*017a*/ 	.short	(.L_1283 - .L_1282)
.L_1282:
        /*017c*/ 	.word	0x00000100
        /*0180*/ 	.word	0x00000001
        /*0184*/ 	.word	0x00000001


	//----- nvinfo : EIATTR_CRS_STACK_SIZE
	.align		4
.L_1283:
        /*0188*/ 	.byte	0x04, 0x1e
        /*018a*/ 	.short	(.L_1285 - .L_1284)
.L_1284:
        /*018c*/ 	.word	0x00000000
.L_1285:


//--------------------- .nv.info._Z35kOptimizerStatic8bit1StateBlockwiseI6__halfLi2ELi256ELi1EEvPT_S2_PhfffifPfS4_ffbi --------------------------
	.section	.nv.info._Z35kOptimizerStatic8bit1StateBlockwiseI6__halfLi2ELi256ELi1EEvPT_S2_PhfffifPfS4_ffbi,"",@"SHT_CUDA_INFO"
	.sectionflags	@""
	.align	4


	//----- nvinfo : EIATTR_CUDA_API_VERSION
	.align		4
        /*0000*/ 	.byte	0x04, 0x37
        /*0002*/ 	.short	(.L_1287 - .L_1286)
.L_1286:
        /*0004*/ 	.word	0x00000082


	//----- nvinfo : EIATTR_SW2861232_WAR
	.align		4
.L_1287:
        /*0008*/ 	.byte	0x01, 0x35
	.zero		2


	//----- nvinfo : EIATTR_PARAM_CBANK
	.align		4
        /*000c*/ 	.byte	0x04, 0x0a
        /*000e*/ 	.short	(.L_1289 - .L_1288)
	.align		4
.L_1288:
        /*0010*/ 	.word	index@(.nv.constant0._Z35kOptimizerStatic8bit1StateBlockwiseI6__halfLi2ELi256ELi1EEvPT_S2_PhfffifPfS4_ffbi)
        /*0014*/ 	.short	0x0160
        /*0016*/ 	.short	0x0050


	//----- nvinfo : EIATTR_CBANK_PARAM_SIZE
	.align		4
.L_1289:
        /*0018*/ 	.byte	0x03, 0x19
        /*001a*/ 	.short	0x0050


	//----- nvinfo : EIATTR_KPARAM_INFO
	.align		4
        /*001c*/ 	.byte	0x04, 0x17
        /*001e*/ 	.short	(.L_1291 - .L_1290)
.L_1290:
        /*0020*/ 	.word	0x00000000
        /*0024*/ 	.short	0x000d
        /*0026*/ 	.short	0x004c
        /*0028*/ 	.byte	0x00, 0xf0, 0x11, 0x00


	//----- nvinfo : EIATTR_KPARAM_INFO
	.align		4
.L_1291:
        /*002c*/ 	.byte	0x04, 0x17
        /*002e*/ 	.short	(.L_1293 - .L_1292)
.L_1292:
        /*0030*/ 	.word	0x00000000
        /*0034*/ 	.short	0x000c
        /*0036*/ 	.short	0x0048
        /*0038*/ 	.byte	0x00, 0xf0, 0x05, 0x00


	//----- nvinfo : EIATTR_KPARAM_INFO
	.align		4
.L_1293:
        /*003c*/ 	.byte	0x04, 0x17
        /*003e*/ 	.short	(.L_1295 - .L_1294)
.L_1294:
        /*0040*/ 	.word	0x00000000
        /*0044*/ 	.short	0x000b
        /*0046*/ 	.short	0x0044
        /*0048*/ 	.byte	0x00, 0xf0, 0x11, 0x00


	//----- nvinfo : EIATTR_KPARAM_INFO
	.align		4
.L_1295:
        /*004c*/ 	.byte	0x04, 0x17
        /*004e*/ 	.short	(.L_1297 - .L_1296)
.L_1296:
        /*0050*/ 	.word	0x00000000
        /*0054*/ 	.short	0x000a
        /*0056*/ 	.short	0x0040
        /*0058*/ 	.byte	0x00, 0xf0, 0x11, 0x00


	//----- nvinfo : EIATTR_KPARAM_INFO
	.align		4
.L_1297:
        /*005c*/ 	.byte	0x04, 0x17
        /*005e*/ 	.short	(.L_1299 - .L_1298)
.L_1298:
        /*0060*/ 	.word	0x00000000
        /*0064*/ 	.short	0x0009
        /*0066*/ 	.short	0x0038
        /*0068*/ 	.byte	0x00, 0xf0, 0x21, 0x00


	//----- nvinfo : EIATTR_KPARAM_INFO
	.align		4
.L_1299:
        /*006c*/ 	.byte	0x04, 0x17
        /*006e*/ 	.short	(.L_1301 - .L_1300)
.L_1300:
        /*0070*/ 	.word	0x00000000
        /*0074*/ 	.short	0x0008
        /*0076*/ 	.short	0x0030
        /*0078*/ 	.byte	0x00, 0xf0, 0x21, 0x00


	//----- nvinfo : EIATTR_KPARAM_INFO
	.align		4
.L_1301:
        /*007c*/ 	.byte	0x04, 0x17
        /*007e*/ 	.short	(.L_1303 - .L_1302)
.L_1302:
        /*0080*/ 	.word	0x00000000
        /*0084*/ 	.short	0x0007
        /*0086*/ 	.short	0x0028
        /*0088*/ 	.byte	0x00, 0xf0, 0x11, 0x00


	//----- nvinfo : EIATTR_KPARAM_INFO
	.align		4
.L_1303:
        /*008c*/ 	.byte	0x04, 0x17
        /*008e*/ 	.short	(.L_1305 - .L_1304)
.L_1304:
        /*0090*/ 	.word	0x00000000
        /*0094*/ 	.short	0x0006
        /*0096*/ 	.short	0x0024
        /*0098*/ 	.byte	0x00, 0xf0, 0x11, 0x00


	//----- nvinfo : EIATTR_KPARAM_INFO
	.align		4
.L_1305:
        /*009c*/ 	.byte	0x04, 0x17
        /*009e*/ 	.short	(.L_1307 - .L_1306)
.L_1306:
        /*00a0*/ 	.word	0x00000000
        /*00a4*/ 	.short	0x0005
        /*00a6*/ 	.short	0x0020
        /*00a8*/ 	.byte	0x00, 0xf0, 0x11, 0x00


	//----- nvinfo : EIATTR_KPARAM_INFO
	.align		4
.L_1307:
        /*00ac*/ 	.byte	0x04, 0x17
        /*00ae*/ 	.short	(.L_1309 - .L_1308)
.L_1308:
        /*00b0*/ 	.word	0x00000000
        /*00b4*/ 	.short	0x0004
        /*00b6*/ 	.short	0x001c
        /*00b8*/ 	.byte	0x00, 0xf0, 0x11, 0x00


	//----- nvinfo : EIATTR_KPARAM_INFO
	.align		4
.L_1309:
        /*00bc*/ 	.byte	0x04, 0x17
        /*00be*/ 	.short	(.L_1311 - .L_1310)
.L_1310:
        /*00c0*/ 	.word	0x00000000
        /*00c4*/ 	.short	0x0003
        /*00c6*/ 	.short	0x0018
        /*00c8*/ 	.byte	0x00, 0xf0, 0x11, 0x00


	//----- nvinfo : EIATTR_KPARAM_INFO
	.align		4
.L_1311:
        /*00cc*/ 	.byte	0x04, 0x17
        /*00ce*/ 	.short	(.L_1313 - .L_1312)
.L_1312:
        /*00d0*/ 	.word	0x00000000
        /*00d4*/ 	.short	0x0002
        /*00d6*/ 	.short	0x0010
        /*00d8*/ 	.byte	0x00, 0xf0, 0x21, 0x00


	//----- nvinfo : EIATTR_KPARAM_INFO
	.align		4
.L_1313:
        /*00dc*/ 	.byte	0x04, 0x17
        /*00de*/ 	.short	(.L_1315 - .L_1314)
.L_1314:
        /*00e0*/ 	.word	0x00000000
        /*00e4*/ 	.short	0x0001
        /*00e6*/ 	.short	0x0008
        /*00e8*/ 	.byte	0x00, 0xf0, 0x21, 0x00


	//----- nvinfo : EIATTR_KPARAM_INFO
	.align		4
.L_1315:
        /*00ec*/ 	.byte	0x04, 0x17
        /*00ee*/ 	.short	(.L_1317 - .L_1316)
.L_1316:
        /*00f0*/ 	.word	0x00000000
        /*00f4*/ 	.short	0x0000
        /*00f6*/ 	.short	0x0000
        /*00f8*/ 	.byte	0x00, 0xf0, 0x21, 0x00


	//----- nvinfo : EIATTR_MAXREG_COUNT
	.align		4
.L_1317:
        /*00fc*/ 	.byte	0x03, 0x1b
        /*00fe*/ 	.short	0x0050


	//----- nvinfo : EIATTR_NUM_BARRIERS
	.align		4
        /*0100*/ 	.byte	0x02, 0x4c
        /*0102*/ 	.byte	0x01
	.zero		1


	//----- nvinfo : EIATTR_MERCURY_ISA_VERSION
	.align		4
        /*0104*/ 	.byte	0x03, 0x5f
        /*0106*/ 	.short	0x0000


	//----- nvinfo : EIATTR_UNUSED_LOAD_BYTE_OFFSET
	.align		4
        /*0108*/ 	.byte	0x04, 0x44
        /*010a*/ 	.short	(.L_1319 - .L_1318)


	//   ....[0]....
.L_1318:
        /*010c*/ 	.word	0x00000710
        /*0110*/ 	.word	0x0000fff0


	//----- nvinfo : EIATTR_COOP_GROUP_MASK_REGIDS
	.align		4
.L_1319:
        /*0114*/ 	.byte	0x04, 0x29
        /*0116*/ 	.short	(.L_1321 - .L_1320)


	//   ....[0]....
.L_1320:
        /*0118*/ 	.word	0xffffffff


	//   ....[1]....
        /*011c*/ 	.word	0xffffffff


	//   ....[2]....
        /*0120*/ 	.word	0xffffffff


	//   ....[3]....
        /*0124*/ 	.word	0xffffffff


	//   ....[4]....
        /*0128*/ 	.word	0xffffffff


	//   ....[5]....
        /*012c*/ 	.word	0xffffffff


	//   ....[6]....
        /*0130*/ 	.word	0xffffffff


	//   ....[7]....
        /*0134*/ 	.word	0xffffffff


	//   ....[8]....
        /*0138*/ 	.word	0xffffffff


	//   ....[9]....
        /*013c*/ 	.word	0xffffffff


	//----- nvinfo : EIATTR_COOP_GROUP_INSTR_OFFSETS
	.align		4
.L_1321:
        /*0140*/ 	.byte	0x04, 0x28
        /*0142*/ 	.short	(.L_1323 - .L_1322)


	//   ....[0]....
.L_1322:
        /*0144*/ 	.word	0x000002b0


	//   ....[1]....
        /*0148*/ 	.word	0x00000370


	//   ....[2]....
        /*014c*/ 	.word	0x00000410


	//   ....[3]....
        /*0150*/ 	.word	0x00000590


	//   ....[4]....
        /*0154*/ 	.word	0x000005e0


	//   ....[5]....
        /*0158*/ 	.word	0x00000620


	//   ....[6]....
        /*015c*/ 	.word	0x00000660


	//   ....[7]....
        /*0160*/ 	.word	0x000006a0


	//   ....[8]....
        /*0164*/ 	.word	0x00000990


	//   ....[9]....
        /*0168*/ 	.word	0x00000ff0


	//----- nvinfo : EIATTR_EXIT_INSTR_OFFSETS
	.align		4
.L_1323:
        /*016c*/ 	.byte	0x04, 0x1c
        /*016e*/ 	.short	(.L_1325 - .L_1324)


	//   ....[0]....
.L_1324:
        /*0170*/ 	.word	0x000000e0


	//   ....[1]....
        /*0174*/ 	.word	0x000010d0


	//----- nvinfo : EIATTR_MAX_THREADS
	.align		4
.L_1325:
        /*0178*/ 	.byte	0x04, 0x05
        /*017a*/ 	.short	(.L_1327 - .L_1326)
.L_1326:
        /*017c*/ 	.word	0x00000100
        /*0180*/ 	.word	0x00000001
        /*0184*/ 	.word	0x00000001


	//----- nvinfo : EIATTR_CRS_STACK_SIZE
	.align		4
.L_1327:
        /*0188*/ 	.byte	0x04, 0x1e
        /*018a*/ 	.short	(.L_1329 - .L_1328)
.L_1328:
        /*018c*/ 	.word	0x00000000
.L_1329:


//--------------------- .nv.info._Z35kOptimizerStatic8bit1StateBlockwiseIfLi2ELi256ELi1EEvPT_S1_PhfffifPfS3_ffbi --------------------------
	.section	.nv.info._Z35kOptimizerStatic8bit1StateBlockwiseIfLi2ELi256ELi1EEvPT_S1_PhfffifPfS3_ffbi,"",@"SHT_CUDA_INFO"
	.sectionflags	@""
	.align	4


	//----- nvinfo : EIATTR_CUDA_API_VERSION
	.align		4
        /*0000*/ 	.byte	0x04, 0x37
        /*0002*/ 	.short	(.L_1331 - .L_1330)
.L_1330:
        /*0004*/ 	.word	0x00000082


	//----- nvinfo : EIATTR_SW2861232_WAR
	.align		4
.L_1331:
        /*0008*/ 	.byte	0x01, 0x35
	.zero		2


	//----- nvinfo : EIATTR_PARAM_CBANK
	.align		4
        /*000c*/ 	.byte	0x04, 0x0a
        /*000e*/ 	.short	(.L_1333 - .L_1332)
	.align		4
.L_1332:
        /*0010*/ 	.word	index@(.nv.constant0._Z35kOptimizerStatic8bit1StateBlockwiseIfLi2ELi256ELi1EEvPT_S1_PhfffifPfS3_ffbi)
        /*0014*/ 	.short	0x0160
        /*0016*/ 	.short	0x0050


	//----- nvinfo : EIATTR_CBANK_PARAM_SIZE
	.align		4
.L_1333:
        /*0018*/ 	.byte	0x03, 0x19
        /*001a*/ 	.short	0x0050


	//----- nvinfo : EIATTR_KPARAM_INFO
	.align		4
        /*001c*/ 	.byte	0x04, 0x17
        /*001e*/ 	.short	(.L_1335 - .L_1334)
.L_1334:
        /*0020*/ 	.word	0x00000000
        /*0024*/ 	.short	0x000d
        /*0026*/ 	.short	0x004c
        /*0028*/ 	.byte	0x00, 0xf0, 0x11, 0x00


	//----- nvinfo : EIATTR_KPARAM_INFO
	.align		4
.L_1335:
        /*002c*/ 	.byte	0x04, 0x17
        /*002e*/ 	.short	(.L_1337 - .L_1336)
.L_1336:
        /*0030*/ 	.word	0x00000000
        /*0034*/ 	.short	0x000c
        /*0036*/ 	.short	0x0048
        /*0038*/ 	.byte	0x00, 0xf0, 0x05, 0x00


	//----- nvinfo : EIATTR_KPARAM_INFO
	.align		4
.L_1337:
        /*003c*/ 	.byte	0x04, 0x17
        /*003e*/ 	.short	(.L_1339 - .L_1338)
.L_1338:
        /*0040*/ 	.word	0x00000000
        /*0044*/ 	.short	0x000b
        /*0046*/ 	.short	0x0044
        /*0048*/ 	.byte	0x00, 0xf0, 0x11, 0x00


	//----- nvinfo : EIATTR_KPARAM_INFO
	.align		4
.L_1339:
        /*004c*/ 	.byte	0x04, 0x17
        /*004e*/ 	.short	(.L_1341 - .L_1340)
.L_1340:
        /*0050*/ 	.word	0x00000000
        /*0054*/ 	.short	0x000a
        /*0056*/ 	.short	0x0040
        /*0058*/ 	.byte	0x00, 0xf0, 0x11, 0x00


	//----- nvinfo : EIATTR_KPARAM_INFO
	.align		4
.L_1341:
        /*005c*/ 	.byte	0x04, 0x17
        /*005e*/ 	.short	(.L_1343 - .L_1342)
.L_1342:
        /*0060*/ 	.word	0x00000000
        /*0064*/ 	.short	0x0009
        /*0066*/ 	.short	0x0038
        /*0068*/ 	.byte	0x00, 0xf0, 0x21, 0x00


	//----- nvinfo : EIATTR_KPARAM_INFO
	.align		4
.L_1343:
        /*006c*/ 	.byte	0x04, 0x17
        /*006e*/ 	.short	(.L_1345 - .L_1344)
.L_1344:
        /*0070*/ 	.word	0x00000000
        /*0074*/ 	.short	0x0008
        /*0076*/ 	.short	0x0030
        /*0078*/ 	.byte	0x00, 0xf0, 0x21, 0x00


	//----- nvinfo : EIATTR_KPARAM_INFO
	.align		4
.L_1345:
        /*007c*/ 	.byte	0x04, 0x17
        /*007e*/ 	.short	(.L_1347 - .L_1346)
.L_1346:
        /*0080*/ 	.word	0x00000000
        /*0084*/ 	.short	0x0007
        /*0086*/ 	.short	0x0028
        /*0088*/ 	.byte	0x00, 0xf0, 0x11, 0x00


	//----- nvinfo : EIATTR_KPARAM_INFO
	.align		4
.L_1347:
        /*008c*/ 	.byte	0x04, 0x17
        /*008e*/ 	.short	(.L_1349 - .L_1348)
.L_1348:
        /*0090*/ 	.word	0x00000000
        /*0094*/ 	.short	0x0006
        /*0096*/ 	.short	0x0024
        /*0098*/ 	.byte	0x00, 0xf0, 0x11, 0x00


	//----- nvinfo : EIATTR_KPARAM_INFO
	.align		4
.L_1349:
        /*009c*/ 	.byte	0x04, 0x17
        /*009e*/ 	.short	(.L_1351 - .L_1350)
.L_1350:
        /*00a0*/ 	.word	0x00000000
        /*00a4*/ 	.short	0x0005
        /*00a6*/ 	.short	0x0020
        /*00a8*/ 	.byte	0x00, 0xf0, 0x11, 0x00


	//----- nvinfo : EIATTR_KPARAM_INFO
	.align		4
.L_1351:
        /*00ac*/ 	.byte	0x04, 0x17
        /*00ae*/ 	.short	(.L_1353 - .L_1352)
.L_1352:
        /*00b0*/ 	.word	0x00000000
        /*00b4*/ 	.short	0x0004
        /*00b6*/ 	.short	0x001c
        /*00b8*/ 	.byte	0x00, 0xf0, 0x11, 0x00


	//----- nvinfo : EIATTR_KPARAM_INFO
	.align		4
.L_1353:
        /*00bc*/ 	.byte	0x04, 0x17
        /*00be*/ 	.short	(.L_1355 - .L_1354)
.L_1354:
        /*00c0*/ 	.word	0x00000000
        /*00c4*/ 	.short	0x0003
        /*00c6*/ 	.short	0x0018
        /*00c8*/ 	.byte	0x00, 0xf0, 0x11, 0x00


	//----- nvinfo : EIATTR_KPARAM_INFO
	.align		4
.L_1355:
        /*00cc*/ 	.byte	0x04, 0x17
        /*00ce*/ 	.short	(.L_1357 - .L_1356)
.L_1356:
        /*00d0*/ 	.word	0x00000000
        /*00d4*/ 	.short	0x0002
        /*00d6*/ 	.short	0x0010
        /*00d8*/ 	.byte	0x00, 0xf0, 0x21, 0x00


	//----- nvinfo : EIATTR_KPARAM_INFO
	.align		4
.L_1357:
        /*00dc*/ 	.byte	0x04, 0x17
        /*00de*/ 	.short	(.L_1359 - .L_1358)
.L_1358:
        /*00e0*/ 	.word	0x00000000
        /*00e4*/ 	.short	0x0001
        /*00e6*/ 	.short	0x0008
        /*00e8*/ 	.byte	0x00, 0xf0, 0x21, 0x00


	//----- nvinfo : EIATTR_KPARAM_INFO
	.align		4
.L_1359:
        /*00ec*/ 	.byte	0x04, 0x17
        /*00ee*/ 	.short	(.L_1361 - .L_1360)
.L_1360:
        /*00f0*/ 	.word	0x00000000
        /*00f4*/ 	.short	0x0000
        /*00f6*/ 	.short	0x0000
        /*00f8*/ 	.byte	0x00, 0xf0, 0x21, 0x00


	//----- nvinfo : EIATTR_MAXREG_COUNT
	.align		4
.L_1361:
        /*00fc*/ 	.byte	0x03, 0x1b
        /*00fe*/ 	.short	0x0050


	//----- nvinfo : EIATTR_NUM_BARRIERS
	.align		4
        /*0100*/ 	.byte	0x02, 0x4c
        /*0102*/ 	.byte	0x01
	.zero		1


	//----- nvinfo : EIATTR_MERCURY_ISA_VERSION
	.align		4
        /*0104*/ 	.byte	0x03, 0x5f
        /*0106*/ 	.short	0x0000


	//----- nvinfo : EIATTR_UNUSED_LOAD_BYTE_OFFSET
	.align		4
        /*0108*/ 	.byte	0x04, 0x44
        /*010a*/ 	.short	(.L_1363 - .L_1362)


	//   ....[0]....
.L_1362:
        /*010c*/ 	.word	0x000006e0
        /*0110*/ 	.word	0x0000fff0


	//----- nvinfo : EIATTR_COOP_GROUP_MASK_REGIDS
	.align		4
.L_1363:
        /*0114*/ 	.byte	0x04, 0x29
        /*0116*/ 	.short	(.L_1365 - .L_1364)


	//   ....[0]....
.L_1364:
        /*0118*/ 	.word	0xffffffff


	//   ....[1]....
        /*011c*/ 	.word	0xffffffff


	//   ....[2]....
        /*0120*/ 	.word	0xffffffff


	//   ....[3]....
        /*0124*/ 	.word	0xffffffff


	//   ....[4]....
        /*0128*/ 	.word	0xffffffff


	//   ....[5]....
        /*012c*/ 	.word	0xffffffff


	//   ....[6]....
        /*0130*/ 	.word	0xffffffff


	//   ....[7]....
        /*0134*/ 	.word	0xffffffff


	//   ....[8]....
        /*0138*/ 	.word	0xffffffff


	//   ....[9]....
        /*013c*/ 	.word	0xffffffff


	//----- nvinfo : EIATTR_COOP_GROUP_INSTR_OFFSETS
	.align		4
.L_1365:
        /*0140*/ 	.byte	0x04, 0x28
        /*0142*/ 	.short	(.L_1367 - .L_1366)


	//   ....[0]....
.L_1366:
        /*0144*/ 	.word	0x000002a0


	//   ....[1]....
        /*0148*/ 	.word	0x00000360


	//   ....[2]....
        /*014c*/ 	.word	0x000003f0


	//   ....[3]....
        /*0150*/ 	.word	0x00000560


	//   ....[4]....
        /*0154*/ 	.word	0x000005b0


	//   ....[5]....
        /*0158*/ 	.word	0x000005f0


	//   ....[6]....
        /*015c*/ 	.word	0x00000630


	//   ....[7]....
        /*0160*/ 	.word	0x00000670


	//   ....[8]....
        /*0164*/ 	.word	0x00000950


	//   ....[9]....
        /*0168*/ 	.word	0x00000fa0


	//----- nvinfo : EIATTR_EXIT_INSTR_OFFSETS
	.align		4
.L_1367:
        /*016c*/ 	.byte	0x04, 0x1c
        /*016e*/ 	.short	(.L_1369 - .L_1368)


	//   ....[0]....
.L_1368:
        /*0170*/ 	.word	0x000000e0


	//   ....[1]....
        /*0174*/ 	.word	0x00001080


	//----- nvinfo : EIATTR_MAX_THREADS
	.align		4
.L_1369:
        /*0178*/ 	.byte	0x04, 0x05
        /*017a*/ 	.short	(.L_1371 - .L_1370)
.L_1370:
        /*017c*/ 	.word	0x00000100
        /*0180*/ 	.word	0x00000001
        /*0184*/ 	.word	0x00000001


	//----- nvinfo : EIATTR_CRS_STACK_SIZE
	.align		4
.L_1371:
        /*0188*/ 	.byte	0x04, 0x1e
        /*018a*/ 	.short	(.L_1373 - .L_1372)
.L_1372:
        /*018c*/ 	.word	0x00000000
.L_1373:


//--------------------- .nv.info._Z35kOptimizerStatic8bit1StateBlockwiseI13__nv_bfloat16Li1ELi256ELi1EEvPT_S2_PhfffifPfS4_ffbi --------------------------
	.section	.nv.info._Z35kOptimizerStatic8bit1StateBlockwiseI13__nv_bfloat16Li1ELi256ELi1EEvPT_S2_PhfffifPfS4_ffbi,"",@"SHT_CUDA_INFO"
	.sectionflags	@""
	.align	4


	//----- nvinfo : EIATTR_CUDA_API_VERSION
	.align		4
        /*0000*/ 	.byte	0x04, 0x37
        /*0002*/ 	.short	(.L_1375 - .L_1374)
.L_1374:
        /*0004*/ 	.word	0x00000082


	//----- nvinfo : EIATTR_SW2861232_WAR
	.align		4
.L_1375:
        /*0008*/ 	.byte	0x01, 0x35
	.zero		2


	//----- nvinfo : EIATTR_PARAM_CBANK
	.align		4
        /*000c*/ 	.byte	0x04, 0x0a
        /*000e*/ 	.short	(.L_1377 - .L_1376)
	.align		4
.L_1376:
        /*0010*/ 	.word	index@(.nv.constant0._Z35kOptimizerStatic8bit1StateBlockwiseI13__nv_bfloat16Li1ELi256ELi1EEvPT_S2_PhfffifPfS4_ffbi)
        /*0014*/ 	.short	0x0160
        /*0016*/ 	.short	0x0050


	//----- nvinfo : EIATTR_CBANK_PARAM_SIZE
	.align		4
.L_1377:
        /*0018*/ 	.byte	0x03, 0x19
        /*001a*/ 	.short	0x0050


	//----- nvinfo : EIATTR_KPARAM_INFO
	.align		4
        /*001c*/ 	.byte	0x04, 0x17
        /*001e*/ 	.short	(.L_1379 - .L_1378)
.L_1378:
        /*0020*/ 	.word	0x00000000
        /*0024*/ 	.short	0x000d
        /*0026*/ 	.short	0x004c
        /*0028*/ 	.byte	0x00, 0xf0, 0x11, 0x00


	//----- nvinfo : EIATTR_KPARAM_INFO
	.align		4
.L_1379:
        /*002c*/ 	.byte	0x04, 0x17
        /*002e*/ 	.short	(.L_1381 - .L_1380)
.L_1380:
        /*0030*/ 	.word	0x00000000
        /*0034*/ 	.short	0x000c
        /*0036*/ 	.short	0x0048
        /*0038*/ 	.byte	0x00, 0xf0, 0x05, 0x00


	//----- nvinfo : EIATTR_KPARAM_INFO
	.align		4
.L_1381:
        /*003c*/ 	.byte	0x04, 0x17
        /*003e*/ 	.short	(.L_1383 - .L_1382)
.L_1382:
        /*0040*/ 	.word	0x00000000
        /*0044*/ 	.short	0x000b
        /*0046*/ 	.short	0x0044
        /*0048*/ 	.byte	0x00, 0xf0, 0x11, 0x00


	//----- nvinfo : EIATTR_KPARAM_INFO
	.align		4
.L_1383:
        /*004c*/ 	.byte	0x04, 0x17
        /*004e*/ 	.short	(.L_1385 - .L_1384)
.L_1384:
        /*0050*/ 	.word	0x00000000
        /*0054*/ 	.short	0x000a
        /*0056*/ 	.short	0x0040
        /*0058*/ 	.byte	0x00, 0xf0, 0x11, 0x00


	//----- nvinfo : EIATTR_KPARAM_INFO
	.align		4
.L_1385:
        /*005c*/ 	.byte	0x04, 0x17
        /*005e*/ 	.short	(.L_1387 - .L_1386)
.L_1386:
        /*0060*/ 	.word	0x00000000
        /*0064*/ 	.short	0x0009
        /*0066*/ 	.short	0x0038
        /*0068*/ 	.byte	0x00, 0xf0, 0x21, 0x00


	//----- nvinfo : EIATTR_KPARAM_INFO
	.align		4
.L_1387:
        /*006c*/ 	.byte	0x04, 0x17
        /*006e*/ 	.short	(.L_1389 - .L_1388)
.L_1388:
        /*0070*/ 	.word	0x00000000
        /*0074*/ 	.short	0x0008
        /*0076*/ 	.short	0x0030
        /*0078*/ 	.byte	0x00, 0xf0, 0x21, 0x00


	//----- nvinfo : EIATTR_KPARAM_INFO
	.align		4
.L_1389:
        /*007c*/ 	.byte	0x04, 0x17
        /*007e*/ 	.short	(.L_1391 - .L_1390)
.L_1390:
        /*0080*/ 	.word	0x00000000
        /*0084*/ 	.short	0x0007
        /*0086*/ 	.short	0x0028
        /*0088*/ 	.byte	0x00, 0xf0, 0x11, 0x00


	//----- nvinfo : EIATTR_KPARAM_INFO
	.align		4
.L_1391:
        /*008c*/ 	.byte	0x04, 0x17
        /*008e*/ 	.short	(.L_1393 - .L_1392)
.L_1392:
        /*0090*/ 	.word	0x00000000
        /*0094*/ 	.short	0x0006
        /*0096*/ 	.short	0x0024
        /*0098*/ 	.byte	0x00, 0xf0, 0x11, 0x00


	//----- nvinfo : EIATTR_KPARAM_INFO
	.align		4
.L_1393:
        /*009c*/ 	.byte	0x04, 0x17
        /*009e*/ 	.short	(.L_1395 - .L_1394)
.L_1394:
        /*00a0*/ 	.word	0x00000000
        /*00a4*/ 	.short	0x0005
        /*00a6*/ 	.short	0x0020
        /*00a8*/ 	.byte	0x00, 0xf0, 0x11, 0x00


	//----- nvinfo : EIATTR_KPARAM_INFO
	.align		4
.L_1395:
        /*00ac*/ 	.byte	0x04, 0x17
        /*00ae*/ 	.short	(.L_1397 - .L_1396)
.L_1396:
        /*00b0*/ 	.word	0x00000000
        /*00b4*/ 	.short	0x0004
        /*00b6*/ 	.short	0x001c
        /*00b8*/ 	.byte	0x00, 0xf0, 0x11, 0x00


	//----- nvinfo : EIATTR_KPARAM_INFO
	.align		4
.L_1397:
        /*00bc*/ 	.byte	0x04, 0x17
        /*00be*/ 	.short	(.L_1399 - .L_1398)
.L_1398:
        /*00c0*/ 	.word	0x00000000
        /*00c4*/ 	.short	0x0003
        /*00c6*/ 	.short	0x0018
        /*00c8*/ 	.byte	0x00, 0xf0, 0x11, 0x00


	//----- nvinfo : EIATTR_KPARAM_INFO
	.align		4
.L_1399:
        /*00cc*/ 	.byte	0x04, 0x17
        /*00ce*/ 	.short	(.L_1401 - .L_1400)
.L_1400:
        /*00d0*/ 	.word	0x00000000
        /*00d4*/ 	.short	0x0002
        /*00d6*/ 	.short	0x0010
        /*00d8*/ 	.byte	0x00, 0xf0, 0x21, 0x00


	//----- nvinfo : EIATTR_KPARAM_INFO
	.align		4
.L_1401:
        /*00dc*/ 	.byte	0x04, 0x17
        /*00de*/ 	.short	(.L_1403 - .L_1402)
.L_1402:
        /*00e0*/ 	.word	0x00000000
        /*00e4*/ 	.short	0x0001
        /*00e6*/ 	.short	0x0008
        /*00e8*/ 	.byte	0x00, 0xf0, 0x21, 0x00


	//----- nvinfo : EIATTR_KPARAM_INFO
	.align		4
.L_1403:
        /*00ec*/ 	.byte	0x04, 0x17
        /*00ee*/ 	.short	(.L_1405 - .L_1404)
.L_1404:
        /*00f0*/ 	.word	0x00000000
        /*00f4*/ 	.short	0x0000
        /*00f6*/ 	.short	0x0000
        /*00f8*/ 	.byte	0x00, 0xf0, 0x21, 0x00


	//----- nvinfo : EIATTR_MAXREG_COUNT
	.align		4
.L_1405:
        /*00fc*/ 	.byte	0x03, 0x1b
        /*00fe*/ 	.short	0x0050


	//----- nvinfo : EIATTR_NUM_BARRIERS
	.align		4
        /*0100*/ 	.byte	0x02, 0x4c
        /*0102*/ 	.byte	0x01
	.zero		1


	//----- nvinfo : EIATTR_MERCURY_ISA_VERSION
	.align		4
        /*0104*/ 	.byte	0x03, 0x5f
        /*0106*/ 	.short	0x0000


	//----- nvinfo : EIATTR_UNUSED_LOAD_BYTE_OFFSET
	.align		4
        /*0108*/ 	.byte	0x04, 0x44
        /*010a*/ 	.short	(.L_1407 - .L_1406)


	//   ....[0]....
.L_1406:
        /*010c*/ 	.word	0x000006f0
        /*0110*/ 	.word	0x0000fff0


	//----- nvinfo : EIATTR_COOP_GROUP_MASK_REGIDS
	.align		4
.L_1407:
        /*0114*/ 	.byte	0x04, 0x29
        /*0116*/ 	.short	(.L_1409 - .L_1408)


	//   ....[0]....
.L_1408:
        /*0118*/ 	.word	0xffffffff


	//   ....[1]....
        /*011c*/ 	.word	0xffffffff


	//   ....[2]....
        /*0120*/ 	.word	0xffffffff


	//   ....[3]....
        /*0124*/ 	.word	0xffffffff


	//   ....[4]....
        /*0128*/ 	.word	0xffffffff


	//   ....[5]....
        /*012c*/ 	.word	0xffffffff


	//   ....[6]....
        /*0130*/ 	.word	0xffffffff


	//   ....[7]....
        /*0134*/ 	.word	0xffffffff


	//   ....[8]....
        /*0138*/ 	.word	0xffffffff


	//   ....[9]....
        /*013c*/ 	.word	0xffffffff


	//----- nvinfo : EIATTR_COOP_GROUP_INSTR_OFFSETS
	.align		4
.L_1409:
        /*0140*/ 	.byte	0x04, 0x28
        /*0142*/ 	.short	(.L_1411 - .L_1410)


	//   ....[0]....
.L_1410:
        /*0144*/ 	.word	0x000002b0


	//   ....[1]....
        /*0148*/ 	.word	0x00000370


	//   ....[2]....
        /*014c*/ 	.word	0x00000410


	//   ....[3]....
        /*0150*/ 	.word	0x00000570


	//   ....[4]....
        /*0154*/ 	.word	0x000005c0


	//   ....[5]....
        /*0158*/ 	.word	0x00000600


	//   ....[6]....
        /*015c*/ 	.word	0x00000640


	//   ....[7]....
        /*0160*/ 	.word	0x00000680


	//   ....[8]....
        /*0164*/ 	.word	0x00000950


	//   ....[9]....
        /*0168*/ 	.word	0x00000fc0


	//----- nvinfo : EIATTR_EXIT_INSTR_OFFSETS
	.align		4
.L_1411:
        /*016c*/ 	.byte	0x04, 0x1c
        /*016e*/ 	.short	(.L_1413 - .L_1412)


	//   ....[0]....
.L_1412:
        /*0170*/ 	.word	0x000000e0


	//   ....[1]....
        /*0174*/ 	.word	0x00001090


	//----- nvinfo : EIATTR_MAX_THREADS
	.align		4
.L_1413:
        /*0178*/ 	.byte	0x04, 0x05
        /*017a*/ 	.short	(.L_1415 - .L_1414)
.L_1414:
        /*017c*/ 	.word	0x00000100
        /*0180*/ 	.word	0x00000001
        /*0184*/ 	.word	0x00000001


	//----- nvinfo : EIATTR_CRS_STACK_SIZE
	.align		4
.L_1415:
        /*0188*/ 	.byte	0x04, 0x1e
        /*018a*/ 	.short	(.L_1417 - .L_1416)
.L_1416:
        /*018c*/ 	.word	0x00000000
.L_1417:


//--------------------- .nv.info._Z35kOptimizerStatic8bit1StateBlockwiseI6__halfLi1ELi256ELi1EEvPT_S2_PhfffifPfS4_ffbi --------------------------
	.section	.nv.info._Z35kOptimizerStatic8bit1StateBlockwiseI6__halfLi1ELi256ELi1EEvPT_S2_PhfffifPfS4_ffbi,"",@"SHT_CUDA_INFO"
	.sectionflags	@""
	.align	4


	//----- nvinfo : EIATTR_CUDA_API_VERSION
	.align		4
        /*0000*/ 	.byte	0x04, 0x37
        /*0002*/ 	.short	(.L_1419 - .L_1418)
.L_1418:
        /*0004*/ 	.word	0x00000082


	//----- nvinfo : EIATTR_SW2861232_WAR
	.align		4
.L_1419:
        /*0008*/ 	.byte	0x01, 0x35
	.zero		2


	//----- nvinfo : EIATTR_PARAM_CBANK
	.align		4
        /*000c*/ 	.byte	0x04, 0x0a
        /*000e*/ 	.short	(.L_1421 - .L_1420)
	.align		4
.L_1420:
        /*0010*/ 	.word	index@(.nv.constant0._Z35kOptimizerStatic8bit1StateBlockwiseI6__halfLi1ELi256ELi1EEvPT_S2_PhfffifPfS4_ffbi)
        /*0014*/ 	.short	0x0160
        /*0016*/ 	.short	0x0050


	//----- nvinfo : EIATTR_CBANK_PARAM_SIZE
	.align		4
.L_1421:
        /*0018*/ 	.byte	0x03, 0x19
        /*001a*/ 	.short	0x0050


	//----- nvinfo : EIATTR_KPARAM_INFO
	.align		4
        /*001c*/ 	.byte	0x04, 0x17
        /*001e*/ 	.short	(.L_1423 - .L_1422)
.L_1422:
        /*0020*/ 	.word	0x00000000
        /*0024*/ 	.short	0x000d
        /*0026*/ 	.short	0x004c
        /*0028*/ 	.byte	0x00, 0xf0, 0x11, 0x00


	//----- nvinfo : EIATTR_KPARAM_INFO
	.align		4
.L_1423:
        /*002c*/ 	.byte	0x04, 0x17
        /*002e*/ 	.short	(.L_1425 - .L_1424)
.L_1424:
        /*0030*/ 	.word	0x00000000
        /*0034*/ 	.short	0x000c
        /*0036*/ 	.short	0x0048
        /*0038*/ 	.byte	0x00, 0xf0, 0x05, 0x00


	//----- nvinfo : EIATTR_KPARAM_INFO
	.align		4
.L_1425:
        /*003c*/ 	.byte	0x04, 0x17
        /*003e*/ 	.short	(.L_1427 - .L_1426)
.L_1426:
        /*0040*/ 	.word	0x00000000
        /*0044*/ 	.short	0x000b
        /*0046*/ 	.short	0x0044
        /*0048*/ 	.byte	0x00, 0xf0, 0x11, 0x00


	//----- nvinfo : EIATTR_KPARAM_INFO
	.align		4
.L_1427:
        /*004c*/ 	.byte	0x04, 0x17
        /*004e*/ 	.short	(.L_1429 - .L_1428)
.L_1428:
        /*0050*/ 	.word	0x00000000
        /*0054*/ 	.short	0x000a
        /*0056*/ 	.short	0x0040
        /*0058*/ 	.byte	0x00, 0xf0, 0x11, 0x00


	//----- nvinfo : EIATTR_KPARAM_INFO
	.align		4
.L_1429:
        /*005c*/ 	.byte	0x04, 0x17
        /*005e*/ 	.short	(.L_1431 - .L_1430)
.L_1430:
        /*0060*/ 	.word	0x00000000
        /*0064*/ 	.short	0x0009
        /*0066*/ 	.short	0x0038
        /*0068*/ 	.byte	0x00, 0xf0, 0x21, 0x00


	//----- nvinfo : EIATTR_KPARAM_INFO
	.align		4
.L_1431:
        /*006c*/ 	.byte	0x04, 0x17
        /*006e*/ 	.short	(.L_1433 - .L_1432)
.L_1432:
        /*0070*/ 	.word	0x00000000
        /*0074*/ 	.short	0x0008
        /*0076*/ 	.short	0x0030
        /*0078*/ 	.byte	0x00, 0xf0, 0x21, 0x00


	//----- nvinfo : EIATTR_KPARAM_INFO
	.align		4
.L_1433:
        /*007c*/ 	.byte	0x04, 0x17
        /*007e*/ 	.short	(.L_1435 - .L_1434)
.L_1434:
        /*0080*/ 	.word	0x00000000
        /*0084*/ 	.short	0x0007
        /*0086*/ 	.short	0x0028
        /*0088*/ 	.byte	0x00, 0xf0, 0x11, 0x00


	//----- nvinfo : EIATTR_KPARAM_INFO
	.align		4
.L_1435:
        /*008c*/ 	.byte	0x04, 0x17
        /*008e*/ 	.short	(.L_1437 - .L_1436)
.L_1436:
        /*0090*/ 	.word	0x00000000
        /*0094*/ 	.short	0x0006
        /*0096*/ 	.short	0x0024
        /*0098*/ 	.byte	0x00, 0xf0, 0x11, 0x00


	//----- nvinfo : EIATTR_KPARAM_INFO
	.align		4
.L_1437:
        /*009c*/ 	.byte	0x04, 0x17
        /*009e*/ 	.short	(.L_1439 - .L_1438)
.L_1438:
        /*00a0*/ 	.word	0x00000000
        /*00a4*/ 	.short	0x0005
        /*00a6*/ 	.short	0x0020
        /*00a8*/ 	.byte	0x00, 0xf0, 0x11, 0x00


	//----- nvinfo : EIATTR_KPARAM_INFO
	.align		4
.L_1439:
        /*00ac*/ 	.byte	0x04, 0x17
        /*00ae*/ 	.short	(.L_1441 - .L_1440)
.L_1440:
        /*00b0*/ 	.word	0x00000000
        /*00b4*/ 	.short	0x0004
        /*00b6*/ 	.short	0x001c
        /*00b8*/ 	.byte	0x00, 0xf0, 0x11, 0x00


	//----- nvinfo : EIATTR_KPARAM_INFO
	.align		4
.L_1441:
        /*00bc*/ 	.byte	0x04, 0x17
        /*00be*/ 	.short	(.L_1443 - .L_1442)
.L_1442:
        /*00c0*/ 	.word	0x00000000
        /*00c4*/ 	.short	0x0003
        /*00c6*/ 	.short	0x0018
        /*00c8*/ 	.byte	0x00, 0xf0, 0x11, 0x00


	//----- nvinfo : EIATTR_KPARAM_INFO
	.align		4
.L_1443:
        /*00cc*/ 	.byte	0x04, 0x17
        /*00ce*/ 	.short	(.L_1445 - .L_1444)
.L_1444:
        /*00d0*/ 	.word	0x00000000
        /*00d4*/ 	.short	0x0002
        /*00d6*/ 	.short	0x0010
        /*00d8*/ 	.byte	0x00, 0xf0, 0x21, 0x00


	//----- nvinfo : EIATTR_KPARAM_INFO
	.align		4
.L_1445:
        /*00dc*/ 	.byte	0x04, 0x17
        /*00de*/ 	.short	(.L_1447 - .L_1446)
.L_1446:
        /*00e0*/ 	.word	0x00000000
        /*00e4*/ 	.short	0x0001
        /*00e6*/ 	.short	0x0008
        /*00e8*/ 	.byte	0x00, 0xf0, 0x21, 0x00


	//----- nvinfo : EIATTR_KPARAM_INFO
	.align		4
.L_1447:
        /*00ec*/ 	.byte	0x04, 0x17
        /*00ee*/ 	.short	(.L_1449 - .L_1448)
.L_1448:
        /*00f0*/ 	.word	0x00000000
        /*00f4*/ 	.short	0x0000
        /*00f6*/ 	.short	0x0000
        /*00f8*/ 	.byte	0x00, 0xf0, 0x21, 0x00


	//----- nvinfo : EIATTR_MAXREG_COUNT
	.align		4
.L_1449:
        /*00fc*/ 	.byte	0x03, 0x1b
        /*00fe*/ 	.short	0x0050


	//----- nvinfo : EIATTR_NUM_BARRIERS
	.align		4
        /*0100*/ 	.byte	0x02, 0x4c
        /*0102*/ 	.byte	0x01
	.zero		1


	//----- nvinfo : EIATTR_MERCURY_ISA_VERSION
	.align		4
        /*0104*/ 	.byte	0x03, 0x5f
        /*0106*/ 	.short	0x0000


	//----- nvinfo : EIATTR_UNUSED_LOAD_BYTE_OFFSET
	.align		4
        /*0108*/ 	.byte	0x04, 0x44
        /*010a*/ 	.short	(.L_1451 - .L_1450)


	//   ....[0]....
.L_1450:
        /*010c*/ 	.word	0x000006f0
        /*0110*/ 	.word	0x0000fff0


	//----- nvinfo : EIATTR_COOP_GROUP_MASK_REGIDS
	.align		4
.L_1451:
        /*0114*/ 	.byte	0x04, 0x29
        /*0116*/ 	.short	(.L_1453 - .L_1452)


	//   ....[0]....
.L_1452:
        /*0118*/ 	.word	0xffffffff


	//   ....[1]....
        /*011c*/ 	.word	0xffffffff


	//   ....[2]....
        /*0120*/ 	.word	0xffffffff


	//   ....[3]....
        /*0124*/ 	.word	0xffffffff


	//   ....[4]....
        /*0128*/ 	.word	0xffffffff


	//   ....[5]....
        /*012c*/ 	.word	0xffffffff


	//   ....[6]....
        /*0130*/ 	.word	0xffffffff


	//   ....[7]....
        /*0134*/ 	.word	0xffffffff


	//   ....[8]....
        /*0138*/ 	.word	0xffffffff


	//   ....[9]....
        /*013c*/ 	.word	0xffffffff


	//----- nvinfo : EIATTR_COOP_GROUP_INSTR_OFFSETS
	.align		4
.L_1453:
        /*0140*/ 	.byte	0x04, 0x28
        /*0142*/ 	.short	(.L_1455 - .L_1454)


	//   ....[0]....
.L_1454:
        /*0144*/ 	.word	0x000002b0


	//   ....[1]....
        /*0148*/ 	.word	0x00000370


	//   ....[2]....
        /*014c*/ 	.word	0x00000410


	//   ....[3]....
        /*0150*/ 	.word	0x00000570


	//   ....[4]....
        /*0154*/ 	.word	0x000005c0


	//   ....[5]....
        /*0158*/ 	.word	0x00000600


	//   ....[6]....
        /*015c*/ 	.word	0x00000640


	//   ....[7]....
        /*0160*/ 	.word	0x00000680


	//   ....[8]....
        /*0164*/ 	.word	0x00000950


	//   ....[9]....
        /*0168*/ 	.word	0x00000fc0


	//----- nvinfo : EIATTR_EXIT_INSTR_OFFSETS
	.align		4
.L_1455:
        /*016c*/ 	.byte	0x04, 0x1c
        /*016e*/ 	.short	(.L_1457 - .L_1456)


	//   ....[0]....
.L_1456:
        /*0170*/ 	.word	0x000000e0


	//   ....[1]....
        /*0174*/ 	.word	0x00001090


	//----- nvinfo : EIATTR_MAX_THREADS
	.align		4
.L_1457:
        /*0178*/ 	.byte	0x04, 0x05
        /*017a*/ 	.short	(.L_1459 - .L_1458)
.L_1458:
        /*017c*/ 	.word	0x00000100
        /*0180*/ 	.word	0x00000001
        /*0184*/ 	.word	0x00000001


	//----- nvinfo : EIATTR_CRS_STACK_SIZE
	.align		4
.L_1459:
        /*0188*/ 	.byte	0x04, 0x1e
        /*018a*/ 	.short	(.L_1461 - .L_1460)
.L_1460:
        /*018c*/ 	.word	0x00000000
.L_1461:


//--------------------- .nv.info._Z35kOptimizerStatic8bit1StateBlockwiseIfLi1ELi256ELi1EEvPT_S1_PhfffifPfS3_ffbi --------------------------
	.section	.nv.info._Z35kOptimizerStatic8bit1StateBlockwiseIfLi1ELi256ELi1EEvPT_S1_PhfffifPfS3_ffbi,"",@"SHT_CUDA_INFO"
	.sectionflags	@""
	.align	4


	//----- nvinfo : EIATTR_CUDA_API_VERSION
	.align		4
        /*0000*/ 	.byte	0x04, 0x37
        /*0002*/ 	.short	(.L_1463 - .L_1462)
.L_1462:
        /*0004*/ 	.word	0x00000082


	//----- nvinfo : EIATTR_SW2861232_WAR
	.align		4
.L_1463:
        /*0008*/ 	.byte	0x01, 0x35
	.zero		2


	//----- nvinfo : EIATTR_PARAM_CBANK
	.align		4
        /*000c*/ 	.byte	0x04, 0x0a
        /*000e*/ 	.short	(.L_1465 - .L_1464)
	.align		4
.L_1464:
        /*0010*/ 	.word	index@(.nv.constant0._Z35kOptimizerStatic8bit1StateBlockwiseIfLi1ELi256ELi1EEvPT_S1_PhfffifPfS3_ffbi)
        /*0014*/ 	.short	0x0160
        /*0016*/ 	.short	0x0050


	//----- nvinfo : EIATTR_CBANK_PARAM_SIZE
	.align		4
.L_1465:
        /*0018*/ 	.byte	0x03, 0x19
        /*001a*/ 	.short	0x0050


	//----- nvinfo : EIATTR_KPARAM_INFO
	.align		4
        /*001c*/ 	.byte	0x04, 0x17
        /*001e*/ 	.short	(.L_1467 - .L_1466)
.L_1466:
        /*0020*/ 	.word	0x00000000
        /*0024*/ 	.short	0x000d
        /*0026*/ 	.short	0x004c
        /*0028*/ 	.byte	0x00, 0xf0, 0x11, 0x00


	//----- nvinfo : EIATTR_KPARAM_INFO
	.align		4
.L_1467:
        /*002c*/ 	.byte	0x04, 0x17
        /*002e*/ 	.short	(.L_1469 - .L_1468)
.L_1468:
        /*0030*/ 	.word	0x00000000
        /*0034*/ 	.short	0x000c
        /*0036*/ 	.short	0x0048
        /*0038*/ 	.byte	0x00, 0xf0, 0x05, 0x00


	//----- nvinfo : EIATTR_KPARAM_INFO
	.align		4
.L_1469:
        /*003c*/ 	.byte	0x04, 0x17
        /*003e*/ 	.short	(.L_1471 - .L_1470)
.L_1470:
        /*0040*/ 	.word	0x00000000
        /*0044*/ 	.short	0x000b
        /*0046*/ 	.short	0x0044
        /*0048*/ 	.byte	0x00, 0xf0, 0x11, 0x00


	//----- nvinfo : EIATTR_KPARAM_INFO
	.align		4
.L_1471:
        /*004c*/ 	.byte	0x04, 0x17
        /*004e*/ 	.short	(.L_1473 - .L_1472)
.L_1472:
        /*0050*/ 	.word	0x00000000
        /*0054*/ 	.short	0x000a
        /*0056*/ 	.short	0x0040
        /*0058*/ 	.byte	0x00, 0xf0, 0x11, 0x00


	//----- nvinfo : EIATTR_KPARAM_INFO
	.align		4
.L_1473:
        /*005c*/ 	.byte	0x04, 0x17
        /*005e*/ 	.short	(.L_1475 - .L_1474)
.L_1474:
        /*0060*/ 	.word	0x00000000
        /*0064*/ 	.short	0x0009
        /*0066*/ 	.short	0x0038
        /*0068*/ 	.byte	0x00, 0xf0, 0x21, 0x00


	//----- nvinfo : EIATTR_KPARAM_INFO
	.align		4
.L_1475:
        /*006c*/ 	.byte	0x04, 0x17
        /*006e*/ 	.short	(.L_1477 - .L_1476)
.L_1476:
        /*0070*/ 	.word	0x00000000
        /*0074*/ 	.short	0x0008
        /*0076*/ 	.short	0x0030
        /*0078*/ 	.byte	0x00, 0xf0, 0x21, 0x00


	//----- nvinfo : EIATTR_KPARAM_INFO
	.align		4
.L_1477:
        /*007c*/ 	.byte	0x04, 0x17
        /*007e*/ 	.short	(.L_1479 - .L_1478)
.L_1478:
        /*0080*/ 	.word	0x00000000
        /*0084*/ 	.short	0x0007
        /*0086*/ 	.short	0x0028
        /*0088*/ 	.byte	0x00, 0xf0, 0x11, 0x00


	//----- nvinfo : EIATTR_KPARAM_INFO
	.align		4
.L_1479:
        /*008c*/ 	.byte	0x04, 0x17
        /*008e*/ 	.short	(.L_1481 - .L_1480)
.L_1480:
        /*0090*/ 	.word	0x00000000
        /*0094*/ 	.short	0x0006
        /*0096*/ 	.short	0x0024
        /*0098*/ 	.byte	0x00, 0xf0, 0x11, 0x00


	//----- nvinfo : EIATTR_KPARAM_INFO
	.align		4
.L_1481:
        /*009c*/ 	.byte	0x04, 0x17
        /*009e*/ 	.short	(.L_1483 - .L_1482)
.L_1482:
        /*00a0*/ 	.word	0x00000000
        /*00a4*/ 	.short	0x0005
        /*00a6*/ 	.short	0x0020
        /*00a8*/ 	.byte	0x00, 0xf0, 0x11, 0x00


	//----- nvinfo : EIATTR_KPARAM_INFO
	.align		4
.L_1483:
        /*00ac*/ 	.byte	0x04, 0x17
        /*00ae*/ 	.short	(.L_1485 - .L_1484)
.L_1484:
        /*00b0*/ 	.word	0x00000000
        /*00b4*/ 	.short	0x0004
        /*00b6*/ 	.short	0x001c
        /*00b8*/ 	.byte	0x00, 0xf0, 0x11, 0x00


	//----- nvinfo : EIATTR_KPARAM_INFO
	.align		4
.L_1485:
        /*00bc*/ 	.byte	0x04, 0x17
        /*00be*/ 	.short	(.L_1487 - .L_1486)
.L_1486:
        /*00c0*/ 	.word	0x00000000
        /*00c4*/ 	.short	0x0003
        /*00c6*/ 	.short	0x0018
        /*00c8*/ 	.byte	0x00, 0xf0, 0x11, 0x00


	//----- nvinfo : EIATTR_KPARAM_INFO
	.align		4
.L_1487:
        /*00cc*/ 	.byte	0x04, 0x17
        /*00ce*/ 	.short	(.L_1489 - .L_1488)
.L_1488:
        /*00d0*/ 	.word	0x00000000
        /*00d4*/ 	.short	0x0002
        /*00d6*/ 	.short	0x0010
        /*00d8*/ 	.byte	0x00, 0xf0, 0x21, 0x00


	//----- nvinfo : EIATTR_KPARAM_INFO
	.align		4
.L_1489:
        /*00dc*/ 	.byte	0x04, 0x17
        /*00de*/ 	.short	(.L_1491 - .L_1490)
.L_1490:
        /*00e0*/ 	.word	0x00000000
        /*00e4*/ 	.short	0x0001
        /*00e6*/ 	.short	0x0008
        /*00e8*/ 	.byte	0x00, 0xf0, 0x21, 0x00


	//----- nvinfo : EIATTR_KPARAM_INFO
	.align		4
.L_1491:
        /*00ec*/ 	.byte	0x04, 0x17
        /*00ee*/ 	.short	(.L_1493 - .L_1492)
.L_1492:
        /*00f0*/ 	.word	0x00000000
        /*00f4*/ 	.short	0x0000
        /*00f6*/ 	.short	0x0000
        /*00f8*/ 	.byte	0x00, 0xf0, 0x21, 0x00


	//----- nvinfo : EIATTR_MAXREG_COUNT
	.align		4
.L_1493:
        /*00fc*/ 	.byte	0x03, 0x1b
        /*00fe*/ 	.short	0x0050


	//----- nvinfo : EIATTR_NUM_BARRIERS
	.align		4
        /*0100*/ 	.byte	0x02, 0x4c
        /*0102*/ 	.byte	0x01
	.zero		1


	//----- nvinfo : EIATTR_MERCURY_ISA_VERSION
	.align		4
        /*0104*/ 	.byte	0x03, 0x5f
        /*0106*/ 	.short	0x0000


	//----- nvinfo : EIATTR_UNUSED_LOAD_BYTE_OFFSET
	.align		4
        /*0108*/ 	.byte	0x04, 0x44
        /*010a*/ 	.short	(.L_1495 - .L_1494)


	//   ....[0]....
.L_1494:
        /*010c*/ 	.word	0x000006a0
        /*0110*/ 	.word	0x0000fff0


	//----- nvinfo : EIATTR_COOP_GROUP_MASK_REGIDS
	.align		4
.L_1495:
        /*0114*/ 	.byte	0x04, 0x29
        /*0116*/ 	.short	(.L_1497 - .L_1496)


	//   ....[0]....
.L_1496:
        /*0118*/ 	.word	0xffffffff


	//   ....[1]....
        /*011c*/ 	.word	0xffffffff


	//   ....[2]....
        /*0120*/ 	.word	0xffffffff


	//   ....[3]....
        /*0124*/ 	.word	0xffffffff


	//   ....[4]....
        /*0128*/ 	.word	0xffffffff


	//   ....[5]....
        /*012c*/ 	.word	0xffffffff


	//   ....[6]....
        /*0130*/ 	.word	0xffffffff


	//   ....[7]....
        /*0134*/ 	.word	0xffffffff


	//   ....[8]....
        /*0138*/ 	.word	0xffffffff


	//   ....[9]....
        /*013c*/ 	.word	0xffffffff


	//----- nvinfo : EIATTR_COOP_GROUP_INSTR_OFFSETS
	.align		4
.L_1497:
        /*0140*/ 	.byte	0x04, 0x28
        /*0142*/ 	.short	(.L_1499 - .L_1498)


	//   ....[0]....
.L_1498:
        /*0144*/ 	.word	0x000002a0


	//   ....[1]....
        /*0148*/ 	.word	0x00000340


	//   ....[2]....
        /*014c*/ 	.word	0x00000400


	//   ....[3]....
        /*0150*/ 	.word	0x00000520


	//   ....[4]....
        /*0154*/ 	.word	0x00000570


	//   ....[5]....
        /*0158*/ 	.word	0x000005b0


	//   ....[6]....
        /*015c*/ 	.word	0x000005f0


	//   ....[7]....
        /*0160*/ 	.word	0x00000630


	//   ....[8]....
        /*0164*/ 	.word	0x000008b0


	//   ....[9]....
        /*0168*/ 	.word	0x00000ef0


	//----- nvinfo : EIATTR_EXIT_INSTR_OFFSETS
	.align		4
.L_1499:
        /*016c*/ 	.byte	0x04, 0x1c
        /*016e*/ 	.short	(.L_1501 - .L_1500)


	//   ....[0]....
.L_1500:
        /*0170*/ 	.word	0x000000e0


	//   ....[1]....
        /*0174*/ 	.word	0x00000fc0


	//----- nvinfo : EIATTR_MAX_THREADS
	.align		4
.L_1501:
        /*0178*/ 	.byte	0x04, 0x05
        /*017a*/ 	.short	(.L_1503 - .L_1502)
.L_1502:
        /*017c*/ 	.word	0x00000100
        /*0180*/ 	.word	0x00000001
        /*0184*/ 	.word	0x00000001


	//----- nvinfo : EIATTR_CRS_STACK_SIZE
	.align		4
.L_1503:
        /*0188*/ 	.byte	0x04, 0x1e
        /*018a*/ 	.short	(.L_1505 - .L_1504)
.L_1504:
        /*018c*/ 	.word	0x00000000
.L_1505:


//--------------------- .nv.info._Z35kOptimizerStatic8bit2StateBlockwiseI13__nv_bfloat16Li6ELi256ELi1EEvPT_S2_PhS3_fffffifPfS4_S4_S4_ffbi --------------------------
	.section	.nv.info._Z35kOptimizerStatic8bit2StateBlockwiseI13__nv_bfloat16Li6ELi256ELi1EEvPT_S2_PhS3_fffffifPfS4_S4_S4_ffbi,"",@"SHT_CUDA_INFO"
	.sectionflags	@""
	.align	4


	//----- nvinfo : EIATTR_CUDA_API_VERSION
	.align		4
        /*0000*/ 	.byte	0x04, 0x37
        /*0002*/ 	.short	(.L_1507 - .L_1506)
.L_1506:
        /*0004*/ 	.word	0x00000082


	//----- nvinfo : EIATTR_SW2861232_WAR
	.align		4
.L_1507:
        /*0008*/ 	.byte	0x01, 0x35
	.zero		2


	//----- nvinfo : EIATTR_PARAM_CBANK
	.align		4
        /*000c*/ 	.byte	0x04, 0x0a
        /*000e*/ 	.short	(.L_1509 - .L_1508)
	.align		4
.L_1508:
        /*0010*/ 	.word	index@(.nv.constant0._Z35kOptimizerStatic8bit2StateBlockwiseI13__nv_bfloat16Li6ELi256ELi1EEvPT_S2_PhS3_fffffifPfS4_S4_S4_ffbi)
        /*0014*/ 	.short	0x0160
        /*0016*/ 	.short	0x0070


	//----- nvinfo : EIATTR_CBANK_PARAM_SIZE
	.align		4
.L_1509:
        /*0018*/ 	.byte	0x03, 0x19
        /*001a*/ 	.short	0x0070


	//----- nvinfo : EIATTR_KPARAM_INFO
	.align		4
        /*001c*/ 	.byte	0x04, 0x17
        /*001e*/ 	.short	(.L_1511 - .L_1510)
.L_1510:
        /*0020*/ 	.word	0x00000000
        /*0024*/ 	.short	0x0012
        /*0026*/ 	.short	0x006c
        /*0028*/ 	.byte	0x00, 0xf0, 0x11, 0x00


	//----- nvinfo : EIATTR_KPARAM_INFO
	.align		4
.L_1511:
        /*002c*/ 	.byte	0x04, 0x17
        /*002e*/ 	.short	(.L_1513 - .L_1512)
.L_1512:
        /*0030*/ 	.word	0x00000000
        /*0034*/ 	.short	0x0011
        /*0036*/ 	.short	0x0068
        /*0038*/ 	.byte	0x00, 0xf0, 0x05, 0x00


	//----- nvinfo : EIATTR_KPARAM_INFO
	.align		4
.L_1513:
        /*003c*/ 	.byte	0x04, 0x17
        /*003e*/ 	.short	(.L_1515 - .L_1514)
.L_1514:
        /*0040*/ 	.word	0x00000000
        /*0044*/ 	.short	0x0010
        /*0046*/ 	.short	0x0064
        /*0048*/ 	.byte	0x00, 0xf0, 0x11, 0x00


	//----- nvinfo : EIATTR_KPARAM_INFO
	.align		4
.L_1515:
        /*004c*/ 	.byte	0x04, 0x17
        /*004e*/ 	.short	(.L_1517 - .L_1516)
.L_1516:
        /*0050*/ 	.word	0x00000000
        /*0054*/ 	.short	0x000f
        /*0056*/ 	.short	0x0060
        /*0058*/ 	.byte	0x00, 0xf0, 0x11, 0x00


	//----- nvinfo : EIATTR_KPARAM_INFO
	.align		4
.L_1517:
        /*005c*/ 	.byte	0x04, 0x17
        /*005e*/ 	.short	(.L_1519 - .L_1518)
.L_1518:
        /*0060*/ 	.word	0x00000000
        /*0064*/ 	.short	0x000e
        /*0066*/ 	.short	0x0058
        /*0068*/ 	.byte	0x00, 0xf0, 0x21, 0x00


	//----- nvinfo : EIATTR_KPARAM_INFO
	.align		4
.L_1519:
        /*006c*/ 	.byte	0x04, 0x17
        /*006e*/ 	.short	(.L_1521 - .L_1520)
.L_1520:
        /*0070*/ 	.word	0x00000000
        /*0074*/ 	.short	0x000d
        /*0076*/ 	.short	0x0050
        /*0078*/ 	.byte	0x00, 0xf0, 0x21, 0x00


	//----- nvinfo : EIATTR_KPARAM_INFO
	.align		4
.L_1521:
        /*007c*/ 	.byte	0x04, 0x17
        /*007e*/ 	.short	(.L_1523 - .L_1522)
.L_1522:
        /*0080*/ 	.word	0x00000000
        /*0084*/ 	.short	0x000c
        /*0086*/ 	.short	0x0048
        /*0088*/ 	.byte	0x00, 0xf0, 0x21, 0x00


	//----- nvinfo : EIATTR_KPARAM_INFO
	.align		4
.L_1523:
        /*008c*/ 	.byte	0x04, 0x17
        /*008e*/ 	.short	(.L_1525 - .L_1524)
.L_1524:
        /*0090*/ 	.word	0x00000000
        /*0094*/ 	.short	0x000b
        /*0096*/ 	.short	0x0040
        /*0098*/ 	.byte	0x00, 0xf0, 0x21, 0x00


	//----- nvinfo : EIATTR_KPARAM_INFO
	.align		4
.L_1525:
        /*009c*/ 	.byte	0x04, 0x17
        /*009e*/ 	.short	(.L_1527 - .L_1526)
.L_1526:
        /*00a0*/ 	.word	0x00000000
        /*00a4*/ 	.short	0x000a
        /*00a6*/ 	.short	0x0038
        /*00a8*/ 	.byte	0x00, 0xf0, 0x11, 0x00


	//----- nvinfo : EIATTR_KPARAM_INFO
	.align		4
.L_1527:
        /*00ac*/ 	.byte	0x04, 0x17
        /*00ae*/ 	.short	(.L_1529 - .L_1528)
.L_1528:
        /*00b0*/ 	.word	0x00000000
        /*00b4*/ 	.short	0x0009
        /*00b6*/ 	.short	0x0034
        /*00b8*/ 	.byte	0x00, 0xf0, 0x11, 0x00


	//----- nvinfo : EIATTR_KPARAM_INFO
	.align		4
.L_1529:
        /*00bc*/ 	.byte	0x04, 0x17
        /*00be*/ 	.short	(.L_1531 - .L_1530)
.L_1530:
        /*00c0*/ 	.word	0x00000000
        /*00c4*/ 	.short	0x0008
        /*00c6*/ 	.short	0x0030
        /*00c8*/ 	.byte	0x00, 0xf0, 0x11, 0x00


	//----- nvinfo : EIATTR_KPARAM_INFO
	.align		4
.L_1531:
        /*00cc*/ 	.byte	0x04, 0x17
        /*00ce*/ 	.short	(.L_1533 - .L_1532)
.L_1532:
        /*00d0*/ 	.word	0x00000000
        /*00d4*/ 	.short	0x0007
        /*00d6*/ 	.short	0x002c
        /*00d8*/ 	.byte	0x00, 0xf0, 0x11, 0x00


	//----- nvinfo : EIATTR_KPARAM_INFO
	.align		4
.L_1533:
        /*00dc*/ 	.byte	0x04, 0x17
        /*00de*/ 	.short	(.L_1535 - .L_1534)
.L_1534:
        /*00e0*/ 	.word	0x00000000
        /*00e4*/ 	.short	0x0006
        /*00e6*/ 	.short	0x0028
        /*00e8*/ 	.byte	0x00, 0xf0, 0x11, 0x00


	//----- nvinfo : EIATTR_KPARAM_INFO
	.align		4
.L_1535:
        /*00ec*/ 	.byte	0x04, 0x17
        /*00ee*/ 	.short	(.L_1537 - .L_1536)
.L_1536:
        /*00f0*/ 	.word	0x00000000
        /*00f4*/ 	.short	0x0005
        /*00f6*/ 	.short	0x0024
        /*00f8*/ 	.byte	0x00, 0xf0, 0x11, 0x00


	//----- nvinfo : EIATTR_KPARAM_INFO
	.align		4
.L_1537:
        /*00fc*/ 	.byte	0x04, 0x17
        /*00fe*/ 	.short	(.L_1539 - .L_1538)
.L_1538:
        /*0100*/ 	.word	0x00000000
        /*0104*/ 	.short	0x0004
        /*0106*/ 	.short	0x0020
        /*0108*/ 	.byte	0x00, 0xf0, 0x11, 0x00


	//----- nvinfo : EIATTR_KPARAM_INFO
	.align		4
.L_1539:
        /*010c*/ 	.byte	0x04, 0x17
        /*010e*/ 	.short	(.L_1541 - .L_1540)
.L_1540:
        /*0110*/ 	.word	0x00000000
        /*0114*/ 	.short	0x0003
        /*0116*/ 	.short	0x0018
        /*0118*/ 	.byte	0x00, 0xf0, 0x21, 0x00


	//----- nvinfo : EIATTR_KPARAM_INFO
	.align		4
.L_1541:
        /*011c*/ 	.byte	0x04, 0x17
        /*011e*/ 	.short	(.L_1543 - .L_1542)
.L_1542:
        /*0120*/ 	.word	0x00000000
        /*0124*/ 	.short	0x0002
        /*0126*/ 	.short	0x0010
        /*0128*/ 	.byte	0x00, 0xf0, 0x21, 0x00


	//----- nvinfo : EIATTR_KPARAM_INFO
	.align		4
.L_1543:
        /*012c*/ 	.byte	0x04, 0x17
        /*012e*/ 	.short	(.L_1545 - .L_1544)
.L_1544:
        /*0130*/ 	.word	0x00000000
        /*0134*/ 	.short	0x0001
        /*0136*/ 	.short	0x0008
        /*0138*/ 	.byte	0x00, 0xf0, 0x21, 0x00


	//----- nvinfo : EIATTR_KPARAM_INFO
	.align		4
.L_1545:
        /*013c*/ 	.byte	0x04, 0x17
        /*013e*/ 	.short	(.L_1547 - .L_1546)
.L_1546:
        /*0140*/ 	.word	0x00000000
        /*0144*/ 	.short	0x0000
        /*0146*/ 	.short	0x0000
        /*0148*/ 	.byte	0x00, 0xf0, 0x21, 0x00


	//----- nvinfo : EIATTR_MAXREG_COUNT
	.align		4
.L_1547:
        /*014c*/ 	.byte	0x03, 0x1b
        /*014e*/ 	.short	0x0050


	//----- nvinfo : EIATTR_NUM_BARRIERS
	.align		4
        /*0150*/ 	.byte	0x02, 0x4c
        /*0152*/ 	.byte	0x01
	.zero		1


	//----- nvinfo : EIATTR_MERCURY_ISA_VERSION
	.align		4
        /*0154*/ 	.byte	0x03, 0x5f
        /*0156*/ 	.short	0x0000


	//----- nvinfo : EIATTR_UNUSED_LOAD_BYTE_OFFSET
	.align		4
        /*0158*/ 	.byte	0x04, 0x44
        /*015a*/ 	.short	(.L_1549 - .L_1548)


	//   ....[0]....
.L_1548:
        /*015c*/ 	.word	0x00000f50
        /*0160*/ 	.word	0x0000fff0


	//   ....[1]....
        /*0164*/ 	.word	0x00001100
        /*0168*/ 	.word	0x00000fff


	//----- nvinfo : EIATTR_COOP_GROUP_MASK_REGIDS
	.align		4
.L_1549:
        /*016c*/ 	.byte	0x04, 0x29
        /*016e*/ 	.short	(.L_1551 - .L_1550)


	//   ....[0]....
.L_1550:
        /*0170*/ 	.word	0xffffffff


	//   ....[1]....
        /*0174*/ 	.word	0xffffffff


	//   ....[2]....
        /*0178*/ 	.word	0xffffffff


	//   ....[3]....
        /*017c*/ 	.word	0xffffffff


	//   ....[4]....
        /*0180*/ 	.word	0xffffffff


	//   ....[5]....
        /*0184*/ 	.word	0xffffffff


	//   ....[6]....
        /*0188*/ 	.word	0xffffffff


	//   ....[7]....
        /*018c*/ 	.word	0xffffffff


	//   ....[8]....
        /*0190*/ 	.word	0xffffffff


	//   ....[9]....
        /*0194*/ 	.word	0xffffffff


	//   ....[10]....
        /*0198*/ 	.word	0xffffffff


	//   ....[11]....
        /*019c*/ 	.word	0xffffffff


	//   ....[12]....
        /*01a0*/ 	.word	0xffffffff


	//   ....[13]....
        /*01a4*/ 	.word	0xffffffff


	//   ....[14]....
        /*01a8*/ 	.word	0xffffffff


	//   ....[15]....
        /*01ac*/ 	.word	0xffffffff


	//   ....[16]....
        /*01b0*/ 	.word	0xffffffff


	//   ....[17]....
        /*01b4*/ 	.word	0xffffffff


	//   ....[18]....
        /*01b8*/ 	.word	0xffffffff


	//   ....[19]....
        /*01bc*/ 	.word	0xffffffff


	//   ....[20]....
        /*01c0*/ 	.word	0xffffffff


	//   ....[21]....
        /*01c4*/ 	.word	0xffffffff


	//   ....[22]....
        /*01c8*/ 	.word	0xffffffff


	//   ....[23]....
        /*01cc*/ 	.word	0xffffffff


	//----- nvinfo : EIATTR_COOP_GROUP_INSTR_OFFSETS
	.align		4
.L_1551:
        /*01d0*/ 	.byte	0x04, 0x28
        /*01d2*/ 	.short	(.L_1553 - .L_1552)


	//   ....[0]....
.L_1552:
        /*01d4*/ 	.word	0x00000400


	//   ....[1]....
        /*01d8*/ 	.word	0x000004b0


	//   ....[2]....
        /*01dc*/ 	.word	0x00000550


	//   ....[3]....
        /*01e0*/ 	.word	0x00000670


	//   ....[4]....
        /*01e4*/ 	.word	0x00000870


	//   ....[5]....
        /*01e8*/ 	.word	0x000008b0


	//   ....[6]....
        /*01ec*/ 	.word	0x000008f0


	//   ....[7]....
        /*01f0*/ 	.word	0x00000930


	//   ....[8]....
        /*01f4*/ 	.word	0x00000970


	//   ....[9]....
        /*01f8*/ 	.word	0x00000b20


	//   ....[10]....
        /*01fc*/ 	.word	0x00000b60


	//   ....[11]....
        /*0200*/ 	.word	0x00000ba0


	//   ....[12]....
        /*0204*/ 	.word	0x00000be0


	//   ....[13]....
        /*0208*/ 	.word	0x00000c20


	//   ....[14]....
        /*020c*/ 	.word	0x00000de0


	//   ....[15]....
        /*0210*/ 	.word	0x00000e20


	//   ....[16]....
        /*0214*/ 	.word	0x00000e60


	//   ....[17]....
        /*0218*/ 	.word	0x00000ea0


	//   ....[18]....
        /*021c*/ 	.word	0x00000ee0


	//   ....[19]....
        /*0220*/ 	.word	0x00001190


	//   ....[20]....
        /*0224*/ 	.word	0x000013e0


	//   ....[21]....
        /*0228*/ 	.word	0x000023d0


	//   ....[22]....
        /*022c*/ 	.word	0x00002500


	//   ....[23]....
        /*0230*/ 	.word	0x00002610


	//----- nvinfo : EIATTR_EXIT_INSTR_OFFSETS
	.align		4
.L_1553:
        /*0234*/ 	.byte	0x04, 0x1c
        /*0236*/ 	.short	(.L_1555 - .L_1554)


	//   ....[0]....
.L_1554:
        /*0238*/ 	.word	0x00000120


	//   ....[1]....
        /*023c*/ 	.word	0x000026e0


	//----- nvinfo : EIATTR_MAX_THREADS
	.align		4
.L_1555:
        /*0240*/ 	.byte	0x04, 0x05
        /*0242*/ 	.short	(.L_1557 - .L_1556)
.L_1556:
        /*0244*/ 	.word	0x00000100
        /*0248*/ 	.word	0x00000001
        /*024c*/ 	.word	0x00000001


	//----- nvinfo : EIATTR_CRS_STACK_SIZE
	.align		4
.L_1557:
        /*0250*/ 	.byte	0x04, 0x1e
        /*0252*/ 	.short	(.L_1559 - .L_1558)
.L_1558:
        /*0254*/ 	.word	0x00000000
.L_1559:


//--------------------- .nv.info._Z35kOptimizerStatic8bit2StateBlockwiseI6__halfLi6ELi256ELi1EEvPT_S2_PhS3_fffffifPfS4_S4_S4_ffbi --------------------------
	.section	.nv.info._Z35kOptimizerStatic8bit2StateBlockwiseI6__halfLi6ELi256ELi1EEvPT_S2_PhS3_fffffifPfS4_S4_S4_ffbi,"",@"SHT_CUDA_INFO"
	.sectionflags	@""
	.align	4


	//----- nvinfo : EIATTR_CUDA_API_VERSION
	.align		4
        /*0000*/ 	.byte	0x04, 0x37
        /*0002*/ 	.short	(.L_1561 - .L_1560)
.L_1560:
        /*0004*/ 	.word	0x00000082


	//----- nvinfo : EIATTR_SW2861232_WAR
	.align		4
.L_1561:
        /*0008*/ 	.byte	0x01, 0x35
	.zero		2


	//----- nvinfo : EIATTR_PARAM_CBANK
	.align		4
        /*000c*/ 	.byte	0x04, 0x0a
        /*000e*/ 	.short	(.L_1563 - .L_1562)
	.align		4
.L_1562:
        /*0010*/ 	.word	index@(.nv.constant0._Z35kOptimizerStatic8bit2StateBlockwiseI6__halfLi6ELi256ELi1EEvPT_S2_PhS3_fffffifPfS4_S4_S4_ffbi)
        /*0014*/ 	.short	0x0160
        /*0016*/ 	.short	0x0070


	//----- nvinfo : EIATTR_CBANK_PARAM_SIZE
	.align		4
.L_1563:
        /*0018*/ 	.byte	0x03, 0x19
        /*001a*/ 	.short	0x0070


	//----- nvinfo : EIATTR_KPARAM_INFO
	.align		4
        /*001c*/ 	.byte	0x04, 0x17
        /*001e*/ 	.short	(.L_1565 - .L_1564)
.L_1564:
        /*0020*/ 	.word	0x00000000
        /*0024*/ 	.short	0x0012
        /*0026*/ 	.short	0x006c
        /*0028*/ 	.byte	0x00, 0xf0, 0x11, 0x00


	//----- nvinfo : EIATTR_KPARAM_INFO
	.align		4
.L_1565:
        /*002c*/ 	.byte	0x04, 0x17
        /*002e*/ 	.short	(.L_1567 - .L_1566)
.L_1566:
        /*0030*/ 	.word	0x00000000
        /*0034*/ 	.short	0x0011
        /*0036*/ 	.short	0x0068
        /*0038*/ 	.byte	0x00, 0xf0, 0x05, 0x00


	//----- nvinfo : EIATTR_KPARAM_INFO
	.align		4
.L_1567:
        /*003c*/ 	.byte	0x04, 0x17
        /*003e*/ 	.short	(.L_1569 - .L_1568)
.L_1568:
        /*0040*/ 	.word	0x00000000
        /*0044*/ 	.short	0x0010
        /*0046*/ 	.short	0x0064
        /*0048*/ 	.byte	0x00, 0xf0, 0x11, 0x00


	//----- nvinfo : EIATTR_KPARAM_INFO
	.align		4
.L_1569:
        /*004c*/ 	.byte	0x04, 0x17
        /*004e*/ 	.short	(.L_1571 - .L_1570)
.L_1570:
        /*0050*/ 	.word	0x00000000
        /*0054*/ 	.short	0x000f
        /*0056*/ 	.short	0x0060
        /*0058*/ 	.byte	0x00, 0xf0, 0x11, 0x00


	//----- nvinfo : EIATTR_KPARAM_INFO
	.align		4
.L_1571:
        /*005c*/ 	.byte	0x04, 0x17
        /*005e*/ 	.short	(.L_1573 - .L_1572)
.L_1572:
        /*0060*/ 	.word	0x00000000
        /*0064*/ 	.short	0x000e
        /*0066*/ 	.short	0x0058
        /*0068*/ 	.byte	0x00, 0xf0, 0x21, 0x00


	//----- nvinfo : EIATTR_KPARAM_INFO
	.align		4
.L_1573:
        /*006c*/ 	.byte	0x04, 0x17
        /*006e*/ 	.short	(.L_1575 - .L_1574)
.L_1574:
        /*0070*/ 	.word	0x00000000
        /*0074*/ 	.short	0x000d
        /*0076*/ 	.short	0x0050
        /*0078*/ 	.byte	0x00, 0xf0, 0x21, 0x00


	//----- nvinfo : EIATTR_KPARAM_INFO
	.align		4
.L_1575:
        /*007c*/ 	.byte	0x04, 0x17
        /*007e*/ 	.short	(.L_1577 - .L_1576)
.L_1576:
        /*0080*/ 	.word	0x00000000
        /*0084*/ 	.short	0x000c
        /*0086*/ 	.short	0x0048
        /*0088*/ 	.byte	0x00, 0xf0, 0x21, 0x00


	//----- nvinfo : EIATTR_KPARAM_INFO
	.align		4
.L_1577:
        /*008c*/ 	.byte	0x04, 0x17
        /*008e*/ 	.short	(.L_1579 - .L_1578)
.L_1578:
        /*0090*/ 	.word	0x00000000
        /*0094*/ 	.short	0x000b
        /*0096*/ 	.short	0x0040
        /*0098*/ 	.byte	0x00, 0xf0, 0x21, 0x00


	//----- nvinfo : EIATTR_KPARAM_INFO
	.align		4
.L_1579:
        /*009c*/ 	.byte	0x04, 0x17
        /*009e*/ 	.short	(.L_1581 - .L_1580)
.L_1580:
        /*00a0*/ 	.word	0x00000000
        /*00a4*/ 	.short	0x000a
        /*00a6*/ 	.short	0x0038
        /*00a8*/ 	.byte	0x00, 0xf0, 0x11, 0x00


	//----- nvinfo : EIATTR_KPARAM_INFO
	.align		4
.L_1581:
        /*00ac*/ 	.byte	0x04, 0x17
        /*00ae*/ 	.short	(.L_1583 - .L_1582)
.L_1582:
        /*00b0*/ 	.word	0x00000000
        /*00b4*/ 	.short	0x0009
        /*00b6*/ 	.short	0x0034
        /*00b8*/ 	.byte	0x00, 0xf0, 0x11, 0x00


	//----- nvinfo : EIATTR_KPARAM_INFO
	.align		4
.L_1583:
        /*00bc*/ 	.byte	0x04, 0x17
        /*00be*/ 	.short	(.L_1585 - .L_1584)
.L_1584:
        /*00c0*/ 	.word	0x00000000
        /*00c4*/ 	.short	0x0008
        /*00c6*/ 	.short	0x0030
        /*00c8*/ 	.byte	0x00, 0xf0, 0x11, 0x00


	//----- nvinfo : EIATTR_KPARAM_INFO
	.align		4
.L_1585:
        /*00cc*/ 	.byte	0x04, 0x17
        /*00ce*/ 	.short	(.L_1587 - .L_1586)
.L_1586:
        /*00d0*/ 	.word	0x00000000
        /*00d4*/ 	.short	0x0007
        /*00d6*/ 	.short	0x002c
        /*00d8*/ 	.byte	0x00, 0xf0, 0x11, 0x00


	//----- nvinfo : EIATTR_KPARAM_INFO
	.align		4
.L_1587:
        /*00dc*/ 	.byte	0x04, 0x17
        /*00de*/ 	.short	(.L_1589 - .L_1588)
.L_1588:
        /*00e0*/ 	.word	0x00000000
        /*00e4*/ 	.short	0x0006
        /*00e6*/ 	.short	0x0028
        /*00e8*/ 	.byte	0x00, 0xf0, 0x11, 0x00


	//----- nvinfo : EIATTR_KPARAM_INFO
	.align		4
.L_1589:
        /*00ec*/ 	.byte	0x04, 0x17
        /*00ee*/ 	.short	(.L_1591 - .L_1590)
.L_1590:
        /*00f0*/ 	.word	0x00000000
        /*00f4*/ 	.short	0x0005
        /*00f6*/ 	.short	0x0024
        /*00f8*/ 	.byte	0x00, 0xf0, 0x11, 0x00


	//----- nvinfo : EIATTR_KPARAM_INFO
	.align		4
.L_1591:
        /*00fc*/ 	.byte	0x04, 0x17
        /*00fe*/ 	.short	(.L_1593 - .L_1592)
.L_1592:
        /*0100*/ 	.word	0x00000000
        /*0104*/ 	.short	0x0004
        /*0106*/ 	.short	0x0020
        /*0108*/ 	.byte	0x00, 0xf0, 0x11, 0x00


	//----- nvinfo : EIATTR_KPARAM_INFO
	.align		4
.L_1593:
        /*010c*/ 	.byte	0x04, 0x17
        /*010e*/ 	.short	(.L_1595 - .L_1594)
.L_1594:
        /*0110*/ 	.word	0x00000000
        /*0114*/ 	.short	0x0003
        /*0116*/ 	.short	0x0018
        /*0118*/ 	.byte	0x00, 0xf0, 0x21, 0x00


	//----- nvinfo : EIATTR_KPARAM_INFO
	.align		4
.L_1595:
        /*011c*/ 	.byte	0x04, 0x17
        /*011e*/ 	.short	(.L_1597 - .L_1596)
.L_1596:
        /*0120*/ 	.word	0x00000000
        /*0124*/ 	.short	0x0002
        /*0126*/ 	.short	0x0010
        /*0128*/ 	.byte	0x00, 0xf0, 0x21, 0x00


	//----- nvinfo : EIATTR_KPARAM_INFO
	.align		4
.L_1597:
        /*012c*/ 	.byte	0x04, 0x17
        /*012e*/ 	.short	(.L_1599 - .L_1598)
.L_1598:
        /*0130*/ 	.word	0x00000000
        /*0134*/ 	.short	0x0001
        /*0136*/ 	.short	0x0008
        /*0138*/ 	.byte	0x00, 0xf0, 0x21, 0x00


	//----- nvinfo : EIATTR_KPARAM_INFO
	.align		4
.L_1599:
        /*013c*/ 	.byte	0x04, 0x17
        /*013e*/ 	.short	(.L_1601 - .L_1600)
.L_1600:
        /*0140*/ 	.word	0x00000000
        /*0144*/ 	.short	0x0000
        /*0146*/ 	.short	0x0000
        /*0148*/ 	.byte	0x00, 0xf0, 0x21, 0x00


	//----- nvinfo : EIATTR_MAXREG_COUNT
	.align		4
.L_1601:
        /*014c*/ 	.byte	0x03, 0x1b
        /*014e*/ 	.short	0x0050


	//----- nvinfo : EIATTR_NUM_BARRIERS
	.align		4
        /*0150*/ 	.byte	0x02, 0x4c
        /*0152*/ 	.byte	0x01
	.zero		1


	//----- nvinfo : EIATTR_MERCURY_ISA_VERSION
	.align		4
        /*0154*/ 	.byte	0x03, 0x5f
        /*0156*/ 	.short	0x0000


	//----- nvinfo : EIATTR_UNUSED_LOAD_BYTE_OFFSET
	.align		4
        /*0158*/ 	.byte	0x04, 0x44
        /*015a*/ 	.short	(.L_1603 - .L_1602)


	//   ....[0]....
.L_1602:
        /*015c*/ 	.word	0x00000f50
        /*0160*/ 	.word	0x0000fff0


	//   ....[1]....
        /*0164*/ 	.word	0x00001100
        /*0168*/ 	.word	0x00000fff


	//----- nvinfo : EIATTR_COOP_GROUP_MASK_REGIDS
	.align		4
.L_1603:
        /*016c*/ 	.byte	0x04, 0x29
        /*016e*/ 	.short	(.L_1605 - .L_1604)


	//   ....[0]....
.L_1604:
        /*0170*/ 	.word	0xffffffff


	//   ....[1]....
        /*0174*/ 	.word	0xffffffff


	//   ....[2]....
        /*0178*/ 	.word	0xffffffff


	//   ....[3]....
        /*017c*/ 	.word	0xffffffff


	//   ....[4]....
        /*0180*/ 	.word	0xffffffff


	//   ....[5]....
        /*0184*/ 	.word	0xffffffff


	//   ....[6]....
        /*0188*/ 	.word	0xffffffff


	//   ....[7]....
        /*018c*/ 	.word	0xffffffff


	//   ....[8]....
        /*0190*/ 	.word	0xffffffff


	//   ....[9]....
        /*0194*/ 	.word	0xffffffff


	//   ....[10]....
        /*0198*/ 	.word	0xffffffff


	//   ....[11]....
        /*019c*/ 	.word	0xffffffff


	//   ....[12]....
        /*01a0*/ 	.word	0xffffffff


	//   ....[13]....
        /*01a4*/ 	.word	0xffffffff


	//   ....[14]....
        /*01a8*/ 	.word	0xffffffff


	//   ....[15]....
        /*01ac*/ 	.word	0xffffffff


	//   ....[16]....
        /*01b0*/ 	.word	0xffffffff


	//   ....[17]....
        /*01b4*/ 	.word	0xffffffff


	//   ....[18]....
        /*01b8*/ 	.word	0xffffffff


	//   ....[19]....
        /*01bc*/ 	.word	0xffffffff


	//   ....[20]....
        /*01c0*/ 	.word	0xffffffff


	//   ....[21]....
        /*01c4*/ 	.word	0xffffffff


	//   ....[22]....
        /*01c8*/ 	.word	0xffffffff


	//   ....[23]....
        /*01cc*/ 	.word	0xffffffff


	//----- nvinfo : EIATTR_COOP_GROUP_INSTR_OFFSETS
	.align		4
.L_1605:
        /*01d0*/ 	.byte	0x04, 0x28
        /*01d2*/ 	.short	(.L_1607 - .L_1606)


	//   ....[0]....
.L_1606:
        /*01d4*/ 	.word	0x00000400


	//   ....[1]....
        /*01d8*/ 	.word	0x000004b0


	//   ....[2]....
        /*01dc*/ 	.word	0x00000550


	//   ....[3]....
        /*01e0*/ 	.word	0x00000670


	//   ....[4]....
        /*01e4*/ 	.word	0x00000870


	//   ....[5]....
        /*01e8*/ 	.word	0x000008b0


	//   ....[6]....
        /*01ec*/ 	.word	0x000008f0


	//   ....[7]....
        /*01f0*/ 	.word	0x00000930


	//   ....[8]....
        /*01f4*/ 	.word	0x00000970


	//   ....[9]....
        /*01f8*/ 	.word	0x00000b20


	//   ....[10]....
        /*01fc*/ 	.word	0x00000b60


	//   ....[11]....
        /*0200*/ 	.word	0x00000ba0


	//   ....[12]....
        /*0204*/ 	.word	0x00000be0


	//   ....[13]....
        /*0208*/ 	.word	0x00000c20


	//   ....[14]....
        /*020c*/ 	.word	0x00000de0


	//   ....[15]....
        /*0210*/ 	.word	0x00000e20


	//   ....[16]....
        /*0214*/ 	.word	0x00000e60


	//   ....[17]....
        /*0218*/ 	.word	0x00000ea0


	//   ....[18]....
        /*021c*/ 	.word	0x00000ee0


	//   ....[19]....
        /*0220*/ 	.word	0x00001190


	//   ....[20]....
        /*0224*/ 	.word	0x000013e0


	//   ....[21]....
        /*0228*/ 	.word	0x000023d0


	//   ....[22]....
        /*022c*/ 	.word	0x00002500


	//   ....[23]....
        /*0230*/ 	.word	0x00002610


	//----- nvinfo : EIATTR_EXIT_INSTR_OFFSETS
	.align		4
.L_1607:
        /*0234*/ 	.byte	0x04, 0x1c
        /*0236*/ 	.short	(.L_1609 - .L_1608)


	//   ....[0]....
.L_1608:
        /*0238*/ 	.word	0x00000120


	//   ....[1]....
        /*023c*/ 	.word	0x000026e0


	//----- nvinfo : EIATTR_MAX_THREADS
	.align		4
.L_1609:
        /*0240*/ 	.byte	0x04, 0x05
        /*0242*/ 	.short	(.L_1611 - .L_1610)
.L_1610:
        /*0244*/ 	.word	0x00000100
        /*0248*/ 	.word	0x00000001
        /*024c*/ 	.word	0x00000001


	//----- nvinfo : EIATTR_CRS_STACK_SIZE
	.align		4
.L_1611:
        /*0250*/ 	.byte	0x04, 0x1e
        /*0252*/ 	.short	(.L_1613 - .L_1612)
.L_1612:
        /*0254*/ 	.word	0x00000000
.L_1613:


//--------------------- .nv.info._Z35kOptimizerStatic8bit2StateBlockwiseIfLi6ELi256ELi1EEvPT_S1_PhS2_fffffifPfS3_S3_S3_ffbi --------------------------
	.section	.nv.info._Z35kOptimizerStatic8bit2StateBlockwiseIfLi6ELi256ELi1EEvPT_S1_PhS2_fffffifPfS3_S3_S3_ffbi,"",@"SHT_CUDA_INFO"
	.sectionflags	@""
	.align	4


	//----- nvinfo : EIATTR_CUDA_API_VERSION
	.align		4
        /*0000*/ 	.byte	0x04, 0x37
        /*0002*/ 	.short	(.L_1615 - .L_1614)
.L_1614:
        /*0004*/ 	.word	0x00000082


	//----- nvinfo : EIATTR_SW2861232_WAR
	.align		4
.L_1615:
        /*0008*/ 	.byte	0x01, 0x35
	.zero		2


	//----- nvinfo : EIATTR_PARAM_CBANK
	.align		4
        /*000c*/ 	.byte	0x04, 0x0a
        /*000e*/ 	.short	(.L_1617 - .L_1616)
	.align		4
.L_1616:
        /*0010*/ 	.word	index@(.nv.constant0._Z35kOptimizerStatic8bit2StateBlockwiseIfLi6ELi256ELi1EEvPT_S1_PhS2_fffffifPfS3_S3_S3_ffbi)
        /*0014*/ 	.short	0x0160
        /*0016*/ 	.short	0x0070


	//----- nvinfo : EIATTR_CBANK_PARAM_SIZE
	.align		4
.L_1617:
        /*0018*/ 	.byte	0x03, 0x19
        /*001a*/ 	.short	0x0070


	//----- nvinfo : EIATTR_KPARAM_INFO
	.align		4
        /*001c*/ 	.byte	0x04, 0x17
        /*001e*/ 	.short	(.L_1619 - .L_1618)
.L_1618:
        /*0020*/ 	.word	0x00000000
        /*0024*/ 	.short	0x0012
        /*0026*/ 	.short	0x006c
        /*0028*/ 	.byte	0x00, 0xf0, 0x11, 0x00


	//----- nvinfo : EIATTR_KPARAM_INFO
	.align		4
.L_1619:
        /*002c*/ 	.byte	0x04, 0x17
        /*002e*/ 	.short	(.L_1621 - .L_1620)
.L_1620:
        /*0030*/ 	.word	0x00000000
        /*0034*/ 	.short	0x0011
        /*0036*/ 	.short	0x0068
        /*0038*/ 	.byte	0x00, 0xf0, 0x05, 0x00


	//----- nvinfo : EIATTR_KPARAM_INFO
	.align		4
.L_1621:
        /*003c*/ 	.byte	0x04, 0x17
        /*003e*/ 	.short	(.L_1623 - .L_1622)
.L_1622:
        /*0040*/ 	.word	0x00000000
        /*0044*/ 	.short	0x0010
        /*0046*/ 	.short	0x0064
        /*0048*/ 	.byte	0x00, 0xf0, 0x11, 0x00


	//----- nvinfo : EIATTR_KPARAM_INFO
	.align		4
.L_1623:
        /*004c*/ 	.byte	0x04, 0x17
        /*004e*/ 	.short	(.L_1625 - .L_1624)
.L_1624:
        /*0050*/ 	.word	0x00000000
        /*0054*/ 	.short	0x000f
        /*0056*/ 	.short	0x0060
        /*0058*/ 	.byte	0x00, 0xf0, 0x11, 0x00


	//----- nvinfo : EIATTR_KPARAM_INFO
	.align		4
.L_1625:
        /*005c*/ 	.byte	0x04, 0x17
        /*005e*/ 	.short	(.L_1627 - .L_1626)
.L_1626:
        /*0060*/ 	.word	0x00000000
        /*0064*/ 	.short	0x000e
        /*0066*/ 	.short	0x0058
        /*0068*/ 	.byte	0x00, 0xf0, 0x21, 0x00


	//----- nvinfo : EIATTR_KPARAM_INFO
	.align		4
.L_1627:
        /*006c*/ 	.byte	0x04, 0x17
        /*006e*/ 	.short	(.L_1629 - .L_1628)
.L_1628:
        /*0070*/ 	.word	0x00000000
        /*0074*/ 	.short	0x000d
        /*0076*/ 	.short	0x0050
        /*0078*/ 	.byte	0x00, 0xf0, 0x21, 0x00


	//----- nvinfo : EIATTR_KPARAM_INFO
	.align		4
.L_1629:
        /*007c*/ 	.byte	0x04, 0x17
        /*007e*/ 	.short	(.L_1631 - .L_1630)
.L_1630:
        /*0080*/ 	.word	0x00000000
        /*0084*/ 	.short	0x000c
        /*0086*/ 	.short	0x0048
        /*0088*/ 	.byte	0x00, 0xf0, 0x21, 0x00


	//----- nvinfo : EIATTR_KPARAM_INFO
	.align		4
.L_1631:
        /*008c*/ 	.byte	0x04, 0x17
        /*008e*/ 	.short	(.L_1633 - .L_1632)
.L_1632:
        /*0090*/ 	.word	0x00000000
        /*0094*/ 	.short	0x000b
        /*0096*/ 	.short	0x0040
        /*0098*/ 	.byte	0x00, 0xf0, 0x21, 0x00


	//----- nvinfo : EIATTR_KPARAM_INFO
	.align		4
.L_1633:
        /*009c*/ 	.byte	0x04, 0x17
        /*009e*/ 	.short	(.L_1635 - .L_1634)
.L_1634:
        /*00a0*/ 	.word	0x00000000
        /*00a4*/ 	.short	0x000a
        /*00a6*/ 	.short	0x0038
        /*00a8*/ 	.byte	0x00, 0xf0, 0x11, 0x00


	//----- nvinfo : EIATTR_KPARAM_INFO
	.align		4
.L_1635:
        /*00ac*/ 	.byte	0x04, 0x17
        /*00ae*/ 	.short	(.L_1637 - .L_1636)
.L_1636:
        /*00b0*/ 	.word	0x00000000
        /*00b4*/ 	.short	0x0009
        /*00b6*/ 	.short	0x0034
        /*00b8*/ 	.byte	0x00, 0xf0, 0x11, 0x00


	//----- nvinfo : EIATTR_KPARAM_INFO
	.align		4
.L_1637:
        /*00bc*/ 	.byte	0x04, 0x17
        /*00be*/ 	.short	(.L_1639 - .L_1638)
.L_1638:
        /*00c0*/ 	.word	0x00000000
        /*00c4*/ 	.short	0x0008
        /*00c6*/ 	.short	0x0030
        /*00c8*/ 	.byte	0x00, 0xf0, 0x11, 0x00


	//----- nvinfo : EIATTR_KPARAM_INFO
	.align		4
.L_1639:
        /*00cc*/ 	.byte	0x04, 0x17
        /*00ce*/ 	.short	(.L_1641 - .L_1640)
.L_1640:
        /*00d0*/ 	.word	0x00000000
        /*00d4*/ 	.short	0x0007
        /*00d6*/ 	.short	0x002c
        /*00d8*/ 	.byte	0x00, 0xf0, 0x11, 0x00


	//----- nvinfo : EIATTR_KPARAM_INFO
	.align		4
.L_1641:
        /*00dc*/ 	.byte	0x04, 0x17
        /*00de*/ 	.short	(.L_1643 - .L_1642)
.L_1642:
        /*00e0*/ 	.word	0x00000000
        /*00e4*/ 	.short	0x0006
        /*00e6*/ 	.short	0x0028
        /*00e8*/ 	.byte	0x00, 0xf0, 0x11, 0x00


	//----- nvinfo : EIATTR_KPARAM_INFO
	.align		4
.L_1643:
        /*00ec*/ 	.byte	0x04, 0x17
        /*00ee*/ 	.short	(.L_1645 - .L_1644)
.L_1644:
        /*00f0*/ 	.word	0x00000000
        /*00f4*/ 	.short	0x0005
        /*00f6*/ 	.short	0x0024
        /*00f8*/ 	.byte	0x00, 0xf0, 0x11, 0x00


	//----- nvinfo : EIATTR_KPARAM_INFO
	.align		4
.L_1645:
        /*00fc*/ 	.byte	0x04, 0x17
        /*00fe*/ 	.short	(.L_1647 - .L_1646)
.L_1646:
        /*0100*/ 	.word	0x00000000
        /*0104*/ 	.short	0x0004
        /*0106*/ 	.short	0x0020
        /*0108*/ 	.byte	0x00, 0xf0, 0x11, 0x00


	//----- nvinfo : EIATTR_KPARAM_INFO
	.align		4
.L_1647:
        /*010c*/ 	.byte	0x04, 0x17
        /*010e*/ 	.short	(.L_1649 - .L_1648)
.L_1648:
        /*0110*/ 	.word	0x00000000
        /*0114*/ 	.short	0x0003
        /*0116*/ 	.short	0x0018
        /*0118*/ 	.byte	0x00, 0xf0, 0x21, 0x00


	//----- nvinfo : EIATTR_KPARAM_INFO
	.align		4
.L_1649:
        /*011c*/ 	.byte	0x04, 0x17
        /*011e*/ 	.short	(.L_1651 - .L_1650)
.L_1650:
        /*0120*/ 	.word	0x00000000
        /*0124*/ 	.short	0x0002
        /*0126*/ 	.short	0x0010
        /*0128*/ 	.byte	0x00, 0xf0, 0x21, 0x00


	//----- nvinfo : EIATTR_KPARAM_INFO
	.align		4
.L_1651:
        /*012c*/ 	.byte	0x04, 0x17
        /*012e*/ 	.short	(.L_1653 - .L_1652)
.L_1652:
        /*0130*/ 	.word	0x00000000
        /*0134*/ 	.short	0x0001
        /*0136*/ 	.short	0x0008
        /*0138*/ 	.byte	0x00, 0xf0, 0x21, 0x00


	//----- nvinfo : EIATTR_KPARAM_INFO
	.align		4
.L_1653:
        /*013c*/ 	.byte	0x04, 0x17
        /*013e*/ 	.short	(.L_1655 - .L_1654)
.L_1654:
        /*0140*/ 	.word	0x00000000
        /*0144*/ 	.short	0x0000
        /*0146*/ 	.short	0x0000
        /*0148*/ 	.byte	0x00, 0xf0, 0x21, 0x00


	//----- nvinfo : EIATTR_MAXREG_COUNT
	.align		4
.L_1655:
        /*014c*/ 	.byte	0x03, 0x1b
        /*014e*/ 	.short	0x0050


	//----- nvinfo : EIATTR_NUM_BARRIERS
	.align		4
        /*0150*/ 	.byte	0x02, 0x4c
        /*0152*/ 	.byte	0x01
	.zero		1


	//----- nvinfo : EIATTR_MERCURY_ISA_VERSION
	.align		4
        /*0154*/ 	.byte	0x03, 0x5f
        /*0156*/ 	.short	0x0000


	//----- nvinfo : EIATTR_UNUSED_LOAD_BYTE_OFFSET
	.align		4
        /*0158*/ 	.byte	0x04, 0x44
        /*015a*/ 	.short	(.L_1657 - .L_1656)


	//   ....[0]....
.L_1656:
        /*015c*/ 	.word	0x00000f00
        /*0160*/ 	.word	0x0000fff0


	//   ....[1]....
        /*0164*/ 	.word	0x000010b0
        /*0168*/ 	.word	0x00000fff


	//----- nvinfo : EIATTR_COOP_GROUP_MASK_REGIDS
	.align		4
.L_1657:
        /*016c*/ 	.byte	0x04, 0x29
        /*016e*/ 	.short	(.L_1659 - .L_1658)


	//   ....[0]....
.L_1658:
        /*0170*/ 	.word	0xffffffff


	//   ....[1]....
        /*0174*/ 	.word	0xffffffff


	//   ....[2]....
        /*0178*/ 	.word	0xffffffff


	//   ....[3]....
        /*017c*/ 	.word	0xffffffff


	//   ....[4]....
        /*0180*/ 	.word	0xffffffff


	//   ....[5]....
        /*0184*/ 	.word	0xffffffff


	//   ....[6]....
        /*0188*/ 	.word	0xffffffff


	//   ....[7]....
        /*018c*/ 	.word	0xffffffff


	//   ....[8]....
        /*0190*/ 	.word	0xffffffff


	//   ....[9]....
        /*0194*/ 	.word	0xffffffff


	//   ....[10]....
        /*0198*/ 	.word	0xffffffff


	//   ....[11]....
        /*019c*/ 	.word	0xffffffff


	//   ....[12]....
        /*01a0*/ 	.word	0xffffffff


	//   ....[13]....
        /*01a4*/ 	.word	0xffffffff


	//   ....[14]....
        /*01a8*/ 	.word	0xffffffff


	//   ....[15]....
        /*01ac*/ 	.word	0xffffffff


	//   ....[16]....
        /*01b0*/ 	.word	0xffffffff


	//   ....[17]....
        /*01b4*/ 	.word	0xffffffff


	//   ....[18]....
        /*01b8*/ 	.word	0xffffffff


	//   ....[19]....
        /*01bc*/ 	.word	0xffffffff


	//   ....[20]....
        /*01c0*/ 	.word	0xffffffff


	//   ....[21]....
        /*01c4*/ 	.word	0xffffffff


	//   ....[22]....
        /*01c8*/ 	.word	0xffffffff


	//   ....[23]....
        /*01cc*/ 	.word	0xffffffff


	//----- nvinfo : EIATTR_COOP_GROUP_INSTR_OFFSETS
	.align		4
.L_1659:
        /*01d0*/ 	.byte	0x04, 0x28
        /*01d2*/ 	.short	(.L_1661 - .L_1660)


	//   ....[0]....
.L_1660:
        /*01d4*/ 	.word	0x000003e0


	//   ....[1]....
        /*01d8*/ 	.word	0x00000490


	//   ....[2]....
        /*01dc*/ 	.word	0x00000530


	//   ....[3]....
        /*01e0*/ 	.word	0x00000620


	//   ....[4]....
        /*01e4*/ 	.word	0x00000820


	//   ....[5]....
        /*01e8*/ 	.word	0x00000860


	//   ....[6]....
        /*01ec*/ 	.word	0x000008a0


	//   ....[7]....
        /*01f0*/ 	.word	0x000008e0


	//   ....[8]....
        /*01f4*/ 	.word	0x00000920


	//   ....[9]....
        /*01f8*/ 	.word	0x00000ad0


	//   ....[10]....
        /*01fc*/ 	.word	0x00000b10


	//   ....[11]....
        /*0200*/ 	.word	0x00000b50


	//   ....[12]....
        /*0204*/ 	.word	0x00000b90


	//   ....[13]....
        /*0208*/ 	.word	0x00000bd0


	//   ....[14]....
        /*020c*/ 	.word	0x00000d90


	//   ....[15]....
        /*0210*/ 	.word	0x00000dd0


	//   ....[16]....
        /*0214*/ 	.word	0x00000e10


	//   ....[17]....
        /*0218*/ 	.word	0x00000e50


	//   ....[18]....
        /*021c*/ 	.word	0x00000e90


	//   ....[19]....
        /*0220*/ 	.word	0x00001150


	//   ....[20]....
        /*0224*/ 	.word	0x00001340


	//   ....[21]....
        /*0228*/ 	.word	0x00002350


	//   ....[22]....
        /*022c*/ 	.word	0x00002450


	//   ....[23]....
        /*0230*/ 	.word	0x00002570


	//----- nvinfo : EIATTR_EXIT_INSTR_OFFSETS
	.align		4
.L_1661:
        /*0234*/ 	.byte	0x04, 0x1c
        /*0236*/ 	.short	(.L_1663 - .L_1662)


	//   ....[0]....
.L_1662:
        /*0238*/ 	.word	0x00000120


	//   ....[1]....
        /*023c*/ 	.word	0x00002640


	//----- nvinfo : EIATTR_MAX_THREADS
	.align		4
.L_1663:
        /*0240*/ 	.byte	0x04, 0x05
        /*0242*/ 	.short	(.L_1665 - .L_1664)
.L_1664:
        /*0244*/ 	.word	0x00000100
        /*0248*/ 	.word	0x00000001
        /*024c*/ 	.word	0x00000001


	//----- nvinfo : EIATTR_CRS_STACK_SIZE
	.align		4
.L_1665:
        /*0250*/ 	.byte	0x04, 0x1e
        /*0252*/ 	.short	(.L_1667 - .L_1666)
.L_1666:
        /*0254*/ 	.word	0x00000000
.L_1667:


//--------------------- .nv.info._Z35kOptimizerStatic8bit2StateBlockwiseI13__nv_bfloat16Li0ELi256ELi1EEvPT_S2_PhS3_fffffifPfS4_S4_S4_ffbi --------------------------
	.section	.nv.info._Z35kOptimizerStatic8bit2StateBlockwiseI13__nv_bfloat16Li0ELi256ELi1EEvPT_S2_PhS3_fffffifPfS4_S4_S4_ffbi,"",@"SHT_CUDA_INFO"
	.sectionflags	@""
	.align	4


	//----- nvinfo : EIATTR_CUDA_API_VERSION
	.align		4
        /*0000*/ 	.byte	0x04, 0x37
        /*0002*/ 	.short	(.L_1669 - .L_1668)
.L_1668:
        /*0004*/ 	.word	0x00000082


	//----- nvinfo : EIATTR_SW2861232_WAR
	.align		4
.L_1669:
        /*0008*/ 	.byte	0x01, 0x35
	.zero		2


	//----- nvinfo : EIATTR_PARAM_CBANK
	.align		4
        /*000c*/ 	.byte	0x04, 0x0a
        /*000e*/ 	.short	(.L_1671 - .L_1670)
	.align		4
.L_1670:
        /*0010*/ 	.word	index@(.nv.constant0._Z35kOptimizerStatic8bit2StateBlockwiseI13__nv_bfloat16Li0ELi256ELi1EEvPT_S2_PhS3_fffffifPfS4_S4_S4_ffbi)
        /*0014*/ 	.short	0x0160
        /*0016*/ 	.short	0x0070


	//----- nvinfo : EIATTR_CBANK_PARAM_SIZE
	.align		4
.L_1671:
        /*0018*/ 	.byte	0x03, 0x19
        /*001a*/ 	.short	0x0070


	//----- nvinfo : EIATTR_KPARAM_INFO
	.align		4
        /*001c*/ 	.byte	0x04, 0x17
        /*001e*/ 	.short	(.L_1673 - .L_1672)
.L_1672:
        /*0020*/ 	.word	0x00000000
        /*0024*/ 	.short	0x0012
        /*0026*/ 	.short	0x006c
        /*0028*/ 	.byte	0x00, 0xf0, 0x11, 0x00


	//----- nvinfo : EIATTR_KPARAM_INFO
	.align		4
.L_1673:
        /*002c*/ 	.byte	0x04, 0x17
        /*002e*/ 	.short	(.L_1675 - .L_1674)
.L_1674:
        /*0030*/ 	.word	0x00000000
        /*0034*/ 	.short	0x0011
        /*0036*/ 	.short	0x0068
        /*0038*/ 	.byte	0x00, 0xf0, 0x05, 0x00


	//----- nvinfo : EIATTR_KPARAM_INFO
	.align		4
.L_1675:
        /*003c*/ 	.byte	0x04, 0x17
        /*003e*/ 	.short	(.L_1677 - .L_1676)
.L_1676:
        /*0040*/ 	.word	0x00000000
        /*0044*/ 	.short	0x0010
        /*0046*/ 	.short	0x0064
        /*0048*/ 	.byte	0x00, 0xf0, 0x11, 0x00


	//----- nvinfo : EIATTR_KPARAM_INFO
	.align		4
.L_1677:
        /*004c*/ 	.byte	0x04, 0x17
        /*004e*/ 	.short	(.L_1679 - .L_1678)
.L_1678:
        /*0050*/ 	.word	0x00000000
        /*0054*/ 	.short	0x000f
        /*0056*/ 	.short	0x0060
        /*0058*/ 	.byte	0x00, 0xf0, 0x11, 0x00


	//----- nvinfo : EIATTR_KPARAM_INFO
	.align		4
.L_1679:
        /*005c*/ 	.byte	0x04, 0x17
        /*005e*/ 	.short	(.L_1681 - .L_1680)
.L_1680:
        /*0060*/ 	.word	0x00000000
        /*0064*/ 	.short	0x000e
        /*0066*/ 	.short	0x0058
        /*0068*/ 	.byte	0x00, 0xf0, 0x21, 0x00


	//----- nvinfo : EIATTR_KPARAM_INFO
	.align		4
.L_1681:
        /*006c*/ 	.byte	0x04, 0x17
        /*006e*/ 	.short	(.L_1683 - .L_1682)
.L_1682:
        /*0070*/ 	.word	0x00000000
        /*0074*/ 	.short	0x000d
        /*0076*/ 	.short	0x0050
        /*0078*/ 	.byte	0x00, 0xf0, 0x21, 0x00


	//----- nvinfo : EIATTR_KPARAM_INFO
	.align		4
.L_1683:
        /*007c*/ 	.byte	0x04, 0x17
        /*007e*/ 	.short	(.L_1685 - .L_1684)
.L_1684:
        /*0080*/ 	.word	0x00000000
        /*0084*/ 	.short	0x000c
        /*0086*/ 	.short	0x0048
        /*0088*/ 	.byte	0x00, 0xf0, 0x21, 0x00


	//----- nvinfo : EIATTR_KPARAM_INFO
	.align		4
.L_1685:
        /*008c*/ 	.byte	0x04, 0x17
        /*008e*/ 	.short	(.L_1687 - .L_1686)
.L_1686:
        /*0090*/ 	.word	0x00000000
        /*0094*/ 	.short	0x000b
        /*0096*/ 	.short	0x0040
        /*0098*/ 	.byte	0x00, 0xf0, 0x21, 0x00


	//----- nvinfo : EIATTR_KPARAM_INFO
	.align		4
.L_1687:
        /*009c*/ 	.byte	0x04, 0x17
        /*009e*/ 	.short	(.L_1689 - .L_1688)
.L_1688:
        /*00a0*/ 	.word	0x00000000
        /*00a4*/ 	.short	0x000a
        /*00a6*/ 	.short	0x0038
        /*00a8*/ 	.byte	0x00, 0xf0, 0x11, 0x00


	//----- nvinfo : EIATTR_KPARAM_INFO
	.align		4
.L_1689:
        /*00ac*/ 	.byte	0x04, 0x17
        /*00ae*/ 	.short	(.L_1691 - .L_1690)
.L_1690:
        /*00b0*/ 	.word	0x00000000
        /*00b4*/ 	.short	0x0009
        /*00b6*/ 	.short	0x0034
        /*00b8*/ 	.byte	0x00, 0xf0, 0x11, 0x00


	//----- nvinfo : EIATTR_KPARAM_INFO
	.align		4
.L_1691:
        /*00bc*/ 	.byte	0x04, 0x17
        /*00be*/ 	.short	(.L_1693 - .L_1692)
.L_1692:
        /*00c0*/ 	.word	0x00000000
        /*00c4*/ 	.short	0x0008
        /*00c6*/ 	.short	0x0030
        /*00c8*/ 	.byte	0x00, 0xf0, 0x11, 0x00


	//----- nvinfo : EIATTR_KPARAM_INFO
	.align		4
.L_1693:
        /*00cc*/ 	.byte	0x04, 0x17
        /*00ce*/ 	.short	(.L_1695 - .L_1694)
.L_1694:
        /*00d0*/ 	.word	0x00000000
        /*00d4*/ 	.short	0x0007
        /*00d6*/ 	.short	0x002c
        /*00d8*/ 	.byte	0x00, 0xf0, 0x11, 0x00


	//----- nvinfo : EIATTR_KPARAM_INFO
	.align		4
.L_1695:
        /*00dc*/ 	.byte	0x04, 0x17
        /*00de*/ 	.short	(.L_1697 - .L_1696)
.L_1696:
        /*00e0*/ 	.word	0x00000000
        /*00e4*/ 	.short	0x0006
        /*00e6*/ 	.short	0x0028
        /*00e8*/ 	.byte	0x00, 0xf0, 0x11, 0x00


	//----- nvinfo : EIATTR_KPARAM_INFO
	.align		4
.L_1697:
        /*00ec*/ 	.byte	0x04, 0x17
        /*00ee*/ 	.short	(.L_1699 - .L_1698)
.L_1698:
        /*00f0*/ 	.word	0x00000000
        /*00f4*/ 	.short	0x0005
        /*00f6*/ 	.short	0x0024
        /*00f8*/ 	.byte	0x00, 0xf0, 0x11, 0x00


	//----- nvinfo : EIATTR_KPARAM_INFO
	.align		4
.L_1699:
        /*00fc*/ 	.byte	0x04, 0x17
        /*00fe*/ 	.short	(.L_1701 - .L_1700)
.L_1700:
        /*0100*/ 	.word	0x00000000
        /*0104*/ 	.short	0x0004
        /*0106*/ 	.short	0x0020
        /*0108*/ 	.byte	0x00, 0xf0, 0x11, 0x00


	//----- nvinfo : EIATTR_KPARAM_INFO
	.align		4
.L_1701:
        /*010c*/ 	.byte	0x04, 0x17
        /*010e*/ 	.short	(.L_1703 - .L_1702)
.L_1702:
        /*0110*/ 	.word	0x00000000
        /*0114*/ 	.short	0x0003
        /*0116*/ 	.short	0x0018
        /*0118*/ 	.byte	0x00, 0xf0, 0x21, 0x00


	//----- nvinfo : EIATTR_KPARAM_INFO
	.align		4
.L_1703:
        /*011c*/ 	.byte	0x04, 0x17
        /*011e*/ 	.short	(.L_1705 - .L_1704)
.L_1704:
        /*0120*/ 	.word	0x00000000
        /*0124*/ 	.short	0x0002
        /*0126*/ 	.short	0x0010
        /*0128*/ 	.byte	0x00, 0xf0, 0x21, 0x00


	//----- nvinfo : EIATTR_KPARAM_INFO
	.align		4
.L_1705:
        /*012c*/ 	.byte	0x04, 0x17
        /*012e*/ 	.short	(.L_1707 - .L_1706)
.L_1706:
        /*0130*/ 	.word	0x00000000
        /*0134*/ 	.short	0x0001
        /*0136*/ 	.short	0x0008
        /*0138*/ 	.byte	0x00, 0xf0, 0x21, 0x00


	//----- nvinfo : EIATTR_KPARAM_INFO
	.align		4
.L_1707:
        /*013c*/ 	.byte	0x04, 0x17
        /*013e*/ 	.short	(.L_1709 - .L_1708)
.L_1708:
        /*0140*/ 	.word	0x00000000
        /*0144*/ 	.short	0x0000
        /*0146*/ 	.short	0x0000
        /*0148*/ 	.byte	0x00, 0xf0, 0x21, 0x00


	//----- nvinfo : EIATTR_MAXREG_COUNT
	.align		4
.L_1709:
        /*014c*/ 	.byte	0x03, 0x1b
        /*014e*/ 	.short	0x0050


	//----- nvinfo : EIATTR_NUM_BARRIERS
	.align		4
        /*0150*/ 	.byte	0x02, 0x4c
        /*0152*/ 	.byte	0x01
	.zero		1


	//----- nvinfo : EIATTR_MERCURY_ISA_VERSION
	.align		4
        /*0154*/ 	.byte	0x03, 0x5f
        /*0156*/ 	.short	0x0000


	//----- nvinfo : EIATTR_COOP_GROUP_MASK_REGIDS
	.align		4
        /*0158*/ 	.byte	0x04, 0x29
        /*015a*/ 	.short	(.L_1711 - .L_1710)


	//   ....[0]....
.L_1710:
        /*015c*/ 	.word	0xffffffff


	//   ....[1]....
        /*0160*/ 	.word	0xffffffff


	//   ....[2]....
        /*0164*/ 	.word	0xffffffff


	//   ....[3]....
        /*0168*/ 	.word	0xffffffff


	//   ....[4]....
        /*016c*/ 	.word	0xffffffff


	//   ....[5]....
        /*0170*/ 	.word	0xffffffff


	//   ....[6]....
        /*0174*/ 	.word	0xffffffff


	//   ....[7]....
        /*0178*/ 	.word	0xffffffff


	//   ....[8]....
        /*017c*/ 	.word	0xffffffff


	//   ....[9]....
        /*0180*/ 	.word	0xffffffff


	//   ....[10]....
        /*0184*/ 	.word	0xffffffff


	//   ....[11]....
        /*0188*/ 	.word	0xffffffff


	//   ....[12]....
        /*018c*/ 	.word	0xffffffff


	//   ....[13]....
        /*0190*/ 	.word	0xffffffff


	//   ....[14]....
        /*0194*/ 	.word	0xffffffff


	//   ....[15]....
        /*0198*/ 	.word	0xffffffff


	//   ....[16]....
        /*019c*/ 	.word	0xffffffff


	//----- nvinfo : EIATTR_COOP_GROUP_INSTR_OFFSETS
	.align		4
.L_1711:
        /*01a0*/ 	.byte	0x04, 0x28
        /*01a2*/ 	.short	(.L_1713 - .L_1712)


	//   ....[0]....
.L_1712:
        /*01a4*/ 	.word	0x00000430


	//   ....[1]....
        /*01a8*/ 	.word	0x000004e0


	//   ....[2]....
        /*01ac*/ 	.word	0x000005c0


	//   ....[3]....
        /*01b0*/ 	.word	0x000006b0


	//   ....[4]....
        /*01b4*/ 	.word	0x000006f0


	//   ....[5]....
        /*01b8*/ 	.word	0x00000740


	//   ....[6]....
        /*01bc*/ 	.word	0x000007a0


	//   ....[7]....
        /*01c0*/ 	.word	0x00000820


	//   ....[8]....
        /*01c4*/ 	.word	0x000009e0


	//   ....[9]....
        /*01c8*/ 	.word	0x00000a40


	//   ....[10]....
        /*01cc*/ 	.word	0x00000a80


	//   ....[11]....
        /*01d0*/ 	.word	0x00000ac0


	//   ....[12]....
        /*01d4*/ 	.word	0x00000b00


	//   ....[13]....
        /*01d8*/ 	.word	0x00000db0


	//   ....[14]....
        /*01dc*/ 	.word	0x00001040


	//   ....[15]....
        /*01e0*/ 	.word	0x00001a60


	//   ....[16]....
        /*01e4*/ 	.word	0x00001b30


	//----- nvinfo : EIATTR_EXIT_INSTR_OFFSETS
	.align		4
.L_1713:
        /*01e8*/ 	.byte	0x04, 0x1c
        /*01ea*/ 	.short	(.L_1715 - .L_1714)


	//   ....[0]....
.L_1714:
        /*01ec*/ 	.word	0x00000120


	//   ....[1]....
        /*01f0*/ 	.word	0x00001c00


	//----- nvinfo : EIATTR_MAX_THREADS
	.align		4
.L_1715:
        /*01f4*/ 	.byte	0x04, 0x05
        /*01f6*/ 	.short	(.L_1717 - .L_1716)
.L_1716:
        /*01f8*/ 	.word	0x00000100
        /*01fc*/ 	.word	0x00000001
        /*0200*/ 	.word	0x00000001


	//----- nvinfo : EIATTR_CRS_STACK_SIZE
	.align		4
.L_1717:
        /*0204*/ 	.byte	0x04, 0x1e
        /*0206*/ 	.short	(.L_1719 - .L_1718)
.L_1718:
        /*0208*/ 	.word	0x00000000
.L_1719:


//--------------------- .nv.info._Z35kOptimizerStatic8bit2StateBlockwiseI6__halfLi0ELi256ELi1EEvPT_S2_PhS3_fffffifPfS4_S4_S4_ffbi --------------------------
	.section	.nv.info._Z35kOptimizerStatic8bit2StateBlockwiseI6__halfLi0ELi256ELi1EEvPT_S2_PhS3_fffffifPfS4_S4_S4_ffbi,"",@"SHT_CUDA_INFO"
	.sectionflags	@""
	.align	4


	//----- nvinfo : EIATTR_CUDA_API_VERSION
	.align		4
        /*0000*/ 	.byte	0x04, 0x37
        /*0002*/ 	.short	(.L_1721 - .L_1720)
.L_1720:
        /*0004*/ 	.word	0x00000082


	//----- nvinfo : EIATTR_SW2861232_WAR
	.align		4
.L_1721:
        /*0008*/ 	.byte	0x01, 0x35
	.zero		2


	//----- nvinfo : EIATTR_PARAM_CBANK
	.align		4
        /*000c*/ 	.byte	0x04, 0x0a
        /*000e*/ 	.short	(.L_1723 - .L_1722)
	.align		4
.L_1722:
        /*0010*/ 	.word	index@(.nv.constant0._Z35kOptimizerStatic8bit2StateBlockwiseI6__halfLi0ELi256ELi1EEvPT_S2_PhS3_fffffifPfS4_S4_S4_ffbi)
        /*0014*/ 	.short	0x0160
        /*0016*/ 	.short	0x0070


	//----- nvinfo : EIATTR_CBANK_PARAM_SIZE
	.align		4
.L_1723:
        /*0018*/ 	.byte	0x03, 0x19
        /*001a*/ 	.short	0x0070


	//----- nvinfo : EIATTR_KPARAM_INFO
	.align		4
        /*001c*/ 	.byte	0x04, 0x17
        /*001e*/ 	.short	(.L_1725 - .L_1724)
.L_1724:
        /*0020*/ 	.word	0x00000000
        /*0024*/ 	.short	0x0012
        /*0026*/ 	.short	0x006c
        /*0028*/ 	.byte	0x00, 0xf0, 0x11, 0x00


	//----- nvinfo : EIATTR_KPARAM_INFO
	.align		4
.L_1725:
        /*002c*/ 	.byte	0x04, 0x17
        /*002e*/ 	.short	(.L_1727 - .L_1726)
.L_1726:
        /*0030*/ 	.word	0x00000000
        /*0034*/ 	.short	0x0011
        /*0036*/ 	.short	0x0068
        /*0038*/ 	.byte	0x00, 0xf0, 0x05, 0x00


	//----- nvinfo : EIATTR_KPARAM_INFO
	.align		4
.L_1727:
        /*003c*/ 	.byte	0x04, 0x17
        /*003e*/ 	.short	(.L_1729 - .L_1728)
.L_1728:
        /*0040*/ 	.word	0x00000000
        /*0044*/ 	.short	0x0010
        /*0046*/ 	.short	0x0064
        /*0048*/ 	.byte	0x00, 0xf0, 0x11, 0x00


	//----- nvinfo : EIATTR_KPARAM_INFO
	.align		4
.L_1729:
        /*004c*/ 	.byte	0x04, 0x17
        /*004e*/ 	.short	(.L_1731 - .L_1730)
.L_1730:
        /*0050*/ 	.word	0x00000000
        /*0054*/ 	.short	0x000f
        /*0056*/ 	.short	0x0060
        /*0058*/ 	.byte	0x00, 0xf0, 0x11, 0x00


	//----- nvinfo : EIATTR_KPARAM_INFO
	.align		4
.L_1731:
        /*005c*/ 	.byte	0x04, 0x17
        /*005e*/ 	.short	(.L_1733 - .L_1732)
.L_1732:
        /*0060*/ 	.word	0x00000000
        /*0064*/ 	.short	0x000e
        /*0066*/ 	.short	0x0058
        /*0068*/ 	.byte	0x00, 0xf0, 0x21, 0x00


	//----- nvinfo : EIATTR_KPARAM_INFO
	.align		4
.L_1733:
        /*006c*/ 	.byte	0x04, 0x17
        /*006e*/ 	.short	(.L_1735 - .L_1734)
.L_1734:
        /*0070*/ 	.word	0x00000000
        /*0074*/ 	.short	0x000d
        /*0076*/ 	.short	0x0050
        /*0078*/ 	.byte	0x00, 0xf0, 0x21, 0x00


	//----- nvinfo : EIATTR_KPARAM_INFO
	.align		4
.L_1735:
        /*007c*/ 	.byte	0x04, 0x17
        /*007e*/ 	.short	(.L_1737 - .L_1736)
.L_1736:
        /*0080*/ 	.word	0x00000000
        /*0084*/ 	.short	0x000c
        /*0086*/ 	.short	0x0048
        /*0088*/ 	.byte	0x00, 0xf0, 0x21, 0x00


	//----- nvinfo : EIATTR_KPARAM_INFO
	.align		4
.L_1737:
        /*008c*/ 	.byte	0x04, 0x17
        /*008e*/ 	.short	(.L_1739 - .L_1738)
.L_1738:
        /*0090*/ 	.word	0x00000000
        /*0094*/ 	.short	0x000b
        /*0096*/ 	.short	0x0040
        /*0098*/ 	.byte	0x00, 0xf0, 0x21, 0x00


	//----- nvinfo : EIATTR_KPARAM_INFO
	.align		4
.L_1739:
        /*009c*/ 	.byte	0x04, 0x17
        /*009e*/ 	.short	(.L_1741 - .L_1740)
.L_1740:
        /*00a0*/ 	.word	0x00000000
        /*00a4*/ 	.short	0x000a
        /*00a6*/ 	.short	0x0038
        /*00a8*/ 	.byte	0x00, 0xf0, 0x11, 0x00


	//----- nvinfo : EIATTR_KPARAM_INFO
	.align		4
.L_1741:
        /*00ac*/ 	.byte	0x04, 0x17
        /*00ae*/ 	.short	(.L_1743 - .L_1742)
.L_1742:
        /*00b0*/ 	.word	0x00000000
        /*00b4*/ 	.short	0x0009
        /*00b6*/ 	.short	0x0034
        /*00b8*/ 	.byte	0x00, 0xf0, 0x11, 0x00


	//----- nvinfo : EIATTR_KPARAM_INFO
	.align		4
.L_1743:
        /*00bc*/ 	.byte	0x04, 0x17
        /*00be*/ 	.short	(.L_1745 - .L_1744)
.L_1744:
        /*00c0*/ 	.word	0x00000000
        /*00c4*/ 	.short	0x0008
        /*00c6*/ 	.short	0x0030
        /*00c8*/ 	.byte	0x00, 0xf0, 0x11, 0x00


	//----- nvinfo : EIATTR_KPARAM_INFO
	.align		4
.L_1745:
        /*00cc*/ 	.byte	0x04, 0x17
        /*00ce*/ 	.short	(.L_1747 - .L_1746)
.L_1746:
        /*00d0*/ 	.word	0x00000000
        /*00d4*/ 	.short	0x0007
        /*00d6*/ 	.short	0x002c
        /*00d8*/ 	.byte	0x00, 0xf0, 0x11, 0x00


	//----- nvinfo : EIATTR_KPARAM_INFO
	.align		4
.L_1747:
        /*00dc*/ 	.byte	0x04, 0x17
        /*00de*/ 	.short	(.L_1749 - .L_1748)
.L_1748:
        /*00e0*/ 	.word	0x00000000
        /*00e4*/ 	.short	0x0006
        /*00e6*/ 	.short	0x0028
        /*00e8*/ 	.byte	0x00, 0xf0, 0x11, 0x00


	//----- nvinfo : EIATTR_KPARAM_INFO
	.align		4
.L_1749:
        /*00ec*/ 	.byte	0x04, 0x17
        /*00ee*/ 	.short	(.L_1751 - .L_1750)
.L_1750:
        /*00f0*/ 	.word	0x00000000
        /*00f4*/ 	.short	0x0005
        /*00f6*/ 	.short	0x0024
        /*00f8*/ 	.byte	0x00, 0xf0, 0x11, 0x00


	//----- nvinfo : EIATTR_KPARAM_INFO
	.align		4
.L_1751:
        /*00fc*/ 	.byte	0x04, 0x17
        /*00fe*/ 	.short	(.L_1753 - .L_1752)
.L_1752:
        /*0100*/ 	.word	0x00000000
        /*0104*/ 	.short	0x0004
        /*0106*/ 	.short	0x0020
        /*0108*/ 	.byte	0x00, 0xf0, 0x11, 0x00


	//----- nvinfo : EIATTR_KPARAM_INFO
	.align		4
.L_1753:
        /*010c*/ 	.byte	0x04, 0x17
        /*010e*/ 	.short	(.L_1755 - .L_1754)
.L_1754:
        /*0110*/ 	.word	0x00000000
        /*0114*/ 	.short	0x0003
        /*0116*/ 	.short	0x0018
        /*0118*/ 	.byte	0x00, 0xf0, 0x21, 0x00


	//----- nvinfo : EIATTR_KPARAM_INFO
	.align		4
.L_1755:
        /*011c*/ 	.byte	0x04, 0x17
        /*011e*/ 	.short	(.L_1757 - .L_1756)
.L_1756:
        /*0120*/ 	.word	0x00000000
        /*0124*/ 	.short	0x0002
        /*0126*/ 	.short	0x0010
        /*0128*/ 	.byte	0x00, 0xf0, 0x21, 0x00


	//----- nvinfo : EIATTR_KPARAM_INFO
	.align		4
.L_1757:
        /*012c*/ 	.byte	0x04, 0x17
        /*012e*/ 	.short	(.L_1759 - .L_1758)
.L_1758:
        /*0130*/ 	.word	0x00000000
        /*0134*/ 	.short	0x0001
        /*0136*/ 	.short	0x0008
        /*0138*/ 	.byte	0x00, 0xf0, 0x21, 0x00


	//----- nvinfo : EIATTR_KPARAM_INFO
	.align		4
.L_1759:
        /*013c*/ 	.byte	0x04, 0x17
        /*013e*/ 	.short	(.L_1761 - .L_1760)
.L_1760:
        /*0140*/ 	.word	0x00000000
        /*0144*/ 	.short	0x0000
        /*0146*/ 	.short	0x0000
        /*0148*/ 	.byte	0x00, 0xf0, 0x21, 0x00


	//----- nvinfo : EIATTR_MAXREG_COUNT
	.align		4
.L_1761:
        /*014c*/ 	.byte	0x03, 0x1b
        /*014e*/ 	.short	0x0050


	//----- nvinfo : EIATTR_NUM_BARRIERS
	.align		4
        /*0150*/ 	.byte	0x02, 0x4c
        /*0152*/ 	.byte	0x01
	.zero		1


	//----- nvinfo : EIATTR_MERCURY_ISA_VERSION
	.align		4
        /*0154*/ 	.byte	0x03, 0x5f
        /*0156*/ 	.short	0x0000


	//----- nvinfo : EIATTR_COOP_GROUP_MASK_REGIDS
	.align		4
        /*0158*/ 	.byte	0x04, 0x29
        /*015a*/ 	.short	(.L_1763 - .L_1762)


	//   ....[0]....
.L_1762:
        /*015c*/ 	.word	0xffffffff


	//   ....[1]....
        /*0160*/ 	.word	0xffffffff


	//   ....[2]....
        /*0164*/ 	.word	0xffffffff


	//   ....[3]....
        /*0168*/ 	.word	0xffffffff


	//   ....[4]....
        /*016c*/ 	.word	0xffffffff


	//   ....[5]....
        /*0170*/ 	.word	0xffffffff


	//   ....[6]....
        /*0174*/ 	.word	0xffffffff


	//   ....[7]....
        /*0178*/ 	.word	0xffffffff


	//   ....[8]....
        /*017c*/ 	.word	0xffffffff


	//   ....[9]....
        /*0180*/ 	.word	0xffffffff


	//   ....[10]....
        /*0184*/ 	.word	0xffffffff


	//   ....[11]....
        /*0188*/ 	.word	0xffffffff


	//   ....[12]....
        /*018c*/ 	.word	0xffffffff


	//   ....[13]....
        /*0190*/ 	.word	0xffffffff


	//   ....[14]....
        /*0194*/ 	.word	0xffffffff


	//   ....[15]....
        /*0198*/ 	.word	0xffffffff


	//   ....[16]....
        /*019c*/ 	.word	0xffffffff


	//----- nvinfo : EIATTR_COOP_GROUP_INSTR_OFFSETS
	.align		4
.L_1763:
        /*01a0*/ 	.byte	0x04, 0x28
        /*01a2*/ 	.short	(.L_1765 - .L_1764)


	//   ....[0]....
.L_1764:
        /*01a4*/ 	.word	0x00000430


	//   ....[1]....
        /*01a8*/ 	.word	0x000004e0


	//   ....[2]....
        /*01ac*/ 	.word	0x000005c0


	//   ....[3]....
        /*01b0*/ 	.word	0x000006b0


	//   ....[4]....
        /*01b4*/ 	.word	0x000006f0


	//   ....[5]....
        /*01b8*/ 	.word	0x00000740


	//   ....[6]....
        /*01bc*/ 	.word	0x000007a0


	//   ....[7]....
        /*01c0*/ 	.word	0x00000800


	//   ....[8]....
        /*01c4*/ 	.word	0x000009e0


	//   ....[9]....
        /*01c8*/ 	.word	0x00000a40


	//   ....[10]....
        /*01cc*/ 	.word	0x00000a80


	//   ....[11]....
        /*01d0*/ 	.word	0x00000ac0


	//   ....[12]....
        /*01d4*/ 	.word	0x00000b00


	//   ....[13]....
        /*01d8*/ 	.word	0x00000db0


	//   ....[14]....
        /*01dc*/ 	.word	0x00001040


	//   ....[15]....
        /*01e0*/ 	.word	0x00001a60


	//   ....[16]....
        /*01e4*/ 	.word	0x00001b30


	//----- nvinfo : EIATTR_EXIT_INSTR_OFFSETS
	.align		4
.L_1765:
        /*01e8*/ 	.byte	0x04, 0x1c
        /*01ea*/ 	.short	(.L_1767 - .L_1766)


	//   ....[0]....
.L_1766:
        /*01ec*/ 	.word	0x00000120


	//   ....[1]....
        /*01f0*/ 	.word	0x00001c00


	//----- nvinfo : EIATTR_MAX_THREADS
	.align		4
.L_1767:
        /*01f4*/ 	.byte	0x04, 0x05
        /*01f6*/ 	.short	(.L_1769 - .L_1768)
.L_1768:
        /*01f8*/ 	.word	0x00000100
        /*01fc*/ 	.word	0x00000001
        /*0200*/ 	.word	0x00000001


	//----- nvinfo : EIATTR_CRS_STACK_SIZE
	.align		4
.L_1769:
        /*0204*/ 	.byte	0x04, 0x1e
        /*0206*/ 	.short	(.L_1771 - .L_1770)
.L_1770:
        /*0208*/ 	.word	0x00000000
.L_1771:


//--------------------- .nv.info._Z35kOptimizerStatic8bit2StateBlockwiseIfLi0ELi256ELi1EEvPT_S1_PhS2_fffffifPfS3_S3_S3_ffbi --------------------------
	.section	.nv.info._Z35kOptimizerStatic8bit2StateBlockwiseIfLi0ELi256ELi1EEvPT_S1_PhS2_fffffifPfS3_S3_S3_ffbi,"",@"SHT_CUDA_INFO"
	.sectionflags	@""
	.align	4


	//----- nvinfo : EIATTR_CUDA_API_VERSION
	.align		4
        /*0000*/ 	.byte	0x04, 0x37
        /*0002*/ 	.short	(.L_1773 - .L_1772)
.L_1772:
        /*0004*/ 	.word	0x00000082


	//----- nvinfo : EIATTR_SW2861232_WAR
	.align		4
.L_1773:
        /*0008*/ 	.byte	0x01, 0x35
	.zero		2


	//----- nvinfo : EIATTR_PARAM_CBANK
	.align		4
        /*000c*/ 	.byte	0x04, 0x0a
        /*000e*/ 	.short	(.L_1775 - .L_1774)
	.align		4
.L_1774:
        /*0010*/ 	.word	index@(.nv.constant0._Z35kOptimizerStatic8bit2StateBlockwiseIfLi0ELi256ELi1EEvPT_S1_PhS2_fffffifPfS3_S3_S3_ffbi)
        /*0014*/ 	.short	0x0160
        /*0016*/ 	.short	0x0070


	//----- nvinfo : EIATTR_CBANK_PARAM_SIZE
	.align		4
.L_1775:
        /*0018*/ 	.byte	0x03, 0x19
        /*001a*/ 	.short	0x0070


	//----- nvinfo : EIATTR_KPARAM_INFO
	.align		4
        /*001c*/ 	.byte	0x04, 0x17
        /*001e*/ 	.short	(.L_1777 - .L_1776)
.L_1776:
        /*0020*/ 	.word	0x00000000
        /*0024*/ 	.short	0x0012
        /*0026*/ 	.short	0x006c
        /*0028*/ 	.byte	0x00, 0xf0, 0x11, 0x00


	//----- nvinfo : EIATTR_KPARAM_INFO
	.align		4
.L_1777:
        /*002c*/ 	.byte	0x04, 0x17
        /*002e*/ 	.short	(.L_1779 - .L_1778)
.L_1778:
        /*0030*/ 	.word	0x00000000
        /*0034*/ 	.short	0x0011
        /*0036*/ 	.short	0x0068
        /*0038*/ 	.byte	0x00, 0xf0, 0x05, 0x00


	//----- nvinfo : EIATTR_KPARAM_INFO
	.align		4
.L_1779:
        /*003c*/ 	.byte	0x04, 0x17
        /*003e*/ 	.short	(.L_1781 - .L_1780)
.L_1780:
        /*0040*/ 	.word	0x00000000
        /*0044*/ 	.short	0x0010
        /*0046*/ 	.short	0x0064
        /*0048*/ 	.byte	0x00, 0xf0, 0x11, 0x00


	//----- nvinfo : EIATTR_KPARAM_INFO
	.align		4
.L_1781:
        /*004c*/ 	.byte	0x04, 0x17
        /*004e*/ 	.short	(.L_1783 - .L_1782)
.L_1782:
        /*0050*/ 	.word	0x00000000
        /*0054*/ 	.short	0x000f
        /*0056*/ 	.short	0x0060
        /*0058*/ 	.byte	0x00, 0xf0, 0x11, 0x00


	//----- nvinfo : EIATTR_KPARAM_INFO
	.align		4
.L_1783:
        /*005c*/ 	.byte	0x04, 0x17
        /*005e*/ 	.short	(.L_1785 - .L_1784)
.L_1784:
        /*0060*/ 	.word	0x00000000
        /*0064*/ 	.short	0x000e
        /*0066*/ 	.short	0x0058
        /*0068*/ 	.byte	0x00, 0xf0, 0x21, 0x00


	//----- nvinfo : EIATTR_KPARAM_INFO
	.align		4
.L_1785:
        /*006c*/ 	.byte	0x04, 0x17
        /*006e*/ 	.short	(.L_1787 - .L_1786)
.L_1786:
        /*0070*/ 	.word	0x00000000
        /*0074*/ 	.short	0x000d
        /*0076*/ 	.short	0x0050
        /*0078*/ 	.byte	0x00, 0xf0, 0x21, 0x00


	//----- nvinfo : EIATTR_KPARAM_INFO
	.align		4
.L_1787:
        /*007c*/ 	.byte	0x04, 0x17
        /*007e*/ 	.short	(.L_1789 - .L_1788)
.L_1788:
        /*0080*/ 	.word	0x00000000
        /*0084*/ 	.short	0x000c
        /*0086*/ 	.short	0x0048
        /*0088*/ 	.byte	0x00, 0xf0, 0x21, 0x00


	//----- nvinfo : EIATTR_KPARAM_INFO
	.align		4
.L_1789:
        /*008c*/ 	.byte	0x04, 0x17
        /*008e*/ 	.short	(.L_1791 - .L_1790)
.L_1790:
        /*0090*/ 	.word	0x00000000
        /*0094*/ 	.short	0x000b
        /*0096*/ 	.short	0x0040
        /*0098*/ 	.byte	0x00, 0xf0, 0x21, 0x00


	//----- nvinfo : EIATTR_KPARAM_INFO
	.align		4
.L_1791:
        /*009c*/ 	.byte	0x04, 0x17
        /*009e*/ 	.short	(.L_1793 - .L_1792)
.L_1792:
        /*00a0*/ 	.word	0x00000000
        /*00a4*/ 	.short	0x000a
        /*00a6*/ 	.short	0x0038
        /*00a8*/ 	.byte	0x00, 0xf0, 0x11, 0x00


	//----- nvinfo : EIATTR_KPARAM_INFO
	.align		4
.L_1793:
        /*00ac*/ 	.byte	0x04, 0x17
        /*00ae*/ 	.short	(.L_1795 - .L_1794)
.L_1794:
        /*00b0*/ 	.word	0x00000000
        /*00b4*/ 	.short	0x0009
        /*00b6*/ 	.short	0x0034
        /*00b8*/ 	.byte	0x00, 0xf0, 0x11, 0x00


	//----- nvinfo : EIATTR_KPARAM_INFO
	.align		4
.L_1795:
        /*00bc*/ 	.byte	0x04, 0x17
        /*00be*/ 	.short	(.L_1797 - .L_1796)
.L_1796:
        /*00c0*/ 	.word	0x00000000
        /*00c4*/ 	.short	0x0008
        /*00c6*/ 	.short	0x0030
        /*00c8*/ 	.byte	0x00, 0xf0, 0x11, 0x00


	//----- nvinfo : EIATTR_KPARAM_INFO
	.align		4
.L_1797:
        /*00cc*/ 	.byte	0x04, 0x17
        /*00ce*/ 	.short	(.L_1799 - .L_1798)
.L_1798:
        /*00d0*/ 	.word	0x00000000
        /*00d4*/ 	.short	0x0007
        /*00d6*/ 	.short	0x002c
        /*00d8*/ 	.byte	0x00, 0xf0, 0x11, 0x00


	//----- nvinfo : EIATTR_KPARAM_INFO
	.align		4
.L_1799:
        /*00dc*/ 	.byte	0x04, 0x17
        /*00de*/ 	.short	(.L_1801 - .L_1800)
.L_1800:
        /*00e0*/ 	.word	0x00000000
        /*00e4*/ 	.short	0x0006
        /*00e6*/ 	.short	0x0028
        /*00e8*/ 	.byte	0x00, 0xf0, 0x11, 0x00


	//----- nvinfo : EIATTR_KPARAM_INFO
	.align		4
.L_1801:
        /*00ec*/ 	.byte	0x04, 0x17
        /*00ee*/ 	.short	(.L_1803 - .L_1802)
.L_1802:
        /*00f0*/ 	.word	0x00000000
        /*00f4*/ 	.short	0x0005
        /*00f6*/ 	.short	0x0024
        /*00f8*/ 	.byte	0x00, 0xf0, 0x11, 0x00


	//----- nvinfo : EIATTR_KPARAM_INFO
	.align		4
.L_1803:
        /*00fc*/ 	.byte	0x04, 0x17
        /*00fe*/ 	.short	(.L_1805 - .L_1804)
.L_1804:
        /*0100*/ 	.word	0x00000000
        /*0104*/ 	.short	0x0004
        /*0106*/ 	.short	0x0020
        /*0108*/ 	.byte	0x00, 0xf0, 0x11, 0x00


	//----- nvinfo : EIATTR_KPARAM_INFO
	.align		4
.L_1805:
        /*010c*/ 	.byte	0x04, 0x17
        /*010e*/ 	.short	(.L_1807 - .L_1806)
.L_1806:
        /*0110*/ 	.word	0x00000000
        /*0114*/ 	.short	0x0003
        /*0116*/ 	.short	0x0018
        /*0118*/ 	.byte	0x00, 0xf0, 0x21, 0x00


	//----- nvinfo : EIATTR_KPARAM_INFO
	.align		4
.L_1807:
        /*011c*/ 	.byte	0x04, 0x17
        /*011e*/ 	.short	(.L_1809 - .L_1808)
.L_1808:
        /*0120*/ 	.word	0x00000000
        /*0124*/ 	.short	0x0002
        /*0126*/ 	.short	0x0010
        /*0128*/ 	.byte	0x00, 0xf0, 0x21, 0x00


	//----- nvinfo : EIATTR_KPARAM_INFO
	.align		4
.L_1809:
        /*012c*/ 	.byte	0x04, 0x17
        /*012e*/ 	.short	(.L_1811 - .L_1810)
.L_1810:
        /*0130*/ 	.word	0x00000000
        /*0134*/ 	.short	0x0001
        /*0136*/ 	.short	0x0008
        /*0138*/ 	.byte	0x00, 0xf0, 0x21, 0x00


	//----- nvinfo : EIATTR_KPARAM_INFO
	.align		4
.L_1811:
        /*013c*/ 	.byte	0x04, 0x17
        /*013e*/ 	.short	(.L_1813 - .L_1812)
.L_1812:
        /*0140*/ 	.word	0x00000000
        /*0144*/ 	.short	0x0000
        /*0146*/ 	.short	0x0000
        /*0148*/ 	.byte	0x00, 0xf0, 0x21, 0x00


	//----- nvinfo : EIATTR_MAXREG_COUNT
	.align		4
.L_1813:
        /*014c*/ 	.byte	0x03, 0x1b
        /*014e*/ 	.short	0x0050


	//----- nvinfo : EIATTR_NUM_BARRIERS
	.align		4
        /*0150*/ 	.byte	0x02, 0x4c
        /*0152*/ 	.byte	0x01
	.zero		1


	//----- nvinfo : EIATTR_MERCURY_ISA_VERSION
	.align		4
        /*0154*/ 	.byte	0x03, 0x5f
        /*0156*/ 	.short	0x0000


	//----- nvinfo : EIATTR_COOP_GROUP_MASK_REGIDS
	.align		4
        /*0158*/ 	.byte	0x04, 0x29
        /*015a*/ 	.short	(.L_1815 - .L_1814)


	//   ....[0]....
.L_1814:
        /*015c*/ 	.word	0xffffffff


	//   ....[1]....
        /*0160*/ 	.word	0xffffffff


	//   ....[2]....
        /*0164*/ 	.word	0xffffffff


	//   ....[3]....
        /*0168*/ 	.word	0xffffffff


	//   ....[4]....
        /*016c*/ 	.word	0xffffffff


	//   ....[5]....
        /*0170*/ 	.word	0xffffffff


	//   ....[6]....
        /*0174*/ 	.word	0xffffffff


	//   ....[7]....
        /*0178*/ 	.word	0xffffffff


	//   ....[8]....
        /*017c*/ 	.word	0xffffffff


	//   ....[9]....
        /*0180*/ 	.word	0xffffffff


	//   ....[10]....
        /*0184*/ 	.word	0xffffffff


	//   ....[11]....
        /*0188*/ 	.word	0xffffffff


	//   ....[12]....
        /*018c*/ 	.word	0xffffffff


	//   ....[13]....
        /*0190*/ 	.word	0xffffffff


	//   ....[14]....
        /*0194*/ 	.word	0xffffffff


	//   ....[15]....
        /*0198*/ 	.word	0xffffffff


	//   ....[16]....
        /*019c*/ 	.word	0xffffffff


	//----- nvinfo : EIATTR_COOP_GROUP_INSTR_OFFSETS
	.align		4
.L_1815:
        /*01a0*/ 	.byte	0x04, 0x28
        /*01a2*/ 	.short	(.L_1817 - .L_1816)


	//   ....[0]....
.L_1816:
        /*01a4*/ 	.word	0x00000410


	//   ....[1]....
        /*01a8*/ 	.word	0x000004b0


	//   ....[2]....
        /*01ac*/ 	.word	0x00000560


	//   ....[3]....
        /*01b0*/ 	.word	0x00000650


	//   ....[4]....
        /*01b4*/ 	.word	0x000006a0


	//   ....[5]....
        /*01b8*/ 	.word	0x000006f0


	//   ....[6]....
        /*01bc*/ 	.word	0x00000740


	//   ....[7]....
        /*01c0*/ 	.word	0x000007c0


	//   ....[8]....
        /*01c4*/ 	.word	0x00000980


	//   ....[9]....
        /*01c8*/ 	.word	0x000009e0


	//   ....[10]....
        /*01cc*/ 	.word	0x00000a20


	//   ....[11]....
        /*01d0*/ 	.word	0x00000a60


	//   ....[12]....
        /*01d4*/ 	.word	0x00000aa0


	//   ....[13]....
        /*01d8*/ 	.word	0x00000dd0


	//   ....[14]....
        /*01dc*/ 	.word	0x00000fa0


	//   ....[15]....
        /*01e0*/ 	.word	0x000019c0


	//   ....[16]....
        /*01e4*/ 	.word	0x00001a90


	//----- nvinfo : EIATTR_EXIT_INSTR_OFFSETS
	.align		4
.L_1817:
        /*01e8*/ 	.byte	0x04, 0x1c
        /*01ea*/ 	.short	(.L_1819 - .L_1818)


	//   ....[0]....
.L_1818:
        /*01ec*/ 	.word	0x00000120


	//   ....[1]....
        /*01f0*/ 	.word	0x00001b60


	//----- nvinfo : EIATTR_MAX_THREADS
	.align		4
.L_1819:
        /*01f4*/ 	.byte	0x04, 0x05
        /*01f6*/ 	.short	(.L_1821 - .L_1820)
.L_1820:
        /*01f8*/ 	.word	0x00000100
        /*01fc*/ 	.word	0x00000001
        /*0200*/ 	.word	0x00000001


	//----- nvinfo : EIATTR_CRS_STACK_SIZE
	.align		4
.L_1821:
        /*0204*/ 	.byte	0x04, 0x1e
        /*0206*/ 	.short	(.L_1823 - .L_1822)
.L_1822:
        /*0208*/ 	.word	0x00000000
.L_1823:


//--------------------- .nv.info._Z20kDequantizeBlockwiseI13__nv_bfloat16Li512ELi64ELi8ELi2EEvPfPhS1_PT_ii --------------------------
	.section	.nv.info._Z20kDequantizeBlockwiseI13__nv_bfloat16Li512ELi64ELi8ELi2EEvPfPhS1_PT_ii,"",@"SHT_CUDA_INFO"
	.sectionflags	@""
	.align	4


	//----- nvinfo : EIATTR_CUDA_API_VERSION
	.align		4
        /*0000*/ 	.byte	0x04, 0x37
        /*0002*/ 	.short	(.L_1825 - .L_1824)
.L_1824:
        /*0004*/ 	.word	0x00000082


	//----- nvinfo : EIATTR_SW2861232_WAR
	.align		4
.L_1825:
        /*0008*/ 	.byte	0x01, 0x35
	.zero		2


	//----- nvinfo : EIATTR_PARAM_CBANK
	.align		4
        /*000c*/ 	.byte	0x04, 0x0a
        /*000e*/ 	.short	(.L_1827 - .L_1826)
	.align		4
.L_1826:
        /*0010*/ 	.word	index@(.nv.constant0._Z20kDequantizeBlockwiseI13__nv_bfloat16Li512ELi64ELi8ELi2EEvPfPhS1_PT_ii)
        /*0014*/ 	.short	0x0160
        /*0016*/ 	.short	0x0028


	//----- nvinfo : EIATTR_CBANK_PARAM_SIZE
	.align		4
.L_1827:
        /*0018*/ 	.byte	0x03, 0x19
        /*001a*/ 	.short	0x0028


	//----- nvinfo : EIATTR_KPARAM_INFO
	.align		4
        /*001c*/ 	.byte	0x04, 0x17
        /*001e*/ 	.short	(.L_1829 - .L_1828)
.L_1828:
        /*0020*/ 	.word	0x00000000
        /*0024*/ 	.short	0x0005
        /*0026*/ 	.short	0x0024
        /*0028*/ 	.byte	0x00, 0xf0, 0x11, 0x00


	//----- nvinfo : EIATTR_KPARAM_INFO
	.align		4
.L_1829:
        /*002c*/ 	.byte	0x04, 0x17
        /*002e*/ 	.short	(.L_1831 - .L_1830)
.L_1830:
        /*0030*/ 	.word	0x00000000
        /*0034*/ 	.short	0x0004
        /*0036*/ 	.short	0x0020
        /*0038*/ 	.byte	0x00, 0xf0, 0x11, 0x00


	//----- nvinfo : EIATTR_KPARAM_INFO
	.align		4
.L_1831:
        /*003c*/ 	.byte	0x04, 0x17
        /*003e*/ 	.short	(.L_1833 - .L_1832)
.L_1832:
        /*0040*/ 	.word	0x00000000
        /*0044*/ 	.short	0x0003
        /*0046*/ 	.short	0x0018
        /*0048*/ 	.byte	0x00, 0xf0, 0x21, 0x00


	//----- nvinfo : EIATTR_KPARAM_INFO
	.align		4
.L_1833:
        /*004c*/ 	.byte	0x04, 0x17
        /*004e*/ 	.short	(.L_1835 - .L_1834)
.L_1834:
        /*0050*/ 	.word	0x00000000
        /*0054*/ 	.short	0x0002
        /*0056*/ 	.short	0x0010
        /*0058*/ 	.byte	0x00, 0xf0, 0x21, 0x00


	//----- nvinfo : EIATTR_KPARAM_INFO
	.align		4
.L_1835:
        /*005c*/ 	.byte	0x04, 0x17
        /*005e*/ 	.short	(.L_1837 - .L_1836)
.L_1836:
        /*0060*/ 	.word	0x00000000
        /*0064*/ 	.short	0x0001
        /*0066*/ 	.short	0x0008
        /*0068*/ 	.byte	0x00, 0xf0, 0x21, 0x00


	//----- nvinfo : EIATTR_KPARAM_INFO
	.align		4
.L_1837:
        /*006c*/ 	.byte	0x04, 0x17
        /*006e*/ 	.short	(.L_1839 - .L_1838)
.L_1838:
        /*0070*/ 	.word	0x00000000
        /*0074*/ 	.short	0x0000
        /*0076*/ 	.short	0x0000
        /*0078*/ 	.byte	0x00, 0xf0, 0x21, 0x00


	//----- nvinfo : EIATTR_MAXREG_COUNT
	.align		4
.L_1839:
        /*007c*/ 	.byte	0x03, 0x1b
        /*007e*/ 	.short	0x00ff


	//----- nvinfo : EIATTR_NUM_BARRIERS
	.align		4
        /*0080*/ 	.byte	0x02, 0x4c
        /*0082*/ 	.byte	0x01
	.zero		1


	//----- nvinfo : EIATTR_MERCURY_ISA_VERSION
	.align		4
        /*0084*/ 	.byte	0x03, 0x5f
        /*0086*/ 	.short	0x0000


	//----- nvinfo : EIATTR_COOP_GROUP_MASK_REGIDS
	.align		4
        /*0088*/ 	.byte	0x04, 0x29
        /*008a*/ 	.short	(.L_1841 - .L_1840)


	//   ....[0]....
.L_1840:
        /*008c*/ 	.word	0xffffffff


	//   ....[1]....
        /*0090*/ 	.word	0xffffffff


	//----- nvinfo : EIATTR_COOP_GROUP_INSTR_OFFSETS
	.align		4
.L_1841:
        /*0094*/ 	.byte	0x04, 0x28
        /*0096*/ 	.short	(.L_1843 - .L_1842)


	//   ....[0]....
.L_1842:
        /*0098*/ 	.word	0x00000680


	//   ....[1]....
        /*009c*/ 	.word	0x000014b0


	//----- nvinfo : EIATTR_EXIT_INSTR_OFFSETS
	.align		4
.L_1843:
        /*00a0*/ 	.byte	0x04, 0x1c
        /*00a2*/ 	.short	(.L_1845 - .L_1844)


	//   ....[0]....
.L_1844:
        /*00a4*/ 	.word	0x00000060


	//   ....[1]....
        /*00a8*/ 	.word	0x000019b0
.L_1845:


//--------------------- .nv.info._Z20kDequantizeBlockwiseI13__nv_bfloat16Li512ELi64ELi8ELi0EEvPfPhS1_PT_ii --------------------------
	.section	.nv.info._Z20kDequantizeBlockwiseI13__nv_bfloat16Li512ELi64ELi8ELi0EEvPfPhS1_PT_ii,"",@"SHT_CUDA_INFO"
	.sectionflags	@""
	.align	4


	//----- nvinfo : EIATTR_CUDA_API_VERSION
	.align		4
        /*0000*/ 	.byte	0x04, 0x37
        /*0002*/ 	.short	(.L_1847 - .L_1846)
.L_1846:
        /*0004*/ 	.word	0x00000082


	//----- nvinfo : EIATTR_SW2861232_WAR
	.align		4
.L_1847:
        /*0008*/ 	.byte	0x01, 0x35
	.zero		2


	//----- nvinfo : EIATTR_PARAM_CBANK
	.align		4
        /*000c*/ 	.byte	0x04, 0x0a
        /*000e*/ 	.short	(.L_1849 - .L_1848)
	.align		4
.L_1848:
        /*0010*/ 	.word	index@(.nv.constant0._Z20kDequantizeBlockwiseI13__nv_bfloat16Li512ELi64ELi8ELi0EEvPfPhS1_PT_ii)
        /*0014*/ 	.short	0x0160
        /*0016*/ 	.short	0x0028


	//----- nvinfo : EIATTR_CBANK_PARAM_SIZE
	.align		4
.L_1849:
        /*0018*/ 	.byte	0x03, 0x19
        /*001a*/ 	.short	0x0028


	//----- nvinfo : EIATTR_KPARAM_INFO
	.align		4
        /*001c*/ 	.byte	0x04, 0x17
        /*001e*/ 	.short	(.L_1851 - .L_1850)
.L_1850:
        /*0020*/ 	.word	0x00000000
        /*0024*/ 	.short	0x0005
        /*0026*/ 	.short	0x0024
        /*0028*/ 	.byte	0x00, 0xf0, 0x11, 0x00


	//----- nvinfo : EIATTR_KPARAM_INFO
	.align		4
.L_1851:
        /*002c*/ 	.byte	0x04, 0x17
        /*002e*/ 	.short	(.L_1853 - .L_1852)
.L_1852:
        /*0030*/ 	.word	0x00000000
        /*0034*/ 	.short	0x0004
        /*0036*/ 	.short	0x0020
        /*0038*/ 	.byte	0x00, 0xf0, 0x11, 0x00


	//----- nvinfo : EIATTR_KPARAM_INFO
	.align		4
.L_1853:
        /*003c*/ 	.byte	0x04, 0x17
        /*003e*/ 	.short	(.L_1855 - .L_1854)
.L_1854:
        /*0040*/ 	.word	0x00000000
        /*0044*/ 	.short	0x0003
        /*0046*/ 	.short	0x0018
        /*0048*/ 	.byte	0x00, 0xf0, 0x21, 0x00


	//----- nvinfo : EIATTR_KPARAM_INFO
	.align		4
.L_1855:
        /*004c*/ 	.byte	0x04, 0x17
        /*004e*/ 	.short	(.L_1857 - .L_1856)
.L_1856:
        /*0050*/ 	.word	0x00000000
        /*0054*/ 	.short	0x0002
        /*0056*/ 	.short	0x0010
        /*0058*/ 	.byte	0x00, 0xf0, 0x21, 0x00


	//----- nvinfo : EIATTR_KPARAM_INFO
	.align		4
.L_1857:
        /*005c*/ 	.byte	0x04, 0x17
        /*005e*/ 	.short	(.L_1859 - .L_1858)
.L_1858:
        /*0060*/ 	.word	0x00000000
        /*0064*/ 	.short	0x0001
        /*0066*/ 	.short	0x0008
        /*0068*/ 	.byte	0x00, 0xf0, 0x21, 0x00


	//----- nvinfo : EIATTR_KPARAM_INFO
	.align		4
.L_1859:
        /*006c*/ 	.byte	0x04, 0x17
        /*006e*/ 	.short	(.L_1861 - .L_1860)
.L_1860:
        /*0070*/ 	.word	0x00000000
        /*0074*/ 	.short	0x0000
        /*0076*/ 	.short	0x0000
        /*0078*/ 	.byte	0x00, 0xf0, 0x21, 0x00


	//----- nvinfo : EIATTR_MAXREG_COUNT
	.align		4
.L_1861:
        /*007c*/ 	.byte	0x03, 0x1b
        /*007e*/ 	.short	0x00ff


	//----- nvinfo : EIATTR_NUM_BARRIERS
	.align		4
        /*0080*/ 	.byte	0x02, 0x4c
        /*0082*/ 	.byte	0x01
	.zero		1


	//----- nvinfo : EIATTR_MERCURY_ISA_VERSION
	.align		4
        /*0084*/ 	.byte	0x03, 0x5f
        /*0086*/ 	.short	0x0000


	//----- nvinfo : EIATTR_COOP_GROUP_MASK_REGIDS
	.align		4
        /*0088*/ 	.byte	0x04, 0x29
        /*008a*/ 	.short	(.L_1863 - .L_1862)


	//   ....[0]....
.L_1862:
        /*008c*/ 	.word	0xffffffff


	//   ....[1]....
        /*0090*/ 	.word	0xffffffff


	//----- nvinfo : EIATTR_COOP_GROUP_INSTR_OFFSETS
	.align		4
.L_1863:
        /*0094*/ 	.byte	0x04, 0x28
        /*0096*/ 	.short	(.L_1865 - .L_1864)


	//   ....[0]....
.L_1864:
        /*0098*/ 	.word	0x00000550


	//   ....[1]....
        /*009c*/ 	.word	0x00000b70


	//----- nvinfo : EIATTR_EXIT_INSTR_OFFSETS
	.align		4
.L_1865:
        /*00a0*/ 	.byte	0x04, 0x1c
        /*00a2*/ 	.short	(.L_1867 - .L_1866)


	//   ....[0]....
.L_1866:
        /*00a4*/ 	.word	0x00000060


	//   ....[1]....
        /*00a8*/ 	.word	0x00000da0
.L_1867:


//--------------------- .nv.info._Z20kDequantizeBlockwiseI13__nv_bfloat16Li512ELi64ELi8ELi1EEvPfPhS1_PT_ii --------------------------
	.section	.nv.info._Z20kDequantizeBlockwiseI13__nv_bfloat16Li512ELi64ELi8ELi1EEvPfPhS1_PT_ii,"",@"SHT_CUDA_INFO"
	.sectionflags	@""
	.align	4


	//----- nvinfo : EIATTR_CUDA_API_VERSION
	.align		4
        /*0000*/ 	.byte	0x04, 0x37
        /*0002*/ 	.short	(.L_1869 - .L_1868)
.L_1868:
        /*0004*/ 	.word	0x00000082


	//----- nvinfo : EIATTR_SW2861232_WAR
	.align		4
.L_1869:
        /*0008*/ 	.byte	0x01, 0x35
	.zero		2


	//----- nvinfo : EIATTR_PARAM_CBANK
	.align		4
        /*000c*/ 	.byte	0x04, 0x0a
        /*000e*/ 	.short	(.L_1871 - .L_1870)
	.align		4
.L_1870:
        /*0010*/ 	.word	index@(.nv.constant0._Z20kDequantizeBlockwiseI13__nv_bfloat16Li512ELi64ELi8ELi1EEvPfPhS1_PT_ii)
        /*0014*/ 	.short	0x0160
        /*0016*/ 	.short	0x0028


	//----- nvinfo : EIATTR_CBANK_PARAM_SIZE
	.align		4
.L_1871:
        /*0018*/ 	.byte	0x03, 0x19
        /*001a*/ 	.short	0x0028


	//----- nvinfo : EIATTR_KPARAM_INFO
	.align		4
        /*001c*/ 	.byte	0x04, 0x17
        /*001e*/ 	.short	(.L_1873 - .L_1872)
.L_1872:
        /*0020*/ 	.word	0x00000000
        /*0024*/ 	.short	0x0005
        /*0026*/ 	.short	0x0024
        /*0028*/ 	.byte	0x00, 0xf0, 0x11, 0x00


	//----- nvinfo : EIATTR_KPARAM_INFO
	.align		4
.L_1873:
        /*002c*/ 	.byte	0x04, 0x17
        /*002e*/ 	.short	(.L_1875 - .L_1874)
.L_1874:
        /*0030*/ 	.word	0x00000000
        /*0034*/ 	.short	0x0004
        /*0036*/ 	.short	0x0020
        /*0038*/ 	.byte	0x00, 0xf0, 0x11, 0x00


	//----- nvinfo : EIATTR_KPARAM_INFO
	.align		4
.L_1875:
        /*003c*/ 	.byte	0x04, 0x17
        /*003e*/ 	.short	(.L_1877 - .L_1876)
.L_1876:
        /*0040*/ 	.word	0x00000000
        /*0044*/ 	.short	0x0003
        /*0046*/ 	.short	0x0018
        /*0048*/ 	.byte	0x00, 0xf0, 0x21, 0x00


	//----- nvinfo : EIATTR_KPARAM_INFO
	.align		4
.L_1877:
        /*004c*/ 	.byte	0x04, 0x17
        /*004e*/ 	.short	(.L_1879 - .L_1878)
.L_1878:
        /*0050*/ 	.word	0x00000000
        /*0054*/ 	.short	0x0002
        /*0056*/ 	.short	0x0010
        /*0058*/ 	.byte	0x00, 0xf0, 0x21, 0x00


	//----- nvinfo : EIATTR_KPARAM_INFO
	.align		4
.L_1879:
        /*005c*/ 	.byte	0x04, 0x17
        /*005e*/ 	.short	(.L_1881 - .L_1880)
.L_1880:
        /*0060*/ 	.word	0x00000000
        /*0064*/ 	.short	0x0001
        /*0066*/ 	.short	0x0008
        /*0068*/ 	.byte	0x00, 0xf0, 0x21, 0x00


	//----- nvinfo : EIATTR_KPARAM_INFO
	.align		4
.L_1881:
        /*006c*/ 	.byte	0x04, 0x17
        /*006e*/ 	.short	(.L_1883 - .L_1882)
.L_1882:
        /*0070*/ 	.word	0x00000000
        /*0074*/ 	.short	0x0000
        /*0076*/ 	.short	0x0000
        /*0078*/ 	.byte	0x00, 0xf0, 0x21, 0x00


	//----- nvinfo : EIATTR_MAXREG_COUNT
	.align		4
.L_1883:
        /*007c*/ 	.byte	0x03, 0x1b
        /*007e*/ 	.short	0x00ff


	//----- nvinfo : EIATTR_NUM_BARRIERS
	.align		4
        /*0080*/ 	.byte	0x02, 0x4c
        /*0082*/ 	.byte	0x01
	.zero		1


	//----- nvinfo : EIATTR_MERCURY_ISA_VERSION
	.align		4
        /*0084*/ 	.byte	0x03, 0x5f
        /*0086*/ 	.short	0x0000


	//----- nvinfo : EIATTR_COOP_GROUP_MASK_REGIDS
	.align		4
        /*0088*/ 	.byte	0x04, 0x29
        /*008a*/ 	.short	(.L_1885 - .L_1884)


	//   ....[0]....
.L_1884:
        /*008c*/ 	.word	0xffffffff


	//   ....[1]....
        /*0090*/ 	.word	0xffffffff


	//----- nvinfo : EIATTR_COOP_GROUP_INSTR_OFFSETS
	.align		4
.L_1885:
        /*0094*/ 	.byte	0x04, 0x28
        /*0096*/ 	.short	(.L_1887 - .L_1886)


	//   ....[0]....
.L_1886:
        /*0098*/ 	.word	0x000006a0


	//   ....[1]....
        /*009c*/ 	.word	0x00001b00


	//----- nvinfo : EIATTR_EXIT_INSTR_OFFSETS
	.align		4
.L_1887:
        /*00a0*/ 	.byte	0x04, 0x1c
        /*00a2*/ 	.short	(.L_1889 - .L_1888)


	//   ....[0]....
.L_1888:
        /*00a4*/ 	.word	0x00000070


	//   ....[1]....
        /*00a8*/ 	.word	0x00002000
.L_1889:


//--------------------- .nv.info._Z20kDequantizeBlockwiseIfLi512ELi64ELi8ELi2EEvPfPhS0_PT_ii --------------------------
	.section	.nv.info._Z20kDequantizeBlockwiseIfLi512ELi64ELi8ELi2EEvPfPhS0_PT_ii,"",@"SHT_CUDA_INFO"
	.sectionflags	@""
	.align	4


	//----- nvinfo : EIATTR_CUDA_API_VERSION
	.align		4
        /*0000*/ 	.byte	0x04, 0x37
        /*0002*/ 	.short	(.L_1891 - .L_1890)
.L_1890:
        /*0004*/ 	.word	0x00000082


	//----- nvinfo : EIATTR_SW2861232_WAR
	.align		4
.L_1891:
        /*0008*/ 	.byte	0x01, 0x35
	.zero		2


	//----- nvinfo : EIATTR_PARAM_CBANK
	.align		4
        /*000c*/ 	.byte	0x04, 0x0a
        /*000e*/ 	.short	(.L_1893 - .L_1892)
	.align		4
.L_1892:
        /*0010*/ 	.word	index@(.nv.constant0._Z20kDequantizeBlockwiseIfLi512ELi64ELi8ELi2EEvPfPhS0_PT_ii)
        /*0014*/ 	.short	0x0160
        /*0016*/ 	.short	0x0028


	//----- nvinfo : EIATTR_CBANK_PARAM_SIZE
	.align		4
.L_1893:
        /*0018*/ 	.byte	0x03, 0x19
        /*001a*/ 	.short	0x0028


	//----- nvinfo : EIATTR_KPARAM_INFO
	.align		4
        /*001c*/ 	.byte	0x04, 0x17
        /*001e*/ 	.short	(.L_1895 - .L_1894)
.L_1894:
        /*0020*/ 	.word	0x00000000
        /*0024*/ 	.short	0x0005
        /*0026*/ 	.short	0x0024
        /*0028*/ 	.byte	0x00, 0xf0, 0x11, 0x00


	//----- nvinfo : EIATTR_KPARAM_INFO
	.align		4
.L_1895:
        /*002c*/ 	.byte	0x04, 0x17
        /*002e*/ 	.short	(.L_1897 - .L_1896)
.L_1896:
        /*0030*/ 	.word	0x00000000
        /*0034*/ 	.short	0x0004
        /*0036*/ 	.short	0x0020
        /*0038*/ 	.byte	0x00, 0xf0, 0x11, 0x00


	//----- nvinfo : EIATTR_KPARAM_INFO
	.align		4
.L_1897:
        /*003c*/ 	.byte	0x04, 0x17
        /*003e*/ 	.short	(.L_1899 - .L_1898)
.L_1898:
        /*0040*/ 	.word	0x00000000
        /*0044*/ 	.short	0x0003
        /*0046*/ 	.short	0x0018
        /*0048*/ 	.byte	0x00, 0xf0, 0x21, 0x00


	//----- nvinfo : EIATTR_KPARAM_INFO
	.align		4
.L_1899:
        /*004c*/ 	.byte	0x04, 0x17
        /*004e*/ 	.short	(.L_1901 - .L_1900)
.L_1900:
        /*0050*/ 	.word	0x00000000
        /*0054*/ 	.short	0x0002
        /*0056*/ 	.short	0x0010
        /*0058*/ 	.byte	0x00, 0xf0, 0x21, 0x00


	//----- nvinfo : EIATTR_KPARAM_INFO
	.align		4
.L_1901:
        /*005c*/ 	.byte	0x04, 0x17
        /*005e*/ 	.short	(.L_1903 - .L_1902)
.L_1902:
        /*0060*/ 	.word	0x00000000
        /*0064*/ 	.short	0x0001
        /*0066*/ 	.short	0x0008
        /*0068*/ 	.byte	0x00, 0xf0, 0x21, 0x00


	//----- nvinfo : EIATTR_KPARAM_INFO
	.align		4
.L_1903:
        /*006c*/ 	.byte	0x04, 0x17
        /*006e*/ 	.short	(.L_1905 - .L_1904)
.L_1904:
        /*0070*/ 	.word	0x00000000
        /*0074*/ 	.short	0x0000
        /*0076*/ 	.short	0x0000
        /*0078*/ 	.byte	0x00, 0xf0, 0x21, 0x00


	//----- nvinfo : EIATTR_MAXREG_COUNT
	.align		4
.L_1905:
        /*007c*/ 	.byte	0x03, 0x1b
        /*007e*/ 	.short	0x00ff


	//----- nvinfo : EIATTR_NUM_BARRIERS
	.align		4
        /*0080*/ 	.byte	0x02, 0x4c
        /*0082*/ 	.byte	0x01
	.zero		1


	//----- nvinfo : EIATTR_MERCURY_ISA_VERSION
	.align		4
        /*0084*/ 	.byte	0x03, 0x5f
        /*0086*/ 	.short	0x0000


	//----- nvinfo : EIATTR_COOP_GROUP_MASK_REGIDS
	.align		4
        /*0088*/ 	.byte	0x04, 0x29
        /*008a*/ 	.short	(.L_1907 - .L_1906)


	//   ....[0]....
.L_1906:
        /*008c*/ 	.word	0xffffffff


	//   ....[1]....
        /*0090*/ 	.word	0xffffffff


	//----- nvinfo : EIATTR_COOP_GROUP_INSTR_OFFSETS
	.align		4
.L_1907:
        /*0094*/ 	.byte	0x04, 0x28
        /*0096*/ 	.short	(.L_1909 - .L_1908)


	//   ....[0]....
.L_1908:
        /*0098*/ 	.word	0x000006b0


	//   ....[1]....
        /*009c*/ 	.word	0x00001170


	//----- nvinfo : EIATTR_EXIT_INSTR_OFFSETS
	.align		4
.L_1909:
        /*00a0*/ 	.byte	0x04, 0x1c
        /*00a2*/ 	.short	(.L_1911 - .L_1910)


	//   ....[0]....
.L_1910:
        /*00a4*/ 	.word	0x00000060


	//   ....[1]....
        /*00a8*/ 	.word	0x00001670
.L_1911:


//--------------------- .nv.info._Z20kDequantizeBlockwiseIfLi512ELi64ELi8ELi0EEvPfPhS0_PT_ii --------------------------
	.section	.nv.info._Z20kDequantizeBlockwiseIfLi512ELi64ELi8ELi0EEvPfPhS0_PT_ii,"",@"SHT_CUDA_INFO"
	.sectionflags	@""
	.align	4


	//----- nvinfo : EIATTR_CUDA_API_VERSION
	.align		4
        /*0000*/ 	.byte	0x04, 0x37
        /*0002*/ 	.short	(.L_1913 - .L_1912)
.L_1912:
        /*0004*/ 	.word	0x00000082


	//----- nvinfo : EIATTR_SW2861232_WAR
	.align		4
.L_1913:
        /*0008*/ 	.byte	0x01, 0x35
	.zero		2


	//----- nvinfo : EIATTR_PARAM_CBANK
	.align		4
        /*000c*/ 	.byte	0x04, 0x0a
        /*000e*/ 	.short	(.L_1915 - .L_1914)
	.align		4
.L_1914:
        /*0010*/ 	.word	index@(.nv.constant0._Z20kDequantizeBlockwiseIfLi512ELi64ELi8ELi0EEvPfPhS0_PT_ii)
        /*0014*/ 	.short	0x0160
        /*0016*/ 	.short	0x0028


	//----- nvinfo : EIATTR_CBANK_PARAM_SIZE
	.align		4
.L_1915:
        /*0018*/ 	.byte	0x03, 0x19
        /*001a*/ 	.short	0x0028


	//----- nvinfo : EIATTR_KPARAM_INFO
	.align		4
        /*001c*/ 	.byte	0x04, 0x17
        /*001e*/ 	.short	(.L_1917 - .L_1916)
.L_1916:
        /*0020*/ 	.word	0x00000000
        /*0024*/ 	.short	0x0005
        /*0026*/ 	.short	0x0024
        /*0028*/ 	.byte	0x00, 0xf0, 0x11, 0x00


	//----- nvinfo : EIATTR_KPARAM_INFO
	.align		4
.L_1917:
        /*002c*/ 	.byte	0x04, 0x17
        /*002e*/ 	.short	(.L_1919 - .L_1918)
.L_1918:
        /*0030*/ 	.word	0x00000000
        /*0034*/ 	.short	0x0004
        /*0036*/ 	.short	0x0020
        /*0038*/ 	.byte	0x00, 0xf0, 0x11, 0x00


	//----- nvinfo : EIATTR_KPARAM_INFO
	.align		4
.L_1919:
        /*003c*/ 	.byte	0x04, 0x17
        /*003e*/ 	.short	(.L_1921 - .L_1920)
.L_1920:
        /*0040*/ 	.word	0x00000000
        /*0044*/ 	.short	0x0003
        /*0046*/ 	.short	0x0018
        /*0048*/ 	.byte	0x00, 0xf0, 0x21, 0x00


	//----- nvinfo : EIATTR_KPARAM_INFO
	.align		4
.L_1921:
        /*004c*/ 	.byte	0x04, 0x17
        /*004e*/ 	.short	(.L_1923 - .L_1922)
.L_1922:
        /*0050*/ 	.word	0x00000000
        /*0054*/ 	.short	0x0002
        /*0056*/ 	.short	0x0010
        /*0058*/ 	.byte	0x00, 0xf0, 0x21, 0x00


	//----- nvinfo : EIATTR_KPARAM_INFO
	.align		4
.L_1923:
        /*005c*/ 	.byte	0x04, 0x17
        /*005e*/ 	.short	(.L_1925 - .L_1924)
.L_1924:
        /*0060*/ 	.word	0x00000000
        /*0064*/ 	.short	0x0001
        /*0066*/ 	.short	0x0008
        /*0068*/ 	.byte	0x00, 0xf0, 0x21, 0x00


	//----- nvinfo : EIATTR_KPARAM_INFO
	.align		4
.L_1925:
        /*006c*/ 	.byte	0x04, 0x17
        /*006e*/ 	.short	(.L_1927 - .L_1926)
.L_1926:
        /*0070*/ 	.word	0x00000000
        /*0074*/ 	.short	0x0000
        /*0076*/ 	.short	0x0000
        /*0078*/ 	.byte	0x00, 0xf0, 0x21, 0x00


	//----- nvinfo : EIATTR_MAXREG_COUNT
	.align		4
.L_1927:
        /*007c*/ 	.byte	0x03, 0x1b
        /*007e*/ 	.short	0x00ff


	//----- nvinfo : EIATTR_NUM_BARRIERS
	.align		4
        /*0080*/ 	.byte	0x02, 0x4c
        /*0082*/ 	.byte	0x01
	.zero		1


	//----- nvinfo : EIATTR_MERCURY_ISA_VERSION
	.align		4
        /*0084*/ 	.byte	0x03, 0x5f
        /*0086*/ 	.short	0x0000


	//----- nvinfo : EIATTR_COOP_GROUP_MASK_REGIDS
	.align		4
        /*0088*/ 	.byte	0x04, 0x29
        /*008a*/ 	.short	(.L_1929 - .L_1928)


	//   ....[0]....
.L_1928:
        /*008c*/ 	.word	0xffffffff


	//   ....[1]....
        /*0090*/ 	.word	0xffffffff


	//----- nvinfo : EIATTR_COOP_GROUP_INSTR_OFFSETS
	.align		4
.L_1929:
        /*0094*/ 	.byte	0x04, 0x28
        /*0096*/ 	.short	(.L_1931 - .L_1930)


	//   ....[0]....
.L_1930:
        /*0098*/ 	.word	0x00000500


	//   ....[1]....
        /*009c*/ 	.word	0x000009d0


	//----- nvinfo : EIATTR_EXIT_INSTR_OFFSETS
	.align		4
.L_1931:
        /*00a0*/ 	.byte	0x04, 0x1c
        /*00a2*/ 	.short	(.L_1933 - .L_1932)


	//   ....[0]....
.L_1932:
        /*00a4*/ 	.word	0x00000060


	//   ....[1]....
        /*00a8*/ 	.word	0x00000c00
.L_1933:


//--------------------- .nv.info._Z20kDequantizeBlockwiseIfLi512ELi64ELi8ELi1EEvPfPhS0_PT_ii --------------------------
	.section	.nv.info._Z20kDequantizeBlockwiseIfLi512ELi64ELi8ELi1EEvPfPhS0_PT_ii,"",@"SHT_CUDA_INFO"
	.sectionflags	@""
	.align	4


	//----- nvinfo : EIATTR_CUDA_API_VERSION
	.align		4
        /*0000*/ 	.byte	0x04, 0x37
        /*0002*/ 	.short	(.L_1935 - .L_1934)
.L_1934:
        /*0004*/ 	.word	0x00000082


	//----- nvinfo : EIATTR_SW2861232_WAR
	.align		4
.L_1935:
        /*0008*/ 	.byte	0x01, 0x35
	.zero		2


	//----- nvinfo : EIATTR_PARAM_CBANK
	.align		4
        /*000c*/ 	.byte	0x04, 0x0a
        /*000e*/ 	.short	(.L_1937 - .L_1936)
	.align		4
.L_1936:
        /*0010*/ 	.word	index@(.nv.constant0._Z20kDequantizeBlockwiseIfLi512ELi64ELi8ELi1EEvPfPhS0_PT_ii)
        /*0014*/ 	.short	0x0160
        /*0016*/ 	.short	0x0028


	//----- nvinfo : EIATTR_CBANK_PARAM_SIZE
	.align		4
.L_1937:
        /*0018*/ 	.byte	0x03, 0x19
        /*001a*/ 	.short	0x0028


	//----- nvinfo : EIATTR_KPARAM_INFO
	.align		4
        /*001c*/ 	.byte	0x04, 0x17
        /*001e*/ 	.short	(.L_1939 - .L_1938)
.L_1938:
        /*0020*/ 	.word	0x00000000
        /*0024*/ 	.short	0x0005
        /*0026*/ 	.short	0x0024
        /*0028*/ 	.byte	0x00, 0xf0, 0x11, 0x00


	//----- nvinfo : EIATTR_KPARAM_INFO
	.align		4
.L_1939:
        /*002c*/ 	.byte	0x04, 0x17
        /*002e*/ 	.short	(.L_1941 - .L_1940)
.L_1940:
        /*0030*/ 	.word	0x00000000
        /*0034*/ 	.short	0x0004
        /*0036*/ 	.short	0x0020
        /*0038*/ 	.byte	0x00, 0xf0, 0x11, 0x00


	//----- nvinfo : EIATTR_KPARAM_INFO
	.align		4
.L_1941:
        /*003c*/ 	.byte	0x04, 0x17
        /*003e*/ 	.short	(.L_1943 - .L_1942)
.L_1942:
        /*0040*/ 	.word	0x00000000
        /*0044*/ 	.short	0x0003
        /*0046*/ 	.short	0x0018
        /*0048*/ 	.byte	0x00, 0xf0, 0x21, 0x00


	//----- nvinfo : EIATTR_KPARAM_INFO
	.align		4
.L_1943:
        /*004c*/ 	.byte	0x04, 0x17
        /*004e*/ 	.short	(.L_1945 - .L_1944)
.L_1944:
        /*0050*/ 	.word	0x00000000
        /*0054*/ 	.short	0x0002
        /*0056*/ 	.short	0x0010
        /*0058*/ 	.byte	0x00, 0xf0, 0x21, 0x00


	//----- nvinfo : EIATTR_KPARAM_INFO
	.align		4
.L_1945:
        /*005c*/ 	.byte	0x04, 0x17
        /*005e*/ 	.short	(.L_1947 - .L_1946)
.L_1946:
        /*0060*/ 	.word	0x00000000
        /*0064*/ 	.short	0x0001
        /*0066*/ 	.short	0x0008
        /*0068*/ 	.byte	0x00, 0xf0, 0x21, 0x00


	//----- nvinfo : EIATTR_KPARAM_INFO
	.align		4
.L_1947:
        /*006c*/ 	.byte	0x04, 0x17
        /*006e*/ 	.short	(.L_1949 - .L_1948)
.L_1948:
        /*0070*/ 	.word	0x00000000
        /*0074*/ 	.short	0x0000
        /*0076*/ 	.short	0x0000
        /*0078*/ 	.byte	0x00, 0xf0, 0x21, 0x00


	//----- nvinfo : EIATTR_MAXREG_COUNT
	.align		4
.L_1949:
        /*007c*/ 	.byte	0x03, 0x1b
        /*007e*/ 	.short	0x00ff


	//----- nvinfo : EIATTR_NUM_BARRIERS
	.align		4
        /*0080*/ 	.byte	0x02, 0x4c
        /*0082*/ 	.byte	0x01
	.zero		1


	//----- nvinfo : EIATTR_MERCURY_ISA_VERSION
	.align		4
        /*0084*/ 	.byte	0x03, 0x5f
        /*0086*/ 	.short	0x0000


	//----- nvinfo : EIATTR_COOP_GROUP_MASK_REGIDS
	.align		4
        /*0088*/ 	.byte	0x04, 0x29
        /*008a*/ 	.short	(.L_1951 - .L_1950)


	//   ....[0]....
.L_1950:
        /*008c*/ 	.word	0xffffffff


	//   ....[1]....
        /*0090*/ 	.word	0xffffffff


	//----- nvinfo : EIATTR_COOP_GROUP_INSTR_OFFSETS
	.align		4
.L_1951:
        /*0094*/ 	.byte	0x04, 0x28
        /*0096*/ 	.short	(.L_1953 - .L_1952)


	//   ....[0]....
.L_1952:
        /*0098*/ 	.word	0x000006a0


	//   ....[1]....
        /*009c*/ 	.word	0x00001820


	//----- nvinfo : EIATTR_EXIT_INSTR_OFFSETS
	.align		4
.L_1953:
        /*00a0*/ 	.byte	0x04, 0x1c
        /*00a2*/ 	.short	(.L_1955 - .L_1954)


	//   ....[0]....
.L_1954:
        /*00a4*/ 	.word	0x00000070


	//   ....[1]....
        /*00a8*/ 	.word	0x00001cd0
.L_1955:


//--------------------- .nv.info._Z20kDequantizeBlockwiseI6__halfLi512ELi64ELi8ELi2EEvPfPhS1_PT_ii --------------------------
	.section	.nv.info._Z20kDequantizeBlockwiseI6__halfLi512ELi64ELi8ELi2EEvPfPhS1_PT_ii,"",@"SHT_CUDA_INFO"
	.sectionflags	@""
	.align	4


	//----- nvinfo : EIATTR_CUDA_API_VERSION
	.align		4
        /*0000*/ 	.byte	0x04, 0x37
        /*0002*/ 	.short	(.L_1957 - .L_1956)
.L_1956:
        /*0004*/ 	.word	0x00000082


	//----- nvinfo : EIATTR_SW2861232_WAR
	.align		4
.L_1957:
        /*0008*/ 	.byte	0x01, 0x35
	.zero		2


	//----- nvinfo : EIATTR_PARAM_CBANK
	.align		4
        /*000c*/ 	.byte	0x04, 0x0a
        /*000e*/ 	.short	(.L_1959 - .L_1958)
	.align		4
.L_1958:
        /*0010*/ 	.word	index@(.nv.constant0._Z20kDequantizeBlockwiseI6__halfLi512ELi64ELi8ELi2EEvPfPhS1_PT_ii)
        /*0014*/ 	.short	0x0160
        /*0016*/ 	.short	0x0028


	//----- nvinfo : EIATTR_CBANK_PARAM_SIZE
	.align		4
.L_1959:
        /*0018*/ 	.byte	0x03, 0x19
        /*001a*/ 	.short	0x0028


	//----- nvinfo : EIATTR_KPARAM_INFO
	.align		4
        /*001c*/ 	.byte	0x04, 0x17
        /*001e*/ 	.short	(.L_1961 - .L_1960)
.L_1960:
        /*0020*/ 	.word	0x00000000
        /*0024*/ 	.short	0x0005
        /*0026*/ 	.short	0x0024
        /*0028*/ 	.byte	0x00, 0xf0, 0x11, 0x00


	//----- nvinfo : EIATTR_KPARAM_INFO
	.align		4
.L_1961:
        /*002c*/ 	.byte	0x04, 0x17
        /*002e*/ 	.short	(.L_1963 - .L_1962)
.L_1962:
        /*0030*/ 	.word	0x00000000
        /*0034*/ 	.short	0x0004
        /*0036*/ 	.short	0x0020
        /*0038*/ 	.byte	0x00, 0xf0, 0x11, 0x00


	//----- nvinfo : EIATTR_KPARAM_INFO
	.align		4
.L_1963:
        /*003c*/ 	.byte	0x04, 0x17
        /*003e*/ 	.short	(.L_1965 - .L_1964)
.L_1964:
        /*0040*/ 	.word	0x00000000
        /*0044*/ 	.short	0x0003
        /*0046*/ 	.short	0x0018
        /*0048*/ 	.byte	0x00, 0xf0, 0x21, 0x00


	//----- nvinfo : EIATTR_KPARAM_INFO
	.align		4
.L_1965:
        /*004c*/ 	.byte	0x04, 0x17
        /*004e*/ 	.short	(.L_1967 - .L_1966)
.L_1966:
        /*0050*/ 	.word	0x00000000
        /*0054*/ 	.short	0x0002
        /*0056*/ 	.short	0x0010
        /*0058*/ 	.byte	0x00, 0xf0, 0x21, 0x00


	//----- nvinfo : EIATTR_KPARAM_INFO
	.align		4
.L_1967:
        /*005c*/ 	.byte	0x04, 0x17
        /*005e*/ 	.short	(.L_1969 - .L_1968)
.L_1968:
        /*0060*/ 	.word	0x00000000
        /*0064*/ 	.short	0x0001
        /*0066*/ 	.short	0x0008
        /*0068*/ 	.byte	0x00, 0xf0, 0x21, 0x00


	//----- nvinfo : EIATTR_KPARAM_INFO
	.align		4
.L_1969:
        /*006c*/ 	.byte	0x04, 0x17
        /*006e*/ 	.short	(.L_1971 - .L_1970)
.L_1970:
        /*0070*/ 	.word	0x00000000
        /*0074*/ 	.short	0x0000
        /*0076*/ 	.short	0x0000
        /*0078*/ 	.byte	0x00, 0xf0, 0x21, 0x00


	//----- nvinfo : EIATTR_MAXREG_COUNT
	.align		4
.L_1971:
        /*007c*/ 	.byte	0x03, 0x1b
        /*007e*/ 	.short	0x00ff


	//----- nvinfo : EIATTR_NUM_BARRIERS
	.align		4
        /*0080*/ 	.byte	0x02, 0x4c
        /*0082*/ 	.byte	0x01
	.zero		1


	//----- nvinfo : EIATTR_MERCURY_ISA_VERSION
	.align		4
        /*0084*/ 	.byte	0x03, 0x5f
        /*0086*/ 	.short	0x0000


	//----- nvinfo : EIATTR_COOP_GROUP_MASK_REGIDS
	.align		4
        /*0088*/ 	.byte	0x04, 0x29
        /*008a*/ 	.short	(.L_1973 - .L_1972)


	//   ....[0]....
.L_1972:
        /*008c*/ 	.word	0xffffffff


	//   ....[1]....
        /*0090*/ 	.word	0xffffffff


	//----- nvinfo : EIATTR_COOP_GROUP_INSTR_OFFSETS
	.align		4
.L_1973:
        /*0094*/ 	.byte	0x04, 0x28
        /*0096*/ 	.short	(.L_1975 - .L_1974)


	//   ....[0]....
.L_1974:
        /*0098*/ 	.word	0x00000680


	//   ....[1]....
        /*009c*/ 	.word	0x000014b0


	//----- nvinfo : EIATTR_EXIT_INSTR_OFFSETS
	.align		4
.L_1975:
        /*00a0*/ 	.byte	0x04, 0x1c
        /*00a2*/ 	.short	(.L_1977 - .L_1976)


	//   ....[0]....
.L_1976:
        /*00a4*/ 	.word	0x00000060


	//   ....[1]....
        /*00a8*/ 	.word	0x000019b0
.L_1977:


//--------------------- .nv.info._Z20kDequantizeBlockwiseI6__halfLi512ELi64ELi8ELi0EEvPfPhS1_PT_ii --------------------------
	.section	.nv.info._Z20kDequantizeBlockwiseI6__halfLi512ELi64ELi8ELi0EEvPfPhS1_PT_ii,"",@"SHT_CUDA_INFO"
	.sectionflags	@""
	.align	4


	//----- nvinfo : EIATTR_CUDA_API_VERSION
	.align		4
        /*0000*/ 	.byte	0x04, 0x37
        /*0002*/ 	.short	(.L_1979 - .L_1978)
.L_1978:
        /*0004*/ 	.word	0x00000082


	//----- nvinfo : EIATTR_SW2861232_WAR
	.align		4
.L_1979:
        /*0008*/ 	.byte	0x01, 0x35
	.zero		2


	//----- nvinfo : EIATTR_PARAM_CBANK
	.align		4
        /*000c*/ 	.byte	0x04, 0x0a
        /*000e*/ 	.short	(.L_1981 - .L_1980)
	.align		4
.L_1980:
        /*0010*/ 	.word	index@(.nv.constant0._Z20kDequantizeBlockwiseI6__halfLi512ELi64ELi8ELi0EEvPfPhS1_PT_ii)
        /*0014*/ 	.short	0x0160
        /*0016*/ 	.short	0x0028


	//----- nvinfo : EIATTR_CBANK_PARAM_SIZE
	.align		4
.L_1981:
        /*0018*/ 	.byte	0x03, 0x19
        /*001a*/ 	.short	0x0028


	//----- nvinfo : EIATTR_KPARAM_INFO
	.align		4
        /*001c*/ 	.byte	0x04, 0x17
        /*001e*/ 	.short	(.L_1983 - .L_1982)
.L_1982:
        /*0020*/ 	.word	0x00000000
        /*0024*/ 	.short	0x0005
        /*0026*/ 	.short	0x0024
        /*0028*/ 	.byte	0x00, 0xf0, 0x11, 0x00


	//----- nvinfo : EIATTR_KPARAM_INFO
	.align		4
.L_1983:
        /*002c*/ 	.byte	0x04, 0x17
        /*002e*/ 	.short	(.L_1985 - .L_1984)
.L_1984:
        /*0030*/ 	.word	0x00000000
        /*0034*/ 	.short	0x0004
        /*0036*/ 	.short	0x0020
        /*0038*/ 	.byte	0x00, 0xf0, 0x11, 0x00


	//----- nvinfo : EIATTR_KPARAM_INFO
	.align		4
.L_1985:
        /*003c*/ 	.byte	0x04, 0x17
        /*003e*/ 	.short	(.L_1987 - .L_1986)
.L_1986:
        /*0040*/ 	.word	0x00000000
        /*0044*/ 	.short	0x0003
        /*0046*/ 	.short	0x0018
        /*0048*/ 	.byte	0x00, 0xf0, 0x21, 0x00


	//----- nvinfo : EIATTR_KPARAM_INFO
	.align		4
.L_1987:
        /*004c*/ 	.byte	0x04, 0x17
        /*004e*/ 	.short	(.L_1989 - .L_1988)
.L_1988:
        /*0050*/ 	.word	0x00000000
        /*0054*/ 	.short	0x0002
        /*0056*/ 	.short	0x0010
        /*0058*/ 	.byte	0x00, 0xf0, 0x21, 0x00


	//----- nvinfo : EIATTR_KPARAM_INFO
	.align		4
.L_1989:
        /*005c*/ 	.byte	0x04, 0x17
        /*005e*/ 	.short	(.L_1991 - .L_1990)
.L_1990:
        /*0060*/ 	.word	0x00000000
        /*0064*/ 	.short	0x0001
        /*0066*/ 	.short	0x0008
        /*0068*/ 	.byte	0x00, 0xf0, 0x21, 0x00


	//----- nvinfo : EIATTR_KPARAM_INFO
	.align		4
.L_1991:
        /*006c*/ 	.byte	0x04, 0x17
        /*006e*/ 	.short	(.L_1993 - .L_1992)
.L_1992:
        /*0070*/ 	.word	0x00000000
        /*0074*/ 	.short	0x0000
        /*0076*/ 	.short	0x0000
        /*0078*/ 	.byte	0x00, 0xf0, 0x21, 0x00


	//----- nvinfo : EIATTR_MAXREG_COUNT
	.align		4
.L_1993:
        /*007c*/ 	.byte	0x03, 0x1b
        /*007e*/ 	.short	0x00ff


	//----- nvinfo : EIATTR_NUM_BARRIERS
	.align		4
        /*0080*/ 	.byte	0x02, 0x4c
        /*0082*/ 	.byte	0x01
	.zero		1


	//----- nvinfo : EIATTR_MERCURY_ISA_VERSION
	.align		4
        /*0084*/ 	.byte	0x03, 0x5f
        /*0086*/ 	.short	0x0000


	//----- nvinfo : EIATTR_COOP_GROUP_MASK_REGIDS
	.align		4
        /*0088*/ 	.byte	0x04, 0x29
        /*008a*/ 	.short	(.L_1995 - .L_1994)


	//   ....[0]....
.L_1994:
        /*008c*/ 	.word	0xffffffff


	//   ....[1]....
        /*0090*/ 	.word	0xffffffff


	//----- nvinfo : EIATTR_COOP_GROUP_INSTR_OFFSETS
	.align		4
.L_1995:
        /*0094*/ 	.byte	0x04, 0x28
        /*0096*/ 	.short	(.L_1997 - .L_1996)


	//   ....[0]....
.L_1996:
        /*0098*/ 	.word	0x00000550


	//   ....[1]....
        /*009c*/ 	.word	0x00000b70


	//----- nvinfo : EIATTR_EXIT_INSTR_OFFSETS
	.align		4
.L_1997:
        /*00a0*/ 	.byte	0x04, 0x1c
        /*00a2*/ 	.short	(.L_1999 - .L_1998)


	//   ....[0]....
.L_1998:
        /*00a4*/ 	.word	0x00000060


	//   ....[1]....
        /*00a8*/ 	.word	0x00000da0
.L_1999:


//--------------------- .nv.info._Z20kDequantizeBlockwiseI6__halfLi512ELi64ELi8ELi1EEvPfPhS1_PT_ii --------------------------
	.section	.nv.info._Z20kDequantizeBlockwiseI6__halfLi512ELi64ELi8ELi1EEvPfPhS1_PT_ii,"",@"SHT_CUDA_INFO"
	.sectionflags	@""
	.align	4


	//----- nvinfo : EIATTR_CUDA_API_VERSION
	.align		4
        /*0000*/ 	.byte	0x04, 0x37
        /*0002*/ 	.short	(.L_2001 - .L_2000)
.L_2000:
        /*0004*/ 	.word	0x00000082


	//----- nvinfo : EIATTR_SW2861232_WAR
	.align		4
.L_2001:
        /*0008*/ 	.byte	0x01, 0x35
	.zero		2


	//----- nvinfo : EIATTR_PARAM_CBANK
	.align		4
        /*000c*/ 	.byte	0x04, 0x0a
        /*000e*/ 	.short	(.L_2003 - .L_2002)
	.align		4
.L_2002:
        /*0010*/ 	.word	index@(.nv.constant0._Z20kDequantizeBlockwiseI6__halfLi512ELi64ELi8ELi1EEvPfPhS1_PT_ii)
        /*0014*/ 	.short	0x0160
        /*0016*/ 	.short	0x0028


	//----- nvinfo : EIATTR_CBANK_PARAM_SIZE
	.align		4
.L_2003:
        /*0018*/ 	.byte	0x03, 0x19
        /*001a*/ 	.short	0x0028


	//----- nvinfo : EIATTR_KPARAM_INFO
	.align		4
        /*001c*/ 	.byte	0x04, 0x17
        /*001e*/ 	.short	(.L_2005 - .L_2004)
.L_2004:
        /*0020*/ 	.word	0x00000000
        /*0024*/ 	.short	0x0005
        /*0026*/ 	.short	0x0024
        /*0028*/ 	.byte	0x00, 0xf0, 0x11, 0x00


	//----- nvinfo : EIATTR_KPARAM_INFO
	.align		4
.L_2005:
        /*002c*/ 	.byte	0x04, 0x17
        /*002e*/ 	.short	(.L_2007 - .L_2006)
.L_2006:
        /*0030*/ 	.word	0x00000000
        /*0034*/ 	.short	0x0004
        /*0036*/ 	.short	0x0020
        /*0038*/ 	.byte	0x00, 0xf0, 0x11, 0x00


	//----- nvinfo : EIATTR_KPARAM_INFO
	.align		4
.L_2007:
        /*003c*/ 	.byte	0x04, 0x17
        /*003e*/ 	.short	(.L_2009 - .L_2008)
.L_2008:
        /*0040*/ 	.word	0x00000000
        /*0044*/ 	.short	0x0003
        /*0046*/ 	.short	0x0018
        /*0048*/ 	.byte	0x00, 0xf0, 0x21, 0x00


	//----- nvinfo : EIATTR_KPARAM_INFO
	.align		4
.L_2009:
        /*004c*/ 	.byte	0x04, 0x17
        /*004e*/ 	.short	(.L_2011 - .L_2010)
.L_2010:
        /*0050*/ 	.word	0x00000000
        /*0054*/ 	.short	0x0002
        /*0056*/ 	.short	0x0010
        /*0058*/ 	.byte	0x00, 0xf0, 0x21, 0x00


	//----- nvinfo : EIATTR_KPARAM_INFO
	.align		4
.L_2011:
        /*005c*/ 	.byte	0x04, 0x17
        /*005e*/ 	.short	(.L_2013 - .L_2012)
.L_2012:
        /*0060*/ 	.word	0x00000000
        /*0064*/ 	.short	0x0001
        /*0066*/ 	.short	0x0008
        /*0068*/ 	.byte	0x00, 0xf0, 0x21, 0x00


	//----- nvinfo : EIATTR_KPARAM_INFO
	.align		4
.L_2013:
        /*006c*/ 	.byte	0x04, 0x17
        /*006e*/ 	.short	(.L_2015 - .L_2014)
.L_2014:
        /*0070*/ 	.word	0x00000000
        /*0074*/ 	.short	0x0000
        /*0076*/ 	.short	0x0000
        /*0078*/ 	.byte	0x00, 0xf0, 0x21, 0x00


	//----- nvinfo : EIATTR_MAXREG_COUNT
	.align		4
.L_2015:
        /*007c*/ 	.byte	0x03, 0x1b
        /*007e*/ 	.short	0x00ff


	//----- nvinfo : EIATTR_NUM_BARRIERS
	.align		4
        /*0080*/ 	.byte	0x02, 0x4c
        /*0082*/ 	.byte	0x01
	.zero		1


	//----- nvinfo : EIATTR_MERCURY_ISA_VERSION
	.align		4
        /*0084*/ 	.byte	0x03, 0x5f
        /*0086*/ 	.short	0x0000


	//----- nvinfo : EIATTR_COOP_GROUP_MASK_REGIDS
	.align		4
        /*0088*/ 	.byte	0x04, 0x29
        /*008a*/ 	.short	(.L_2017 - .L_2016)


	//   ....[0]....
.L_2016:
        /*008c*/ 	.word	0xffffffff


	//   ....[1]....
        /*0090*/ 	.word	0xffffffff


	//----- nvinfo : EIATTR_COOP_GROUP_INSTR_OFFSETS
	.align		4
.L_2017:
        /*0094*/ 	.byte	0x04, 0x28
        /*0096*/ 	.short	(.L_2019 - .L_2018)


	//   ....[0]....
.L_2018:
        /*0098*/ 	.word	0x000006a0


	//   ....[1]....
        /*009c*/ 	.word	0x00001b00


	//----- nvinfo : EIATTR_EXIT_INSTR_OFFSETS
	.align		4
.L_2019:
        /*00a0*/ 	.byte	0x04, 0x1c
        /*00a2*/ 	.short	(.L_2021 - .L_2020)


	//   ....[0]....
.L_2020:
        /*00a4*/ 	.word	0x00000070


	//   ....[1]....
        /*00a8*/ 	.word	0x00002000
.L_2021:


//--------------------- .nv.info._Z23kQuantizeBlockwiseSmallI13__nv_bfloat16Li64ELi2EEvPfPT_S1_PhS1_ii --------------------------
	.section	.nv.info._Z23kQuantizeBlockwiseSmallI13__nv_bfloat16Li64ELi2EEvPfPT_S1_PhS1_ii,"",@"SHT_CUDA_INFO"
	.sectionflags	@""
	.align	4


	//----- nvinfo : EIATTR_CUDA_API_VERSION
	.align		4
        /*0000*/ 	.byte	0x04, 0x37
        /*0002*/ 	.short	(.L_2023 - .L_2022)
.L_2022:
        /*0004*/ 	.word	0x00000082


	//----- nvinfo : EIATTR_SW2861232_WAR
	.align		4
.L_2023:
        /*0008*/ 	.byte	0x01, 0x35
	.zero		2


	//----- nvinfo : EIATTR_PARAM_CBANK
	.align		4
        /*000c*/ 	.byte	0x04, 0x0a
        /*000e*/ 	.short	(.L_2025 - .L_2024)
	.align		4
.L_2024:
        /*0010*/ 	.word	index@(.nv.constant0._Z23kQuantizeBlockwiseSmallI13__nv_bfloat16Li64ELi2EEvPfPT_S1_PhS1_ii)
        /*0014*/ 	.short	0x0160
        /*0016*/ 	.short	0x0030


	//----- nvinfo : EIATTR_CBANK_PARAM_SIZE
	.align		4
.L_2025:
        /*0018*/ 	.byte	0x03, 0x19
        /*001a*/ 	.short	0x0030


	//----- nvinfo : EIATTR_KPARAM_INFO
	.align		4
        /*001c*/ 	.byte	0x04, 0x17
        /*001e*/ 	.short	(.L_2027 - .L_2026)
.L_2026:
        /*0020*/ 	.word	0x00000000
        /*0024*/ 	.short	0x0006
        /*0026*/ 	.short	0x002c
        /*0028*/ 	.byte	0x00, 0xf0, 0x11, 0x00


	//----- nvinfo : EIATTR_KPARAM_INFO
	.align		4
.L_2027:
        /*002c*/ 	.byte	0x04, 0x17
        /*002e*/ 	.short	(.L_2029 - .L_2028)
.L_2028:
        /*0030*/ 	.word	0x00000000
        /*0034*/ 	.short	0x0005
        /*0036*/ 	.short	0x0028
        /*0038*/ 	.byte	0x00, 0xf0, 0x11, 0x00


	//----- nvinfo : EIATTR_KPARAM_INFO
	.align		4
.L_2029:
        /*003c*/ 	.byte	0x04, 0x17
        /*003e*/ 	.short	(.L_2031 - .L_2030)
.L_2030:
        /*0040*/ 	.word	0x00000000
        /*0044*/ 	.short	0x0004
        /*0046*/ 	.short	0x0020
        /*0048*/ 	.byte	0x00, 0xf0, 0x21, 0x00


	//----- nvinfo : EIATTR_KPARAM_INFO
	.align		4
.L_2031:
        /*004c*/ 	.byte	0x04, 0x17
        /*004e*/ 	.short	(.L_2033 - .L_2032)
.L_2032:
        /*0050*/ 	.word	0x00000000
        /*0054*/ 	.short	0x0003
        /*0056*/ 	.short	0x0018
        /*0058*/ 	.byte	0x00, 0xf0, 0x21, 0x00


	//----- nvinfo : EIATTR_KPARAM_INFO
	.align		4
.L_2033:
        /*005c*/ 	.byte	0x04, 0x17
        /*005e*/ 	.short	(.L_2035 - .L_2034)
.L_2034:
        /*0060*/ 	.word	0x00000000
        /*0064*/ 	.short	0x0002
        /*0066*/ 	.short	0x0010
        /*0068*/ 	.byte	0x00, 0xf0, 0x21, 0x00


	//----- nvinfo : EIATTR_KPARAM_INFO
	.align		4
.L_2035:
        /*006c*/ 	.byte	0x04, 0x17
        /*006e*/ 	.short	(.L_2037 - .L_2036)
.L_2036:
        /*0070*/ 	.word	0x00000000
        /*0074*/ 	.short	0x0001
        /*0076*/ 	.short	0x0008
        /*0078*/ 	.byte	0x00, 0xf0, 0x21, 0x00


	//----- nvinfo : EIATTR_KPARAM_INFO
	.align		4
.L_2037:
        /*007c*/ 	.byte	0x04, 0x17
        /*007e*/ 	.short	(.L_2039 - .L_2038)
.L_2038:
        /*0080*/ 	.word	0x00000000
        /*0084*/ 	.short	0x0000
        /*0086*/ 	.short	0x0000
        /*0088*/ 	.byte	0x00, 0xf0, 0x21, 0x00


	//----- nvinfo : EIATTR_MAXREG_COUNT
	.align		4
.L_2039:
        /*008c*/ 	.byte	0x03, 0x1b
        /*008e*/ 	.short	0x00ff


	//----- nvinfo : EIATTR_NUM_BARRIERS
	.align		4
        /*0090*/ 	.byte	0x02, 0x4c
        /*0092*/ 	.byte	0x01
	.zero		1


	//----- nvinfo : EIATTR_MERCURY_ISA_VERSION
	.align		4
        /*0094*/ 	.byte	0x03, 0x5f
        /*0096*/ 	.short	0x0000


	//----- nvinfo : EIATTR_COOP_GROUP_MASK_REGIDS
	.align		4
        /*0098*/ 	.byte	0x04, 0x29
        /*009a*/ 	.short	(.L_2041 - .L_2040)


	//   ....[0]....
.L_2040:
        /*009c*/ 	.word	0xffffffff


	//   ....[1]....
        /*00a0*/ 	.word	0xffffffff


	//   ....[2]....
        /*00a4*/ 	.word	0xffffffff


	//   ....[3]....
        /*00a8*/ 	.word	0xffffffff


	//   ....[4]....
        /*00ac*/ 	.word	0xffffffff


	//   ....[5]....
        /*00b0*/ 	.word	0xffffffff


	//   ....[6]....
        /*00b4*/ 	.word	0xffffffff


	//----- nvinfo : EIATTR_COOP_GROUP_INSTR_OFFSETS
	.align		4
.L_2041:
        /*00b8*/ 	.byte	0x04, 0x28
        /*00ba*/ 	.short	(.L_2043 - .L_2042)


	//   ....[0]....
.L_2042:
        /*00bc*/ 	.word	0x000001c0


	//   ....[1]....
        /*00c0*/ 	.word	0x00000220


	//   ....[2]....
        /*00c4*/ 	.word	0x00000270


	//   ....[3]....
        /*00c8*/ 	.word	0x000002b0


	//   ....[4]....
        /*00cc*/ 	.word	0x00000300


	//   ....[5]....
        /*00d0*/ 	.word	0x00000350


	//   ....[6]....
        /*00d4*/ 	.word	0x00000a60


	//----- nvinfo : EIATTR_EXIT_INSTR_OFFSETS
	.align		4
.L_2043:
        /*00d8*/ 	.byte	0x04, 0x1c
        /*00da*/ 	.short	(.L_2045 - .L_2044)


	//   ....[0]....
.L_2044:
        /*00dc*/ 	.word	0x00000ad0


	//   ....[1]....
        /*00e0*/ 	.word	0x00000b50


	//----- nvinfo : EIATTR_CRS_STACK_SIZE
	.align		4
.L_2045:
        /*00e4*/ 	.byte	0x04, 0x1e
        /*00e6*/ 	.short	(.L_2047 - .L_2046)
.L_2046:
        /*00e8*/ 	.word	0x00000000
.L_2047:


//--------------------- .nv.info._Z23kQuantizeBlockwiseSmallIfLi64ELi2EEvPfPT_S0_PhS0_ii --------------------------
	.section	.nv.info._Z23kQuantizeBlockwiseSmallIfLi64ELi2EEvPfPT_S0_PhS0_ii,"",@"SHT_CUDA_INFO"
	.sectionflags	@""
	.align	4


	//----- nvinfo : EIATTR_CUDA_API_VERSION
	.align		4
        /*0000*/ 	.byte	0x04, 0x37
        /*0002*/ 	.short	(.L_2049 - .L_2048)
.L_2048:
        /*0004*/ 	.word	0x00000082


	//----- nvinfo : EIATTR_SW2861232_WAR
	.align		4
.L_2049:
        /*0008*/ 	.byte	0x01, 0x35
	.zero		2


	//----- nvinfo : EIATTR_PARAM_CBANK
	.align		4
        /*000c*/ 	.byte	0x04, 0x0a
        /*000e*/ 	.short	(.L_2051 - .L_2050)
	.align		4
.L_2050:
        /*0010*/ 	.word	index@(.nv.constant0._Z23kQuantizeBlockwiseSmallIfLi64ELi2EEvPfPT_S0_PhS0_ii)
        /*0014*/ 	.short	0x0160
        /*0016*/ 	.short	0x0030


	//----- nvinfo : EIATTR_CBANK_PARAM_SIZE
	.align		4
.L_2051:
        /*0018*/ 	.byte	0x03, 0x19
        /*001a*/ 	.short	0x0030


	//----- nvinfo : EIATTR_KPARAM_INFO
	.align		4
        /*001c*/ 	.byte	0x04, 0x17
        /*001e*/ 	.short	(.L_2053 - .L_2052)
.L_2052:
        /*0020*/ 	.word	0x00000000
        /*0024*/ 	.short	0x0006
        /*0026*/ 	.short	0x002c
        /*0028*/ 	.byte	0x00, 0xf0, 0x11, 0x00


	//----- nvinfo : EIATTR_KPARAM_INFO
	.align		4
.L_2053:
        /*002c*/ 	.byte	0x04, 0x17
        /*002e*/ 	.short	(.L_2055 - .L_2054)
.L_2054:
        /*0030*/ 	.word	0x00000000
        /*0034*/ 	.short	0x0005
        /*0036*/ 	.short	0x0028
        /*0038*/ 	.byte	0x00, 0xf0, 0x11, 0x00


	//----- nvinfo : EIATTR_KPARAM_INFO
	.align		4
.L_2055:
        /*003c*/ 	.byte	0x04, 0x17
        /*003e*/ 	.short	(.L_2057 - .L_2056)
.L_2056:
        /*0040*/ 	.word	0x00000000
        /*0044*/ 	.short	0x0004
        /*0046*/ 	.short	0x0020
        /*0048*/ 	.byte	0x00, 0xf0, 0x21, 0x00


	//----- nvinfo : EIATTR_KPARAM_INFO
	.align		4
.L_2057:
        /*004c*/ 	.byte	0x04, 0x17
        /*004e*/ 	.short	(.L_2059 - .L_2058)
.L_2058:
        /*0050*/ 	.word	0x00000000
        /*0054*/ 	.short	0x0003
        /*0056*/ 	.short	0x0018
        /*0058*/ 	.byte	0x00, 0xf0, 0x21, 0x00


	//----- nvinfo : EIATTR_KPARAM_INFO
	.align		4
.L_2059:
        /*005c*/ 	.byte	0x04, 0x17
        /*005e*/ 	.short	(.L_2061 - .L_2060)
.L_2060:
        /*0060*/ 	.word	0x00000000
        /*0064*/ 	.short	0x0002
        /*0066*/ 	.short	0x0010
        /*0068*/ 	.byte	0x00, 0xf0, 0x21, 0x00


	//----- nvinfo : EIATTR_KPARAM_INFO
	.align		4
.L_2061:
        /*006c*/ 	.byte	0x04, 0x17
        /*006e*/ 	.short	(.L_2063 - .L_2062)
.L_2062:
        /*0070*/ 	.word	0x00000000
        /*0074*/ 	.short	0x0001
        /*0076*/ 	.short	0x0008
        /*0078*/ 	.byte	0x00, 0xf0, 0x21, 0x00


	//----- nvinfo : EIATTR_KPARAM_INFO
	.align		4
.L_2063:
        /*007c*/ 	.byte	0x04, 0x17
        /*007e*/ 	.short	(.L_2065 - .L_2064)
.L_2064:
        /*0080*/ 	.word	0x00000000
        /*0084*/ 	.short	0x0000
        /*0086*/ 	.short	0x0000
        /*0088*/ 	.byte	0x00, 0xf0, 0x21, 0x00


	//----- nvinfo : EIATTR_MAXREG_COUNT
	.align		4
.L_2065:
        /*008c*/ 	.byte	0x03, 0x1b
        /*008e*/ 	.short	0x00ff


	//----- nvinfo : EIATTR_NUM_BARRIERS
	.align		4
        /*0090*/ 	.byte	0x02, 0x4c
        /*0092*/ 	.byte	0x01
	.zero		1


	//----- nvinfo : EIATTR_MERCURY_ISA_VERSION
	.align		4
        /*0094*/ 	.byte	0x03, 0x5f
        /*0096*/ 	.short	0x0000


	//----- nvinfo : EIATTR_COOP_GROUP_MASK_REGIDS
	.align		4
        /*0098*/ 	.byte	0x04, 0x29
        /*009a*/ 	.short	(.L_2067 - .L_2066)


	//   ....[0]....
.L_2066:
        /*009c*/ 	.word	0xffffffff


	//   ....[1]....
        /*00a0*/ 	.word	0xffffffff


	//   ....[2]....
        /*00a4*/ 	.word	0xffffffff


	//   ....[3]....
        /*00a8*/ 	.word	0xffffffff


	//   ....[4]....
        /*00ac*/ 	.word	0xffffffff


	//   ....[5]....
        /*00b0*/ 	.word	0xffffffff


	//   ....[6]....
        /*00b4*/ 	.word	0xffffffff


	//----- nvinfo : EIATTR_COOP_GROUP_INSTR_OFFSETS
	.align		4
.L_2067:
        /*00b8*/ 	.byte	0x04, 0x28
        /*00ba*/ 	.short	(.L_2069 - .L_2068)


	//   ....[0]....
.L_2068:
        /*00bc*/ 	.word	0x000001b0


	//   ....[1]....
        /*00c0*/ 	.word	0x000001f0


	//   ....[2]....
        /*00c4*/ 	.word	0x00000230


	//   ....[3]....
        /*00c8*/ 	.word	0x00000270


	//   ....[4]....
        /*00cc*/ 	.word	0x000002c0


	//   ....[5]....
        /*00d0*/ 	.word	0x00000320


	//   ....[6]....
        /*00d4*/ 	.word	0x00000a40


	//----- nvinfo : EIATTR_EXIT_INSTR_OFFSETS
	.align		4
.L_2069:
        /*00d8*/ 	.byte	0x04, 0x1c
        /*00da*/ 	.short	(.L_2071 - .L_2070)


	//   ....[0]....
.L_2070:
        /*00dc*/ 	.word	0x00000aa0


	//   ....[1]....
        /*00e0*/ 	.word	0x00000b20


	//----- nvinfo : EIATTR_CRS_STACK_SIZE
	.align		4
.L_2071:
        /*00e4*/ 	.byte	0x04, 0x1e
        /*00e6*/ 	.short	(.L_2073 - .L_2072)
.L_2072:
        /*00e8*/ 	.word	0x00000000
.L_2073:


//--------------------- .nv.info._Z23kQuantizeBlockwiseSmallI6__halfLi64ELi2EEvPfPT_S1_PhS1_ii --------------------------
	.section	.nv.info._Z23kQuantizeBlockwiseSmallI6__halfLi64ELi2EEvPfPT_S1_PhS1_ii,"",@"SHT_CUDA_INFO"
	.sectionflags	@""
	.align	4


	//----- nvinfo : EIATTR_CUDA_API_VERSION
	.align		4
        /*0000*/ 	.byte	0x04, 0x37
        /*0002*/ 	.short	(.L_2075 - .L_2074)
.L_2074:
        /*0004*/ 	.word	0x00000082


	//----- nvinfo : EIATTR_SW2861232_WAR
	.align		4
.L_2075:
        /*0008*/ 	.byte	0x01, 0x35
	.zero		2


	//----- nvinfo : EIATTR_PARAM_CBANK
	.align		4
        /*000c*/ 	.byte	0x04, 0x0a
        /*000e*/ 	.short	(.L_2077 - .L_2076)
	.align		4
.L_2076:
        /*0010*/ 	.word	index@(.nv.constant0._Z23kQuantizeBlockwiseSmallI6__halfLi64ELi2EEvPfPT_S1_PhS1_ii)
        /*0014*/ 	.short	0x0160
        /*0016*/ 	.short	0x0030


	//----- nvinfo : EIATTR_CBANK_PARAM_SIZE
	.align		4
.L_2077:
        /*0018*/ 	.byte	0x03, 0x19
        /*001a*/ 	.short	0x0030


	//----- nvinfo : EIATTR_KPARAM_INFO
	.align		4
        /*001c*/ 	.byte	0x04, 0x17
        /*001e*/ 	.short	(.L_2079 - .L_2078)
.L_2078:
        /*0020*/ 	.word	0x00000000
        /*0024*/ 	.short	0x0006
        /*0026*/ 	.short	0x002c
        /*0028*/ 	.byte	0x00, 0xf0, 0x11, 0x00


	//----- nvinfo : EIATTR_KPARAM_INFO
	.align		4
.L_2079:
        /*002c*/ 	.byte	0x04, 0x17
        /*002e*/ 	.short	(.L_2081 - .L_2080)
.L_2080:
        /*0030*/ 	.word	0x00000000
        /*0034*/ 	.short	0x0005
        /*0036*/ 	.short	0x0028
        /*0038*/ 	.byte	0x00, 0xf0, 0x11, 0x00


	//----- nvinfo : EIATTR_KPARAM_INFO
	.align		4
.L_2081:
        /*003c*/ 	.byte	0x04, 0x17
        /*003e*/ 	.short	(.L_2083 - .L_2082)
.L_2082:
        /*0040*/ 	.word	0x00000000
        /*0044*/ 	.short	0x0004
        /*0046*/ 	.short	0x0020
        /*0048*/ 	.byte	0x00, 0xf0, 0x21, 0x00


	//----- nvinfo : EIATTR_KPARAM_INFO
	.align		4
.L_2083:
        /*004c*/ 	.byte	0x04, 0x17
        /*004e*/ 	.short	(.L_2085 - .L_2084)
.L_2084:
        /*0050*/ 	.word	0x00000000
        /*0054*/ 	.short	0x0003
        /*0056*/ 	.short	0x0018
        /*0058*/ 	.byte	0x00, 0xf0, 0x21, 0x00


	//----- nvinfo : EIATTR_KPARAM_INFO
	.align		4
.L_2085:
        /*005c*/ 	.byte	0x04, 0x17
        /*005e*/ 	.short	(.L_2087 - .L_2086)
.L_2086:
        /*0060*/ 	.word	0x00000000
        /*0064*/ 	.short	0x0002
        /*0066*/ 	.short	0x0010
        /*0068*/ 	.byte	0x00, 0xf0, 0x21, 0x00


	//----- nvinfo : EIATTR_KPARAM_INFO
	.align		4
.L_2087:
        /*006c*/ 	.byte	0x04, 0x17
        /*006e*/ 	.short	(.L_2089 - .L_2088)
.L_2088:
        /*0070*/ 	.word	0x00000000
        /*0074*/ 	.short	0x0001
        /*0076*/ 	.short	0x0008
        /*0078*/ 	.byte	0x00, 0xf0, 0x21, 0x00


	//----- nvinfo : EIATTR_KPARAM_INFO
	.align		4
.L_2089:
        /*007c*/ 	.byte	0x04, 0x17
        /*007e*/ 	.short	(.L_2091 - .L_2090)
.L_2090:
        /*0080*/ 	.word	0x00000000
        /*0084*/ 	.short	0x0000
        /*0086*/ 	.short	0x0000
        /*0088*/ 	.byte	0x00, 0xf0, 0x21, 0x00


	//----- nvinfo : EIATTR_MAXREG_COUNT
	.align		4
.L_2091:
        /*008c*/ 	.byte	0x03, 0x1b
        /*008e*/ 	.short	0x00ff


	//----- nvinfo : EIATTR_NUM_BARRIERS
	.align		4
        /*0090*/ 	.byte	0x02, 0x4c
        /*0092*/ 	.byte	0x01
	.zero		1


	//----- nvinfo : EIATTR_MERCURY_ISA_VERSION
	.align		4
        /*0094*/ 	.byte	0x03, 0x5f
        /*0096*/ 	.short	0x0000


	//----- nvinfo : EIATTR_COOP_GROUP_MASK_REGIDS
	.align		4
        /*0098*/ 	.byte	0x04, 0x29
        /*009a*/ 	.short	(.L_2093 - .L_2092)


	//   ....[0]....
.L_2092:
        /*009c*/ 	.word	0xffffffff


	//   ....[1]....
        /*00a0*/ 	.word	0xffffffff


	//   ....[2]....
        /*00a4*/ 	.word	0xffffffff


	//   ....[3]....
        /*00a8*/ 	.word	0xffffffff


	//   ....[4]....
        /*00ac*/ 	.word	0xffffffff


	//   ....[5]....
        /*00b0*/ 	.word	0xffffffff


	//   ....[6]....
        /*00b4*/ 	.word	0xffffffff


	//----- nvinfo : EIATTR_COOP_GROUP_INSTR_OFFSETS
	.align		4
.L_2093:
        /*00b8*/ 	.byte	0x04, 0x28
        /*00ba*/ 	.short	(.L_2095 - .L_2094)


	//   ....[0]....
.L_2094:
        /*00bc*/ 	.word	0x000001c0


	//   ....[1]....
        /*00c0*/ 	.word	0x00000230


	//   ....[2]....
        /*00c4*/ 	.word	0x00000270


	//   ....[3]....
        /*00c8*/ 	.word	0x000002b0


	//   ....[4]....
        /*00cc*/ 	.word	0x000002f0


	//   ....[5]....
        /*00d0*/ 	.word	0x00000340


	//   ....[6]....
        /*00d4*/ 	.word	0x00000a60


	//----- nvinfo : EIATTR_EXIT_INSTR_OFFSETS
	.align		4
.L_2095:
        /*00d8*/ 	.byte	0x04, 0x1c
        /*00da*/ 	.short	(.L_2097 - .L_2096)


	//   ....[0]....
.L_2096:
        /*00dc*/ 	.word	0x00000ad0


	//   ....[1]....
        /*00e0*/ 	.word	0x00000b50


	//----- nvinfo : EIATTR_CRS_STACK_SIZE
	.align		4
.L_2097:
        /*00e4*/ 	.byte	0x04, 0x1e
        /*00e6*/ 	.short	(.L_2099 - .L_2098)
.L_2098:
        /*00e8*/ 	.word	0x00000000
.L_2099:


//--------------------- .nv.info._Z23kQuantizeBlockwiseSmallI13__nv_bfloat16Li64ELi1EEvPfPT_S1_PhS1_ii --------------------------
	.section	.nv.info._Z23kQuantizeBlockwiseSmallI13__nv_bfloat16Li64ELi1EEvPfPT_S1_PhS1_ii,"",@"SHT_CUDA_INFO"
	.sectionflags	@""
	.align	4


	//----- nvinfo : EIATTR_CUDA_API_VERSION
	.align		4
        /*0000*/ 	.byte	0x04, 0x37
        /*0002*/ 	.short	(.L_2101 - .L_2100)
.L_2100:
        /*0004*/ 	.word	0x00000082


	//----- nvinfo : EIATTR_SW2861232_WAR
	.align		4
.L_2101:
        /*0008*/ 	.byte	0x01, 0x35
	.zero		2


	//----- nvinfo : EIATTR_PARAM_CBANK
	.align		4
        /*000c*/ 	.byte	0x04, 0x0a
        /*000e*/ 	.short	(.L_2103 - .L_2102)
	.align		4
.L_2102:
        /*0010*/ 	.word	index@(.nv.constant0._Z23kQuantizeBlockwiseSmallI13__nv_bfloat16Li64ELi1EEvPfPT_S1_PhS1_ii)
        /*0014*/ 	.short	0x0160
        /*0016*/ 	.short	0x0030


	//----- nvinfo : EIATTR_CBANK_PARAM_SIZE
	.align		4
.L_2103:
        /*0018*/ 	.byte	0x03, 0x19
        /*001a*/ 	.short	0x0030


	//----- nvinfo : EIATTR_KPARAM_INFO
	.align		4
        /*001c*/ 	.byte	0x04, 0x17
        /*001e*/ 	.short	(.L_2105 - .L_2104)
.L_2104:
        /*0020*/ 	.word	0x00000000
        /*0024*/ 	.short	0x0006
        /*0026*/ 	.short	0x002c
        /*0028*/ 	.byte	0x00, 0xf0, 0x11, 0x00


	//----- nvinfo : EIATTR_KPARAM_INFO
	.align		4
.L_2105:
        /*002c*/ 	.byte	0x04, 0x17
        /*002e*/ 	.short	(.L_2107 - .L_2106)
.L_2106:
        /*0030*/ 	.word	0x00000000
        /*0034*/ 	.short	0x0005
        /*0036*/ 	.short	0x0028
        /*0038*/ 	.byte	0x00, 0xf0, 0x11, 0x00


	//----- nvinfo : EIATTR_KPARAM_INFO
	.align		4
.L_2107:
        /*003c*/ 	.byte	0x04, 0x17
        /*003e*/ 	.short	(.L_2109 - .L_2108)
.L_2108:
        /*0040*/ 	.word	0x00000000
        /*0044*/ 	.short	0x0004
        /*0046*/ 	.short	0x0020
        /*0048*/ 	.byte	0x00, 0xf0, 0x21, 0x00


	//----- nvinfo : EIATTR_KPARAM_INFO
	.align		4
.L_2109:
        /*004c*/ 	.byte	0x04, 0x17
        /*004e*/ 	.short	(.L_2111 - .L_2110)
.L_2110:
        /*0050*/ 	.word	0x00000000
        /*0054*/ 	.short	0x0003
        /*0056*/ 	.short	0x0018
        /*0058*/ 	.byte	0x00, 0xf0, 0x21, 0x00


	//----- nvinfo : EIATTR_KPARAM_INFO
	.align		4
.L_2111:
        /*005c*/ 	.byte	0x04, 0x17
        /*005e*/ 	.short	(.L_2113 - .L_2112)
.L_2112:
        /*0060*/ 	.word	0x00000000
        /*0064*/ 	.short	0x0002
        /*0066*/ 	.short	0x0010
        /*0068*/ 	.byte	0x00, 0xf0, 0x21, 0x00


	//----- nvinfo : EIATTR_KPARAM_INFO
	.align		4
.L_2113:
        /*006c*/ 	.byte	0x04, 0x17
        /*006e*/ 	.short	(.L_2115 - .L_2114)
.L_2114:
        /*0070*/ 	.word	0x00000000
        /*0074*/ 	.short	0x0001
        /*0076*/ 	.short	0x0008
        /*0078*/ 	.byte	0x00, 0xf0, 0x21, 0x00


	//----- nvinfo : EIATTR_KPARAM_INFO
	.align		4
.L_2115:
        /*007c*/ 	.byte	0x04, 0x17
        /*007e*/ 	.short	(.L_2117 - .L_2116)
.L_2116:
        /*0080*/ 	.word	0x00000000
        /*0084*/ 	.short	0x0000
        /*0086*/ 	.short	0x0000
        /*0088*/ 	.byte	0x00, 0xf0, 0x21, 0x00


	//----- nvinfo : EIATTR_MAXREG_COUNT
	.align		4
.L_2117:
        /*008c*/ 	.byte	0x03, 0x1b
        /*008e*/ 	.short	0x00ff


	//----- nvinfo : EIATTR_NUM_BARRIERS
	.align		4
        /*0090*/ 	.byte	0x02, 0x4c
        /*0092*/ 	.byte	0x01
	.zero		1


	//----- nvinfo : EIATTR_MERCURY_ISA_VERSION
	.align		4
        /*0094*/ 	.byte	0x03, 0x5f
        /*0096*/ 	.short	0x0000


	//----- nvinfo : EIATTR_COOP_GROUP_MASK_REGIDS
	.align		4
        /*0098*/ 	.byte	0x04, 0x29
        /*009a*/ 	.short	(.L_2119 - .L_2118)


	//   ....[0]....
.L_2118:
        /*009c*/ 	.word	0xffffffff


	//   ....[1]....
        /*00a0*/ 	.word	0xffffffff


	//   ....[2]....
        /*00a4*/ 	.word	0xffffffff


	//   ....[3]....
        /*00a8*/ 	.word	0xffffffff


	//   ....[4]....
        /*00ac*/ 	.word	0xffffffff


	//   ....[5]....
        /*00b0*/ 	.word	0xffffffff


	//   ....[6]....
        /*00b4*/ 	.word	0xffffffff


	//----- nvinfo : EIATTR_COOP_GROUP_INSTR_OFFSETS
	.align		4
.L_2119:
        /*00b8*/ 	.byte	0x04, 0x28
        /*00ba*/ 	.short	(.L_2121 - .L_2120)


	//   ....[0]....
.L_2120:
        /*00bc*/ 	.word	0x000001c0


	//   ....[1]....
        /*00c0*/ 	.word	0x00000220


	//   ....[2]....
        /*00c4*/ 	.word	0x00000260


	//   ....[3]....
        /*00c8*/ 	.word	0x000002b0


	//   ....[4]....
        /*00cc*/ 	.word	0x000002f0


	//   ....[5]....
        /*00d0*/ 	.word	0x00000340


	//   ....[6]....
        /*00d4*/ 	.word	0x00000850


	//----- nvinfo : EIATTR_EXIT_INSTR_OFFSETS
	.align		4
.L_2121:
        /*00d8*/ 	.byte	0x04, 0x1c
        /*00da*/ 	.short	(.L_2123 - .L_2122)


	//   ....[0]....
.L_2122:
        /*00dc*/ 	.word	0x000008b0


	//   ....[1]....
        /*00e0*/ 	.word	0x00000930


	//----- nvinfo : EIATTR_CRS_STACK_SIZE
	.align		4
.L_2123:
        /*00e4*/ 	.byte	0x04, 0x1e
        /*00e6*/ 	.short	(.L_2125 - .L_2124)
.L_2124:
        /*00e8*/ 	.word	0x00000000
.L_2125:


//--------------------- .nv.info._Z23kQuantizeBlockwiseSmallIfLi64ELi1EEvPfPT_S0_PhS0_ii --------------------------
	.section	.nv.info._Z23kQuantizeBlockwiseSmallIfLi64ELi1EEvPfPT_S0_PhS0_ii,"",@"SHT_CUDA_INFO"
	.sectionflags	@""
	.align	4


	//----- nvinfo : EIATTR_CUDA_API_VERSION
	.align		4
        /*0000*/ 	.byte	0x04, 0x37
        /*0002*/ 	.short	(.L_2127 - .L_2126)
.L_2126:
        /*0004*/ 	.word	0x00000082


	//----- nvinfo : EIATTR_SW2861232_WAR
	.align		4
.L_2127:
        /*0008*/ 	.byte	0x01, 0x35
	.zero		2


	//----- nvinfo : EIATTR_PARAM_CBANK
	.align		4
        /*000c*/ 	.byte	0x04, 0x0a
        /*000e*/ 	.short	(.L_2129 - .L_2128)
	.align		4
.L_2128:
        /*0010*/ 	.word	index@(.nv.constant0._Z23kQuantizeBlockwiseSmallIfLi64ELi1EEvPfPT_S0_PhS0_ii)
        /*0014*/ 	.short	0x0160
        /*0016*/ 	.short	0x0030


	//----- nvinfo : EIATTR_CBANK_PARAM_SIZE
	.align		4
.L_2129:
        /*0018*/ 	.byte	0x03, 0x19
        /*001a*/ 	.short	0x0030


	//----- nvinfo : EIATTR_KPARAM_INFO
	.align		4
        /*001c*/ 	.byte	0x04, 0x17
        /*001e*/ 	.short	(.L_2131 - .L_2130)
.L_2130:
        /*0020*/ 	.word	0x00000000
        /*0024*/ 	.short	0x0006
        /*0026*/ 	.short	0x002c
        /*0028*/ 	.byte	0x00, 0xf0, 0x11, 0x00


	//----- nvinfo : EIATTR_KPARAM_INFO
	.align		4
.L_2131:
        /*002c*/ 	.byte	0x04, 0x17
        /*002e*/ 	.short	(.L_2133 - .L_2132)
.L_2132:
        /*0030*/ 	.word	0x00000000
        /*0034*/ 	.short	0x0005
        /*0036*/ 	.short	0x0028
        /*0038*/ 	.byte	0x00, 0xf0, 0x11, 0x00


	//----- nvinfo : EIATTR_KPARAM_INFO
	.align		4
.L_2133:
        /*003c*/ 	.byte	0x04, 0x17
        /*003e*/ 	.short	(.L_2135 - .L_2134)
.L_2134:
        /*0040*/ 	.word	0x00000000
        /*0044*/ 	.short	0x0004
        /*0046*/ 	.short	0x0020
        /*0048*/ 	.byte	0x00, 0xf0, 0x21, 0x00


	//----- nvinfo : EIATTR_KPARAM_INFO
	.align		4
.L_2135:
        /*004c*/ 	.byte	0x04, 0x17
        /*004e*/ 	.short	(.L_2137 - .L_2136)
.L_2136:
        /*0050*/ 	.word	0x00000000
        /*0054*/ 	.short	0x0003
        /*0056*/ 	.short	0x0018
        /*0058*/ 	.byte	0x00, 0xf0, 0x21, 0x00


	//----- nvinfo : EIATTR_KPARAM_INFO
	.align		4
.L_2137:
        /*005c*/ 	.byte	0x04, 0x17
        /*005e*/ 	.short	(.L_2139 - .L_2138)
.L_2138:
        /*0060*/ 	.word	0x00000000
        /*0064*/ 	.short	0x0002
        /*0066*/ 	.short	0x0010
        /*0068*/ 	.byte	0x00, 0xf0, 0x21, 0x00


	//----- nvinfo : EIATTR_KPARAM_INFO
	.align		4
.L_2139:
        /*006c*/ 	.byte	0x04, 0x17
        /*006e*/ 	.short	(.L_2141 - .L_2140)
.L_2140:
        /*0070*/ 	.word	0x00000000
        /*0074*/ 	.short	0x0001
        /*0076*/ 	.short	0x0008
        /*0078*/ 	.byte	0x00, 0xf0, 0x21, 0x00


	//----- nvinfo : EIATTR_KPARAM_INFO
	.align		4
.L_2141:
        /*007c*/ 	.byte	0x04, 0x17
        /*007e*/ 	.short	(.L_2143 - .L_2142)
.L_2142:
        /*0080*/ 	.word	0x00000000
        /*0084*/ 	.short	0x0000
        /*0086*/ 	.short	0x0000
        /*0088*/ 	.byte	0x00, 0xf0, 0x21, 0x00


	//----- nvinfo : EIATTR_MAXREG_COUNT
	.align		4
.L_2143:
        /*008c*/ 	.byte	0x03, 0x1b
        /*008e*/ 	.short	0x00ff


	//----- nvinfo : EIATTR_NUM_BARRIERS
	.align		4
        /*0090*/ 	.byte	0x02, 0x4c
        /*0092*/ 	.byte	0x01
	.zero		1


	//----- nvinfo : EIATTR_MERCURY_ISA_VERSION
	.align		4
        /*0094*/ 	.byte	0x03, 0x5f
        /*0096*/ 	.short	0x0000


	//----- nvinfo : EIATTR_COOP_GROUP_MASK_REGIDS
	.align		4
        /*0098*/ 	.byte	0x04, 0x29
        /*009a*/ 	.short	(.L_2145 - .L_2144)


	//   ....[0]....
.L_2144:
        /*009c*/ 	.word	0xffffffff


	//   ....[1]....
        /*00a0*/ 	.word	0xffffffff


	//   ....[2]....
        /*00a4*/ 	.word	0xffffffff


	//   ....[3]....
        /*00a8*/ 	.word	0xffffffff


	//   ....[4]....
        /*00ac*/ 	.word	0xffffffff


	//   ....[5]....
        /*00b0*/ 	.word	0xffffffff


	//   ....[6]....
        /*00b4*/ 	.word	0xffffffff


	//----- nvinfo : EIATTR_COOP_GROUP_INSTR_OFFSETS
	.align		4
.L_2145:
        /*00b8*/ 	.byte	0x04, 0x28
        /*00ba*/ 	.short	(.L_2147 - .L_2146)


	//   ....[0]....
.L_2146:
        /*00bc*/ 	.word	0x000001b0


	//   ....[1]....
        /*00c0*/ 	.word	0x000001f0


	//   ....[2]....
        /*00c4*/ 	.word	0x00000230


	//   ....[3]....
        /*00c8*/ 	.word	0x00000270


	//   ....[4]....
        /*00cc*/ 	.word	0x000002d0


	//   ....[5]....
        /*00d0*/ 	.word	0x00000320


	//   ....[6]....
        /*00d4*/ 	.word	0x00000820


	//----- nvinfo : EIATTR_EXIT_INSTR_OFFSETS
	.align		4
.L_2147:
        /*00d8*/ 	.byte	0x04, 0x1c
        /*00da*/ 	.short	(.L_2149 - .L_2148)


	//   ....[0]....
.L_2148:
        /*00dc*/ 	.word	0x00000880


	//   ....[1]....
        /*00e0*/ 	.word	0x00000900


	//----- nvinfo : EIATTR_CRS_STACK_SIZE
	.align		4
.L_2149:
        /*00e4*/ 	.byte	0x04, 0x1e
        /*00e6*/ 	.short	(.L_2151 - .L_2150)
.L_2150:
        /*00e8*/ 	.word	0x00000000
.L_2151:


//--------------------- .nv.info._Z23kQuantizeBlockwiseSmallI6__halfLi64ELi1EEvPfPT_S1_PhS1_ii --------------------------
	.section	.nv.info._Z23kQuantizeBlockwiseSmallI6__halfLi64ELi1EEvPfPT_S1_PhS1_ii,"",@"SHT_CUDA_INFO"
	.sectionflags	@""
	.align	4


	//----- nvinfo : EIATTR_CUDA_API_VERSION
	.align		4
        /*0000*/ 	.byte	0x04, 0x37
        /*0002*/ 	.short	(.L_2153 - .L_2152)
.L_2152:
        /*0004*/ 	.word	0x00000082


	//----- nvinfo : EIATTR_SW2861232_WAR
	.align		4
.L_2153:
        /*0008*/ 	.byte	0x01, 0x35
	.zero		2


	//----- nvinfo : EIATTR_PARAM_CBANK
	.align		4
        /*000c*/ 	.byte	0x04, 0x0a
        /*000e*/ 	.short	(.L_2155 - .L_2154)
	.align		4
.L_2154:
        /*0010*/ 	.word	index@(.nv.constant0._Z23kQuantizeBlockwiseSmallI6__halfLi64ELi1EEvPfPT_S1_PhS1_ii)
        /*0014*/ 	.short	0x0160
        /*0016*/ 	.short	0x0030


	//----- nvinfo : EIATTR_CBANK_PARAM_SIZE
	.align		4
.L_2155:
        /*0018*/ 	.byte	0x03, 0x19
        /*001a*/ 	.short	0x0030


	//----- nvinfo : EIATTR_KPARAM_INFO
	.align		4
        /*001c*/ 	.byte	0x04, 0x17
        /*001e*/ 	.short	(.L_2157 - .L_2156)
.L_2156:
        /*0020*/ 	.word	0x00000000
        /*0024*/ 	.short	0x0006
        /*0026*/ 	.short	0x002c
        /*0028*/ 	.byte	0x00, 0xf0, 0x11, 0x00


	//----- nvinfo : EIATTR_KPARAM_INFO
	.align		4
.L_2157:
        /*002c*/ 	.byte	0x04, 0x17
        /*002e*/ 	.short	(.L_2159 - .L_2158)
.L_2158:
        /*0030*/ 	.word	0x00000000
        /*0034*/ 	.short	0x0005
        /*0036*/ 	.short	0x0028
        /*0038*/ 	.byte	0x00, 0xf0, 0x11, 0x00


	//----- nvinfo : EIATTR_KPARAM_INFO
	.align		4
.L_2159:
        /*003c*/ 	.byte	0x04, 0x17
        /*003e*/ 	.short	(.L_2161 - .L_2160)
.L_2160:
        /*0040*/ 	.word	0x00000000
        /*0044*/ 	.short	0x0004
        /*0046*/ 	.short	0x0020
        /*0048*/ 	.byte	0x00, 0xf0, 0x21, 0x00


	//----- nvinfo : EIATTR_KPARAM_INFO
	.align		4
.L_2161:
        /*004c*/ 	.byte	0x04, 0x17
        /*004e*/ 	.short	(.L_2163 - .L_2162)
.L_2162:
        /*0050*/ 	.word	0x00000000
        /*0054*/ 	.short	0x0003
        /*0056*/ 	.short	0x0018
        /*0058*/ 	.byte	0x00, 0xf0, 0x21, 0x00


	//----- nvinfo : EIATTR_KPARAM_INFO
	.align		4
.L_2163:
        /*005c*/ 	.byte	0x04, 0x17
        /*005e*/ 	.short	(.L_2165 - .L_2164)
.L_2164:
        /*0060*/ 	.word	0x00000000
        /*0064*/ 	.short	0x0002
        /*0066*/ 	.short	0x0010
        /*0068*/ 	.byte	0x00, 0xf0, 0x21, 0x00


	//----- nvinfo : EIATTR_KPARAM_INFO
	.align		4
.L_2165:
        /*006c*/ 	.byte	0x04, 0x17
        /*006e*/ 	.short	(.L_2167 - .L_2166)
.L_2166:
        /*0070*/ 	.word	0x00000000
        /*0074*/ 	.short	0x0001
        /*0076*/ 	.short	0x0008
        /*0078*/ 	.byte	0x00, 0xf0, 0x21, 0x00


	//----- nvinfo : EIATTR_KPARAM_INFO
	.align		4
.L_2167:
        /*007c*/ 	.byte	0x04, 0x17
        /*007e*/ 	.short	(.L_2169 - .L_2168)
.L_2168:
        /*0080*/ 	.word	0x00000000
        /*0084*/ 	.short	0x0000
        /*0086*/ 	.short	0x0000
        /*0088*/ 	.byte	0x00, 0xf0, 0x21, 0x00


	//----- nvinfo : EIATTR_MAXREG_COUNT
	.align		4
.L_2169:
        /*008c*/ 	.byte	0x03, 0x1b
        /*008e*/ 	.short	0x00ff


	//----- nvinfo : EIATTR_NUM_BARRIERS
	.align		4
        /*0090*/ 	.byte	0x02, 0x4c
        /*0092*/ 	.byte	0x01
	.zero		1


	//----- nvinfo : EIATTR_MERCURY_ISA_VERSION
	.align		4
        /*0094*/ 	.byte	0x03, 0x5f
        /*0096*/ 	.short	0x0000


	//----- nvinfo : EIATTR_COOP_GROUP_MASK_REGIDS
	.align		4
        /*0098*/ 	.byte	0x04, 0x29
        /*009a*/ 	.short	(.L_2171 - .L_2170)


	//   ....[0]....
.L_2170:
        /*009c*/ 	.word	0xffffffff


	//   ....[1]....
        /*00a0*/ 	.word	0xffffffff


	//   ....[2]....
        /*00a4*/ 	.word	0xffffffff


	//   ....[3]....
        /*00a8*/ 	.word	0xffffffff


	//   ....[4]....
        /*00ac*/ 	.word	0xffffffff


	//   ....[5]....
        /*00b0*/ 	.word	0xffffffff


	//   ....[6]....
        /*00b4*/ 	.word	0xffffffff


	//----- nvinfo : EIATTR_COOP_GROUP_INSTR_OFFSETS
	.align		4
.L_2171:
        /*00b8*/ 	.byte	0x04, 0x28
        /*00ba*/ 	.short	(.L_2173 - .L_2172)


	//   ....[0]....
.L_2172:
        /*00bc*/ 	.word	0x000001c0


	//   ....[1]....
        /*00c0*/ 	.word	0x00000220


	//   ....[2]....
        /*00c4*/ 	.word	0x00000260


	//   ....[3]....
        /*00c8*/ 	.word	0x000002b0


	//   ....[4]....
        /*00cc*/ 	.word	0x00000300


	//   ....[5]....
        /*00d0*/ 	.word	0x00000350


	//   ....[6]....
        /*00d4*/ 	.word	0x00000850


	//----- nvinfo : EIATTR_EXIT_INSTR_OFFSETS
	.align		4
.L_2173:
        /*00d8*/ 	.byte	0x04, 0x1c
        /*00da*/ 	.short	(.L_2175 - .L_2174)


	//   ....[0]....
.L_2174:
        /*00dc*/ 	.word	0x000008b0


	//   ....[1]....
        /*00e0*/ 	.word	0x00000930


	//----- nvinfo : EIATTR_CRS_STACK_SIZE
	.align		4
.L_2175:
        /*00e4*/ 	.byte	0x04, 0x1e
        /*00e6*/ 	.short	(.L_2177 - .L_2176)
.L_2176:
        /*00e8*/ 	.word	0x00000000
.L_2177:


//--------------------- .nv.info._Z23kQuantizeBlockwiseSmallI13__nv_bfloat16Li32ELi2EEvPfPT_S1_PhS1_ii --------------------------
	.section	.nv.info._Z23kQuantizeBlockwiseSmallI13__nv_bfloat16Li32ELi2EEvPfPT_S1_PhS1_ii,"",@"SHT_CUDA_INFO"
	.sectionflags	@""
	.align	4


	//----- nvinfo : EIATTR_CUDA_API_VERSION
	.align		4
        /*0000*/ 	.byte	0x04, 0x37
        /*0002*/ 	.short	(.L_2179 - .L_2178)
.L_2178:
        /*0004*/ 	.word	0x00000082


	//----- nvinfo : EIATTR_SW2861232_WAR
	.align		4
.L_2179:
        /*0008*/ 	.byte	0x01, 0x35
	.zero		2


	//----- nvinfo : EIATTR_PARAM_CBANK
	.align		4
        /*000c*/ 	.byte	0x04, 0x0a
        /*000e*/ 	.short	(.L_2181 - .L_2180)
	.align		4
.L_2180:
        /*0010*/ 	.word	index@(.nv.constant0._Z23kQuantizeBlockwiseSmallI13__nv_bfloat16Li32ELi2EEvPfPT_S1_PhS1_ii)
        /*0014*/ 	.short	0x0160
        /*0016*/ 	.short	0x0030


	//----- nvinfo : EIATTR_CBANK_PARAM_SIZE
	.align		4
.L_2181:
        /*0018*/ 	.byte	0x03, 0x19
        /*001a*/ 	.short	0x0030


	//----- nvinfo : EIATTR_KPARAM_INFO
	.align		4
        /*001c*/ 	.byte	0x04, 0x17
        /*001e*/ 	.short	(.L_2183 - .L_2182)
.L_2182:
        /*0020*/ 	.word	0x00000000
        /*0024*/ 	.short	0x0006
        /*0026*/ 	.short	0x002c
        /*0028*/ 	.byte	0x00, 0xf0, 0x11, 0x00


	//----- nvinfo : EIATTR_KPARAM_INFO
	.align		4
.L_2183:
        /*002c*/ 	.byte	0x04, 0x17
        /*002e*/ 	.short	(.L_2185 - .L_2184)
.L_2184:
        /*0030*/ 	.word	0x00000000
        /*0034*/ 	.short	0x0005
        /*0036*/ 	.short	0x0028
        /*0038*/ 	.byte	0x00, 0xf0, 0x11, 0x00


	//----- nvinfo : EIATTR_KPARAM_INFO
	.align		4
.L_2185:
        /*003c*/ 	.byte	0x04, 0x17
        /*003e*/ 	.short	(.L_2187 - .L_2186)
.L_2186:
        /*0040*/ 	.word	0x00000000
        /*0044*/ 	.short	0x0004
        /*0046*/ 	.short	0x0020
        /*0048*/ 	.byte	0x00, 0xf0, 0x21, 0x00


	//----- nvinfo : EIATTR_KPARAM_INFO
	.align		4
.L_2187:
        /*004c*/ 	.byte	0x04, 0x17
        /*004e*/ 	.short	(.L_2189 - .L_2188)
.L_2188:
        /*0050*/ 	.word	0x00000000
        /*0054*/ 	.short	0x0003
        /*0056*/ 	.short	0x0018
        /*0058*/ 	.byte	0x00, 0xf0, 0x21, 0x00


	//----- nvinfo : EIATTR_KPARAM_INFO
	.align		4
.L_2189:
        /*005c*/ 	.byte	0x04, 0x17
        /*005e*/ 	.short	(.L_2191 - .L_2190)
.L_2190:
        /*0060*/ 	.word	0x00000000
        /*0064*/ 	.short	0x0002
        /*0066*/ 	.short	0x0010
        /*0068*/ 	.byte	0x00, 0xf0, 0x21, 0x00


	//----- nvinfo : EIATTR_KPARAM_INFO
	.align		4
.L_2191:
        /*006c*/ 	.byte	0x04, 0x17
        /*006e*/ 	.short	(.L_2193 - .L_2192)
.L_2192:
        /*0070*/ 	.word	0x00000000
        /*0074*/ 	.short	0x0001
        /*0076*/ 	.short	0x0008
        /*0078*/ 	.byte	0x00, 0xf0, 0x21, 0x00


	//----- nvinfo : EIATTR_KPARAM_INFO
	.align		4
.L_2193:
        /*007c*/ 	.byte	0x04, 0x17
        /*007e*/ 	.short	(.L_2195 - .L_2194)
.L_2194:
        /*0080*/ 	.word	0x00000000
        /*0084*/ 	.short	0x0000
        /*0086*/ 	.short	0x0000
        /*0088*/ 	.byte	0x00, 0xf0, 0x21, 0x00


	//----- nvinfo : EIATTR_MAXREG_COUNT
	.align		4
.L_2195:
        /*008c*/ 	.byte	0x03, 0x1b
        /*008e*/ 	.short	0x00ff


	//----- nvinfo : EIATTR_NUM_BARRIERS
	.align		4
        /*0090*/ 	.byte	0x02, 0x4c
        /*0092*/ 	.byte	0x01
	.zero		1


	//----- nvinfo : EIATTR_MERCURY_ISA_VERSION
	.align		4
        /*0094*/ 	.byte	0x03, 0x5f
        /*0096*/ 	.short	0x0000


	//----- nvinfo : EIATTR_INT_WARP_WIDE_INSTR_OFFSETS
	.align		4
        /*0098*/ 	.byte	0x04, 0x31
        /*009a*/ 	.short	(.L_2197 - .L_2196)


	//   ....[0]....
.L_2196:
        /*009c*/ 	.word	0x00000180


	//   ....[1]....
        /*00a0*/ 	.word	0x000001f0


	//   ....[2]....
        /*00a4*/ 	.word	0x00000200


	//   ....[3]....
        /*00a8*/ 	.word	0x000002f0


	//   ....[4]....
        /*00ac*/ 	.word	0x00000300


	//   ....[5]....
        /*00b0*/ 	.word	0x00000310


	//----- nvinfo : EIATTR_COOP_GROUP_MASK_REGIDS
	.align		4
.L_2197:
        /*00b4*/ 	.byte	0x04, 0x29
        /*00b6*/ 	.short	(.L_2199 - .L_2198)


	//   ....[0]....
.L_2198:
        /*00b8*/ 	.word	0xffffffff


	//   ....[1]....
        /*00bc*/ 	.word	0x0500000c


	//   ....[2]....
        /*00c0*/ 	.word	0x0500000c


	//   ....[3]....
        /*00c4*/ 	.word	0x0500000c


	//   ....[4]....
        /*00c8*/ 	.word	0x0500000c


	//   ....[5]....
        /*00cc*/ 	.word	0xffffffff


	//   ....[6]....
        /*00d0*/ 	.word	0xffffffff


	//   ....[7]....
        /*00d4*/ 	.word	0xffffffff


	//   ....[8]....
        /*00d8*/ 	.word	0xffffffff


	//   ....[9]....
        /*00dc*/ 	.word	0xffffffff


	//----- nvinfo : EIATTR_COOP_GROUP_INSTR_OFFSETS
	.align		4
.L_2199:
        /*00e0*/ 	.byte	0x04, 0x28
        /*00e2*/ 	.short	(.L_2201 - .L_2200)


	//   ....[0]....
.L_2200:
        /*00e4*/ 	.word	0x00000250


	//   ....[1]....
        /*00e8*/ 	.word	0x000002e0


	//   ....[2]....
        /*00ec*/ 	.word	0x00000370


	//   ....[3]....
        /*00f0*/ 	.word	0x000003b0


	//   ....[4]....
        /*00f4*/ 	.word	0x000003f0


	//   ....[5]....
        /*00f8*/ 	.word	0x00000b30


	//   ....[6]....
        /*00fc*/ 	.word	0x00000c70


	//   ....[7]....
        /*0100*/ 	.word	0x00000ce0


	//   ....[8]....
        /*0104*/ 	.word	0x00000d50


	//   ....[9]....
        /*0108*/ 	.word	0x00000dc0


	//----- nvinfo : EIATTR_EXIT_INSTR_OFFSETS
	.align		4
.L_2201:
        /*010c*/ 	.byte	0x04, 0x1c
        /*010e*/ 	.short	(.L_2203 - .L_2202)


	//   ....[0]....
.L_2202:
        /*0110*/ 	.word	0x00000ba0


	//   ....[1]....
        /*0114*/ 	.word	0x00000c30


	//----- nvinfo : EIATTR_CRS_STACK_SIZE
	.align		4
.L_2203:
        /*0118*/ 	.byte	0x04, 0x1e
        /*011a*/ 	.short	(.L_2205 - .L_2204)
.L_2204:
        /*011c*/ 	.word	0x00000000
.L_2205:


//--------------------- .nv.info._Z23kQuantizeBlockwiseSmallIfLi32ELi2EEvPfPT_S0_PhS0_ii --------------------------
	.section	.nv.info._Z23kQuantizeBlockwiseSmallIfLi32ELi2EEvPfPT_S0_PhS0_ii,"",@"SHT_CUDA_INFO"
	.sectionflags	@""
	.align	4


	//----- nvinfo : EIATTR_CUDA_API_VERSION
	.align		4
        /*0000*/ 	.byte	0x04, 0x37
        /*0002*/ 	.short	(.L_2207 - .L_2206)
.L_2206:
        /*0004*/ 	.word	0x00000082


	//----- nvinfo : EIATTR_SW2861232_WAR
	.align		4
.L_2207:
        /*0008*/ 	.byte	0x01, 0x35
	.zero		2


	//----- nvinfo : EIATTR_PARAM_CBANK
	.align		4
        /*000c*/ 	.byte	0x04, 0x0a
        /*000e*/ 	.short	(.L_2209 - .L_2208)
	.align		4
.L_2208:
        /*0010*/ 	.word	index@(.nv.constant0._Z23kQuantizeBlockwiseSmallIfLi32ELi2EEvPfPT_S0_PhS0_ii)
        /*0014*/ 	.short	0x0160
        /*0016*/ 	.short	0x0030


	//----- nvinfo : EIATTR_CBANK_PARAM_SIZE
	.align		4
.L_2209:
        /*0018*/ 	.byte	0x03, 0x19
        /*001a*/ 	.short	0x0030


	//----- nvinfo : EIATTR_KPARAM_INFO
	.align		4
        /*001c*/ 	.byte	0x04, 0x17
        /*001e*/ 	.short	(.L_2211 - .L_2210)
.L_2210:
        /*0020*/ 	.word	0x00000000
        /*0024*/ 	.short	0x0006
        /*0026*/ 	.short	0x002c
        /*0028*/ 	.byte	0x00, 0xf0, 0x11, 0x00


	//----- nvinfo : EIATTR_KPARAM_INFO
	.align		4
.L_2211:
        /*002c*/ 	.byte	0x04, 0x17
        /*002e*/ 	.short	(.L_2213 - .L_2212)
.L_2212:
        /*0030*/ 	.word	0x00000000
        /*0034*/ 	.short	0x0005
        /*0036*/ 	.short	0x0028
        /*0038*/ 	.byte	0x00, 0xf0, 0x11, 0x00


	//----- nvinfo : EIATTR_KPARAM_INFO
	.align		4
.L_2213:
        /*003c*/ 	.byte	0x04, 0x17
        /*003e*/ 	.short	(.L_2215 - .L_2214)
.L_2214:
        /*0040*/ 	.word	0x00000000
        /*0044*/ 	.short	0x0004
        /*0046*/ 	.short	0x0020
        /*0048*/ 	.byte	0x00, 0xf0, 0x21, 0x00


	//----- nvinfo : EIATTR_KPARAM_INFO
	.align		4
.L_2215:
        /*004c*/ 	.byte	0x04, 0x17
        /*004e*/ 	.short	(.L_2217 - .L_2216)
.L_2216:
        /*0050*/ 	.word	0x00000000
        /*0054*/ 	.short	0x0003
        /*0056*/ 	.short	0x0018
        /*0058*/ 	.byte	0x00, 0xf0, 0x21, 0x00


	//----- nvinfo : EIATTR_KPARAM_INFO
	.align		4
.L_2217:
        /*005c*/ 	.byte	0x04, 0x17
        /*005e*/ 	.short	(.L_2219 - .L_2218)
.L_2218:
        /*0060*/ 	.word	0x00000000
        /*0064*/ 	.short	0x0002
        /*0066*/ 	.short	0x0010
        /*0068*/ 	.byte	0x00, 0xf0, 0x21, 0x00


	//----- nvinfo : EIATTR_KPARAM_INFO
	.align		4
.L_2219:
        /*006c*/ 	.byte	0x04, 0x17
        /*006e*/ 	.short	(.L_2221 - .L_2220)
.L_2220:
        /*0070*/ 	.word	0x00000000
        /*0074*/ 	.short	0x0001
        /*0076*/ 	.short	0x0008
        /*0078*/ 	.byte	0x00, 0xf0, 0x21, 0x00


	//----- nvinfo : EIATTR_KPARAM_INFO
	.align		4
.L_2221:
        /*007c*/ 	.byte	0x04, 0x17
        /*007e*/ 	.short	(.L_2223 - .L_2222)
.L_2222:
        /*0080*/ 	.word	0x00000000
        /*0084*/ 	.short	0x0000
        /*0086*/ 	.short	0x0000
        /*0088*/ 	.byte	0x00, 0xf0, 0x21, 0x00


	//----- nvinfo : EIATTR_MAXREG_COUNT
	.align		4
.L_2223:
        /*008c*/ 	.byte	0x03, 0x1b
        /*008e*/ 	.short	0x00ff


	//----- nvinfo : EIATTR_NUM_BARRIERS
	.align		4
        /*0090*/ 	.byte	0x02, 0x4c
        /*0092*/ 	.byte	0x01
	.zero		1


	//----- nvinfo : EIATTR_MERCURY_ISA_VERSION
	.align		4
        /*0094*/ 	.byte	0x03, 0x5f
        /*0096*/ 	.short	0x0000


	//----- nvinfo : EIATTR_INT_WARP_WIDE_INSTR_OFFSETS
	.align		4
        /*0098*/ 	.byte	0x04, 0x31
        /*009a*/ 	.short	(.L_2225 - .L_2224)


	//   ....[0]....
.L_2224:
        /*009c*/ 	.word	0x00000180


	//   ....[1]....
        /*00a0*/ 	.word	0x000001f0


	//   ....[2]....
        /*00a4*/ 	.word	0x00000200


	//   ....[3]....
        /*00a8*/ 	.word	0x000002c0


	//   ....[4]....
        /*00ac*/ 	.word	0x000002d0


	//   ....[5]....
        /*00b0*/ 	.word	0x000002e0


	//----- nvinfo : EIATTR_COOP_GROUP_MASK_REGIDS
	.align		4
.L_2225:
        /*00b4*/ 	.byte	0x04, 0x29
        /*00b6*/ 	.short	(.L_2227 - .L_2226)


	//   ....[0]....
.L_2226:
        /*00b8*/ 	.word	0xffffffff


	//   ....[1]....
        /*00bc*/ 	.word	0x0500000e


	//   ....[2]....
        /*00c0*/ 	.word	0x0500000e


	//   ....[3]....
        /*00c4*/ 	.word	0x0500000e


	//   ....[4]....
        /*00c8*/ 	.word	0x0500000e


	//   ....[5]....
        /*00cc*/ 	.word	0xffffffff


	//   ....[6]....
        /*00d0*/ 	.word	0xffffffff


	//   ....[7]....
        /*00d4*/ 	.word	0xffffffff


	//   ....[8]....
        /*00d8*/ 	.word	0xffffffff


	//   ....[9]....
        /*00dc*/ 	.word	0xffffffff


	//----- nvinfo : EIATTR_COOP_GROUP_INSTR_OFFSETS
	.align		4
.L_2227:
        /*00e0*/ 	.byte	0x04, 0x28
        /*00e2*/ 	.short	(.L_2229 - .L_2228)


	//   ....[0]....
.L_2228:
        /*00e4*/ 	.word	0x00000250


	//   ....[1]....
        /*00e8*/ 	.word	0x000002b0


	//   ....[2]....
        /*00ec*/ 	.word	0x00000340


	//   ....[3]....
        /*00f0*/ 	.word	0x00000380


	//   ....[4]....
        /*00f4*/ 	.word	0x000003c0


	//   ....[5]....
        /*00f8*/ 	.word	0x00000af0


	//   ....[6]....
        /*00fc*/ 	.word	0x00000c20


	//   ....[7]....
        /*0100*/ 	.word	0x00000c90


	//   ....[8]....
        /*0104*/ 	.word	0x00000d00


	//   ....[9]....
        /*0108*/ 	.word	0x00000d70


	//----- nvinfo : EIATTR_EXIT_INSTR_OFFSETS
	.align		4
.L_2229:
        /*010c*/ 	.byte	0x04, 0x1c
        /*010e*/ 	.short	(.L_2231 - .L_2230)


	//   ....[0]....
.L_2230:
        /*0110*/ 	.word	0x00000b50


	//   ....[1]....
        /*0114*/ 	.word	0x00000be0


	//----- nvinfo : EIATTR_CRS_STACK_SIZE
	.align		4
.L_2231:
        /*0118*/ 	.byte	0x04, 0x1e
        /*011a*/ 	.short	(.L_2233 - .L_2232)
.L_2232:
        /*011c*/ 	.word	0x00000000
.L_2233:


//--------------------- .nv.info._Z23kQuantizeBlockwiseSmallI6__halfLi32ELi2EEvPfPT_S1_PhS1_ii --------------------------
	.section	.nv.info._Z23kQuantizeBlockwiseSmallI6__halfLi32ELi2EEvPfPT_S1_PhS1_ii,"",@"SHT_CUDA_INFO"
	.sectionflags	@""
	.align	4


	//----- nvinfo : EIATTR_CUDA_API_VERSION
	.align		4
        /*0000*/ 	.byte	0x04, 0x37
        /*0002*/ 	.short	(.L_2235 - .L_2234)
.L_2234:
        /*0004*/ 	.word	0x00000082


	//----- nvinfo : EIATTR_SW2861232_WAR
	.align		4
.L_2235:
        /*0008*/ 	.byte	0x01, 0x35
	.zero		2


	//----- nvinfo : EIATTR_PARAM_CBANK
	.align		4
        /*000c*/ 	.byte	0x04, 0x0a
        /*000e*/ 	.short	(.L_2237 - .L_2236)
	.align		4
.L_2236:
        /*0010*/ 	.word	index@(.nv.constant0._Z23kQuantizeBlockwiseSmallI6__halfLi32ELi2EEvPfPT_S1_PhS1_ii)
        /*0014*/ 	.short	0x0160
        /*0016*/ 	.short	0x0030


	//----- nvinfo : EIATTR_CBANK_PARAM_SIZE
	.align		4
.L_2237:
        /*0018*/ 	.byte	0x03, 0x19
        /*001a*/ 	.short	0x0030


	//----- nvinfo : EIATTR_KPARAM_INFO
	.align		4
        /*001c*/ 	.byte	0x04, 0x17
        /*001e*/ 	.short	(.L_2239 - .L_2238)
.L_2238:
        /*0020*/ 	.word	0x00000000
        /*0024*/ 	.short	0x0006
        /*0026*/ 	.short	0x002c
        /*0028*/ 	.byte	0x00, 0xf0, 0x11, 0x00


	//----- nvinfo : EIATTR_KPARAM_INFO
	.align		4
.L_2239:
        /*002c*/ 	.byte	0x04, 0x17
        /*002e*/ 	.short	(.L_2241 - .L_2240)
.L_2240:
        /*0030*/ 	.word	0x00000000
        /*0034*/ 	.short	0x0005
        /*0036*/ 	.short	0x0028
        /*0038*/ 	.byte	0x00, 0xf0, 0x11, 0x00


	//----- nvinfo : EIATTR_KPARAM_INFO
	.align		4
.L_2241:
        /*003c*/ 	.byte	0x04, 0x17
        /*003e*/ 	.short	(.L_2243 - .L_2242)
.L_2242:
        /*0040*/ 	.word	0x00000000
        /*0044*/ 	.short	0x0004
        /*0046*/ 	.short	0x0020
        /*0048*/ 	.byte	0x00, 0xf0, 0x21, 0x00


	//----- nvinfo : EIATTR_KPARAM_INFO
	.align		4
.L_2243:
        /*004c*/ 	.byte	0x04, 0x17
        /*004e*/ 	.short	(.L_2245 - .L_2244)
.L_2244:
        /*0050*/ 	.word	0x00000000
        /*0054*/ 	.short	0x0003
        /*0056*/ 	.short	0x0018
        /*0058*/ 	.byte	0x00, 0xf0, 0x21, 0x00


	//----- nvinfo : EIATTR_KPARAM_INFO
	.align		4
.L_2245:
        /*005c*/ 	.byte	0x04, 0x17
        /*005e*/ 	.short	(.L_2247 - .L_2246)
.L_2246:
        /*0060*/ 	.word	0x00000000
        /*0064*/ 	.short	0x0002
        /*0066*/ 	.short	0x0010
        /*0068*/ 	.byte	0x00, 0xf0, 0x21, 0x00


	//----- nvinfo : EIATTR_KPARAM_INFO
	.align		4
.L_2247:
        /*006c*/ 	.byte	0x04, 0x17
        /*006e*/ 	.short	(.L_2249 - .L_2248)
.L_2248:
        /*0070*/ 	.word	0x00000000
        /*0074*/ 	.short	0x0001
        /*0076*/ 	.short	0x0008
        /*0078*/ 	.byte	0x00, 0xf0, 0x21, 0x00


	//----- nvinfo : EIATTR_KPARAM_INFO
	.align		4
.L_2249:
        /*007c*/ 	.byte	0x04, 0x17
        /*007e*/ 	.short	(.L_2251 - .L_2250)
.L_2250:
        /*0080*/ 	.word	0x00000000
        /*0084*/ 	.short	0x0000
        /*0086*/ 	.short	0x0000
        /*0088*/ 	.byte	0x00, 0xf0, 0x21, 0x00


	//----- nvinfo : EIATTR_MAXREG_COUNT
	.align		4
.L_2251:
        /*008c*/ 	.byte	0x03, 0x1b
        /*008e*/ 	.short	0x00ff


	//----- nvinfo : EIATTR_NUM_BARRIERS
	.align		4
        /*0090*/ 	.byte	0x02, 0x4c
        /*0092*/ 	.byte	0x01
	.zero		1


	//----- nvinfo : EIATTR_MERCURY_ISA_VERSION
	.align		4
        /*0094*/ 	.byte	0x03, 0x5f
        /*0096*/ 	.short	0x0000


	//----- nvinfo : EIATTR_INT_WARP_WIDE_INSTR_OFFSETS
	.align		4
        /*0098*/ 	.byte	0x04, 0x31
        /*009a*/ 	.short	(.L_2253 - .L_2252)


	//   ....[0]....
.L_2252:
        /*009c*/ 	.word	0x00000180


	//   ....[1]....
        /*00a0*/ 	.word	0x000001f0


	//   ....[2]....
        /*00a4*/ 	.word	0x00000200


	//   ....[3]....
        /*00a8*/ 	.word	0x000002f0


	//   ....[4]....
        /*00ac*/ 	.word	0x00000300


	//   ....[5]....
        /*00b0*/ 	.word	0x00000310


	//----- nvinfo : EIATTR_COOP_GROUP_MASK_REGIDS
	.align		4
.L_2253:
        /*00b4*/ 	.byte	0x04, 0x29
        /*00b6*/ 	.short	(.L_2255 - .L_2254)


	//   ....[0]....
.L_2254:
        /*00b8*/ 	.word	0xffffffff


	//   ....[1]....
        /*00bc*/ 	.word	0x0500000c


	//   ....[2]....
        /*00c0*/ 	.word	0x0500000c


	//   ....[3]....
        /*00c4*/ 	.word	0x0500000c


	//   ....[4]....
        /*00c8*/ 	.word	0x0500000c


	//   ....[5]....
        /*00cc*/ 	.word	0xffffffff


	//   ....[6]....
        /*00d0*/ 	.word	0xffffffff


	//   ....[7]....
        /*00d4*/ 	.word	0xffffffff


	//   ....[8]....
        /*00d8*/ 	.word	0xffffffff


	//   ....[9]....
        /*00dc*/ 	.word	0xffffffff


	//----- nvinfo : EIATTR_COOP_GROUP_INSTR_OFFSETS
	.align		4
.L_2255:
        /*00e0*/ 	.byte	0x04, 0x28
        /*00e2*/ 	.short	(.L_2257 - .L_2256)


	//   ....[0]....
.L_2256:
        /*00e4*/ 	.word	0x00000250


	//   ....[1]....
        /*00e8*/ 	.word	0x000002e0


	//   ....[2]....
        /*00ec*/ 	.word	0x00000370


	//   ....[3]....
        /*00f0*/ 	.word	0x000003b0


	//   ....[4]....
        /*00f4*/ 	.word	0x000003f0


	//   ....[5]....
        /*00f8*/ 	.word	0x00000b30


	//   ....[6]....
        /*00fc*/ 	.word	0x00000c70


	//   ....[7]....
        /*0100*/ 	.word	0x00000ce0


	//   ....[8]....
        /*0104*/ 	.word	0x00000d50


	//   ....[9]....
        /*0108*/ 	.word	0x00000dc0


	//----- nvinfo : EIATTR_EXIT_INSTR_OFFSETS
	.align		4
.L_2257:
        /*010c*/ 	.byte	0x04, 0x1c
        /*010e*/ 	.short	(.L_2259 - .L_2258)


	//   ....[0]....
.L_2258:
        /*0110*/ 	.word	0x00000ba0


	//   ....[1]....
        /*0114*/ 	.word	0x00000c30


	//----- nvinfo : EIATTR_CRS_STACK_SIZE
	.align		4
.L_2259:
        /*0118*/ 	.byte	0x04, 0x1e
        /*011a*/ 	.short	(.L_2261 - .L_2260)
.L_2260:
        /*011c*/ 	.word	0x00000000
.L_2261:


//--------------------- .nv.info._Z23kQuantizeBlockwiseSmallI13__nv_bfloat16Li32ELi1EEvPfPT_S1_PhS1_ii --------------------------
	.section	.nv.info._Z23kQuantizeBlockwiseSmallI13__nv_bfloat16Li32ELi1EEvPfPT_S1_PhS1_ii,"",@"SHT_CUDA_INFO"
	.sectionflags	@""
	.align	4


	//----- nvinfo : EIATTR_CUDA_API_VERSION
	.align		4
        /*0000*/ 	.byte	0x04, 0x37
        /*0002*/ 	.short	(.L_2263 - .L_2262)
.L_2262:
        /*0004*/ 	.word	0x00000082


	//----- nvinfo : EIATTR_SW2861232_WAR
	.align		4
.L_2263:
        /*0008*/ 	.byte	0x01, 0x35
	.zero		2


	//----- nvinfo : EIATTR_PARAM_CBANK
	.align		4
        /*000c*/ 	.byte	0x04, 0x0a
        /*000e*/ 	.short	(.L_2265 - .L_2264)
	.align		4
.L_2264:
        /*0010*/ 	.word	index@(.nv.constant0._Z23kQuantizeBlockwiseSmallI13__nv_bfloat16Li32ELi1EEvPfPT_S1_PhS1_ii)
        /*0014*/ 	.short	0x0160
        /*0016*/ 	.short	0x0030


	//----- nvinfo : EIATTR_CBANK_PARAM_SIZE
	.align		4
.L_2265:
        /*0018*/ 	.byte	0x03, 0x19
        /*001a*/ 	.short	0x0030


	//----- nvinfo : EIATTR_KPARAM_INFO
	.align		4
        /*001c*/ 	.byte	0x04, 0x17
        /*001e*/ 	.short	(.L_2267 - .L_2266)
.L_2266:
        /*0020*/ 	.word	0x00000000
        /*0024*/ 	.short	0x0006
        /*0026*/ 	.short	0x002c
        /*0028*/ 	.byte	0x00, 0xf0, 0x11, 0x00


	//----- nvinfo : EIATTR_KPARAM_INFO
	.align		4
.L_2267:
        /*002c*/ 	.byte	0x04, 0x17
        /*002e*/ 	.short	(.L_2269 - .L_2268)
.L_2268:
        /*0030*/ 	.word	0x00000000
        /*0034*/ 	.short	0x0005
        /*0036*/ 	.short	0x0028
        /*0038*/ 	.byte	0x00, 0xf0, 0x11, 0x00


	//----- nvinfo : EIATTR_KPARAM_INFO
	.align		4
.L_2269:
        /*003c*/ 	.byte	0x04, 0x17
        /*003e*/ 	.short	(.L_2271 - .L_2270)
.L_2270:
        /*0040*/ 	.word	0x00000000
        /*0044*/ 	.short	0x0004
        /*0046*/ 	.short	0x0020
        /*0048*/ 	.byte	0x00, 0xf0, 0x21, 0x00


	//----- nvinfo : EIATTR_KPARAM_INFO
	.align		4
.L_2271:
        /*004c*/ 	.byte	0x04, 0x17
        /*004e*/ 	.short	(.L_2273 - .L_2272)
.L_2272:
        /*0050*/ 	.word	0x00000000
        /*0054*/ 	.short	0x0003
        /*0056*/ 	.short	0x0018
        /*0058*/ 	.byte	0x00, 0xf0, 0x21, 0x00


	//----- nvinfo : EIATTR_KPARAM_INFO
	.align		4
.L_2273:
        /*005c*/ 	.byte	0x04, 0x17
        /*005e*/ 	.short	(.L_2275 - .L_2274)
.L_2274:
        /*0060*/ 	.word	0x00000000
        /*0064*/ 	.short	0x0002
        /*0066*/ 	.short	0x0010
        /*0068*/ 	.byte	0x00, 0xf0, 0x21, 0x00


	//----- nvinfo : EIATTR_KPARAM_INFO
	.align		4
.L_2275:
        /*006c*/ 	.byte	0x04, 0x17
        /*006e*/ 	.short	(.L_2277 - .L_2276)
.L_2276:
        /*0070*/ 	.word	0x00000000
        /*0074*/ 	.short	0x0001
        /*0076*/ 	.short	0x0008
        /*0078*/ 	.byte	0x00, 0xf0, 0x21, 0x00


	//----- nvinfo : EIATTR_KPARAM_INFO
	.align		4
.L_2277:
        /*007c*/ 	.byte	0x04, 0x17
        /*007e*/ 	.short	(.L_2279 - .L_2278)
.L_2278:
        /*0080*/ 	.word	0x00000000
        /*0084*/ 	.short	0x0000
        /*0086*/ 	.short	0x0000
        /*0088*/ 	.byte	0x00, 0xf0, 0x21, 0x00


	//----- nvinfo : EIATTR_MAXREG_COUNT
	.align		4
.L_2279:
        /*008c*/ 	.byte	0x03, 0x1b
        /*008e*/ 	.short	0x00ff


	//----- nvinfo : EIATTR_NUM_BARRIERS
	.align		4
        /*0090*/ 	.byte	0x02, 0x4c
        /*0092*/ 	.byte	0x01
	.zero		1


	//----- nvinfo : EIATTR_MERCURY_ISA_VERSION
	.align		4
        /*0094*/ 	.byte	0x03, 0x5f
        /*0096*/ 	.short	0x0000


	//----- nvinfo : EIATTR_INT_WARP_WIDE_INSTR_OFFSETS
	.align		4
        /*0098*/ 	.byte	0x04, 0x31
        /*009a*/ 	.short	(.L_2281 - .L_2280)


	//   ....[0]....
.L_2280:
        /*009c*/ 	.word	0x00000180


	//   ....[1]....
        /*00a0*/ 	.word	0x000001f0


	//   ....[2]....
        /*00a4*/ 	.word	0x00000200


	//   ....[3]....
        /*00a8*/ 	.word	0x000002f0


	//   ....[4]....
        /*00ac*/ 	.word	0x00000300


	//   ....[5]....
        /*00b0*/ 	.word	0x00000310


	//----- nvinfo : EIATTR_COOP_GROUP_MASK_REGIDS
	.align		4
.L_2281:
        /*00b4*/ 	.byte	0x04, 0x29
        /*00b6*/ 	.short	(.L_2283 - .L_2282)


	//   ....[0]....
.L_2282:
        /*00b8*/ 	.word	0xffffffff


	//   ....[1]....
        /*00bc*/ 	.word	0x0500000c


	//   ....[2]....
        /*00c0*/ 	.word	0x0500000c


	//   ....[3]....
        /*00c4*/ 	.word	0x0500000c


	//   ....[4]....
        /*00c8*/ 	.word	0x0500000c


	//   ....[5]....
        /*00cc*/ 	.word	0xffffffff


	//   ....[6]....
        /*00d0*/ 	.word	0xffffffff


	//   ....[7]....
        /*00d4*/ 	.word	0xffffffff


	//   ....[8]....
        /*00d8*/ 	.word	0xffffffff


	//   ....[9]....
        /*00dc*/ 	.word	0xffffffff


	//----- nvinfo : EIATTR_COOP_GROUP_INSTR_OFFSETS
	.align		4
.L_2283:
        /*00e0*/ 	.byte	0x04, 0x28
        /*00e2*/ 	.short	(.L_2285 - .L_2284)


	//   ....[0]....
.L_2284:
        /*00e4*/ 	.word	0x00000250


	//   ....[1]....
        /*00e8*/ 	.word	0x000002e0


	//   ....[2]....
        /*00ec*/ 	.word	0x00000370


	//   ....[3]....
        /*00f0*/ 	.word	0x000003b0


	//   ....[4]....
        /*00f4*/ 	.word	0x000003f0


	//   ....[5]....
        /*00f8*/ 	.word	0x00000920


	//   ....[6]....
        /*00fc*/ 	.word	0x00000a50


	//   ....[7]....
        /*0100*/ 	.word	0x00000ac0


	//   ....[8]....
        /*0104*/ 	.word	0x00000b30


	//   ....[9]....
        /*0108*/ 	.word	0x00000ba0


	//----- nvinfo : EIATTR_EXIT_INSTR_OFFSETS
	.align		4
.L_2285:
        /*010c*/ 	.byte	0x04, 0x1c
        /*010e*/ 	.short	(.L_2287 - .L_2286)


	//   ....[0]....
.L_2286:
        /*0110*/ 	.word	0x00000980


	//   ....[1]....
        /*0114*/ 	.word	0x00000a10


	//----- nvinfo : EIATTR_CRS_STACK_SIZE
	.align		4
.L_2287:
        /*0118*/ 	.byte	0x04, 0x1e
        /*011a*/ 	.short	(.L_2289 - .L_2288)
.L_2288:
        /*011c*/ 	.word	0x00000000
.L_2289:


//--------------------- .nv.info._Z23kQuantizeBlockwiseSmallIfLi32ELi1EEvPfPT_S0_PhS0_ii --------------------------
	.section	.nv.info._Z23kQuantizeBlockwiseSmallIfLi32ELi1EEvPfPT_S0_PhS0_ii,"",@"SHT_CUDA_INFO"
	.sectionflags	@""
	.align	4


	//----- nvinfo : EIATTR_CUDA_API_VERSION
	.align		4
        /*0000*/ 	.byte	0x04, 0x37
        /*0002*/ 	.short	(.L_2291 - .L_2290)
.L_2290:
        /*0004*/ 	.word	0x00000082


	//----- nvinfo : EIATTR_SW2861232_WAR
	.align		4
.L_2291:
        /*0008*/ 	.byte	0x01, 0x35
	.zero		2


	//----- nvinfo : EIATTR_PARAM_CBANK
	.align		4
        /*000c*/ 	.byte	0x04, 0x0a
        /*000e*/ 	.short	(.L_2293 - .L_2292)
	.align		4
.L_2292:
        /*0010*/ 	.word	index@(.nv.constant0._Z23kQuantizeBlockwiseSmallIfLi32ELi1EEvPfPT_S0_PhS0_ii)
        /*0014*/ 	.short	0x0160
        /*0016*/ 	.short	0x0030


	//----- nvinfo : EIATTR_CBANK_PARAM_SIZE
	.align		4
.L_2293:
        /*0018*/ 	.byte	0x03, 0x19
        /*001a*/ 	.short	0x0030


	//----- nvinfo : EIATTR_KPARAM_INFO
	.align		4
        /*001c*/ 	.byte	0x04, 0x17
        /*001e*/ 	.short	(.L_2295 - .L_2294)
.L_2294:
        /*0020*/ 	.word	0x00000000
        /*0024*/ 	.short	0x0006
        /*0026*/ 	.short	0x002c
        /*0028*/ 	.byte	0x00, 0xf0, 0x11, 0x00


	//----- nvinfo : EIATTR_KPARAM_INFO
	.align		4
.L_2295:
        /*002c*/ 	.byte	0x04, 0x17
        /*002e*/ 	.short	(.L_2297 - .L_2296)
.L_2296:
        /*0030*/ 	.word	0x00000000
        /*0034*/ 	.short	0x0005
        /*0036*/ 	.short	0x0028
        /*0038*/ 	.byte	0x00, 0xf0, 0x11, 0x00


	//----- nvinfo : EIATTR_KPARAM_INFO
	.align		4
.L_2297:
        /*003c*/ 	.byte	0x04, 0x17
        /*003e*/ 	.short	(.L_2299 - .L_2298)
.L_2298:
        /*0040*/ 	.word	0x00000000
        /*0044*/ 	.short	0x0004
        /*0046*/ 	.short	0x0020
        /*0048*/ 	.byte	0x00, 0xf0, 0x21, 0x00


	//----- nvinfo : EIATTR_KPARAM_INFO
	.align		4
.L_2299:
        /*004c*/ 	.byte	0x04, 0x17
        /*004e*/ 	.short	(.L_2301 - .L_2300)
.L_2300:
        /*0050*/ 	.word	0x00000000
        /*0054*/ 	.short	0x0003
        /*0056*/ 	.short	0x0018
        /*0058*/ 	.byte	0x00, 0xf0, 0x21, 0x00


	//----- nvinfo : EIATTR_KPARAM_INFO
	.align		4
.L_2301:
        /*005c*/ 	.byte	0x04, 0x17
        /*005e*/ 	.short	(.L_2303 - .L_2302)
.L_2302:
        /*0060*/ 	.word	0x00000000
        /*0064*/ 	.short	0x0002
        /*0066*/ 	.short	0x0010
        /*0068*/ 	.byte	0x00, 0xf0, 0x21, 0x00


	//----- nvinfo : EIATTR_KPARAM_INFO
	.align		4
.L_2303:
        /*006c*/ 	.byte	0x04, 0x17
        /*006e*/ 	.short	(.L_2305 - .L_2304)
.L_2304:
        /*0070*/ 	.word	0x00000000
        /*0074*/ 	.short	0x0001
        /*0076*/ 	.short	0x0008
        /*0078*/ 	.byte	0x00, 0xf0, 0x21, 0x00


	//----- nvinfo : EIATTR_KPARAM_INFO
	.align		4
.L_2305:
        /*007c*/ 	.byte	0x04, 0x17
        /*007e*/ 	.short	(.L_2307 - .L_2306)
.L_2306:
        /*0080*/ 	.word	0x00000000
        /*0084*/ 	.short	0x0000
        /*0086*/ 	.short	0x0000
        /*0088*/ 	.byte	0x00, 0xf0, 0x21, 0x00


	//----- nvinfo : EIATTR_MAXREG_COUNT
	.align		4
.L_2307:
        /*008c*/ 	.byte	0x03, 0x1b
        /*008e*/ 	.short	0x00ff


	//----- nvinfo : EIATTR_NUM_BARRIERS
	.align		4
        /*0090*/ 	.byte	0x02, 0x4c
        /*0092*/ 	.byte	0x01
	.zero		1


	//----- nvinfo : EIATTR_MERCURY_ISA_VERSION
	.align		4
        /*0094*/ 	.byte	0x03, 0x5f
        /*0096*/ 	.short	0x0000


	//----- nvinfo : EIATTR_INT_WARP_WIDE_INSTR_OFFSETS
	.align		4
        /*0098*/ 	.byte	0x04, 0x31
        /*009a*/ 	.short	(.L_2309 - .L_2308)


	//   ....[0]....
.L_2308:
        /*009c*/ 	.word	0x00000180


	//   ....[1]....
        /*00a0*/ 	.word	0x000001f0


	//   ....[2]....
        /*00a4*/ 	.word	0x00000200


	//   ....[3]....
        /*00a8*/ 	.word	0x000002c0


	//   ....[4]....
        /*00ac*/ 	.word	0x000002d0


	//   ....[5]....
        /*00b0*/ 	.word	0x000002e0


	//----- nvinfo : EIATTR_COOP_GROUP_MASK_REGIDS
	.align		4
.L_2309:
        /*00b4*/ 	.byte	0x04, 0x29
        /*00b6*/ 	.short	(.L_2311 - .L_2310)


	//   ....[0]....
.L_2310:
        /*00b8*/ 	.word	0xffffffff


	//   ....[1]....
        /*00bc*/ 	.word	0x0500000e


	//   ....[2]....
        /*00c0*/ 	.word	0x0500000e


	//   ....[3]....
        /*00c4*/ 	.word	0x0500000e


	//   ....[4]....
        /*00c8*/ 	.word	0x0500000e


	//   ....[5]....
        /*00cc*/ 	.word	0xffffffff


	//   ....[6]....
        /*00d0*/ 	.word	0xffffffff


	//   ....[7]....
        /*00d4*/ 	.word	0xffffffff


	//   ....[8]....
        /*00d8*/ 	.word	0xffffffff


	//   ....[9]....
        /*00dc*/ 	.word	0xffffffff


	//----- nvinfo : EIATTR_COOP_GROUP_INSTR_OFFSETS
	.align		4
.L_2311:
        /*00e0*/ 	.byte	0x04, 0x28
        /*00e2*/ 	.short	(.L_2313 - .L_2312)


	//   ....[0]....
.L_2312:
        /*00e4*/ 	.word	0x00000250


	//   ....[1]....
        /*00e8*/ 	.word	0x000002b0


	//   ....[2]....
        /*00ec*/ 	.word	0x00000340


	//   ....[3]....
        /*00f0*/ 	.word	0x00000380


	//   ....[4]....
        /*00f4*/ 	.word	0x000003c0


	//   ....[5]....
        /*00f8*/ 	.word	0x000008d0


	//   ....[6]....
        /*00fc*/ 	.word	0x00000a00


	//   ....[7]....
        /*0100*/ 	.word	0x00000a70


	//   ....[8]....
        /*0104*/ 	.word	0x00000ae0


	//   ....[9]....
        /*0108*/ 	.word	0x00000b50


	//----- nvinfo : EIATTR_EXIT_INSTR_OFFSETS
	.align		4
.L_2313:
        /*010c*/ 	.byte	0x04, 0x1c
        /*010e*/ 	.short	(.L_2315 - .L_2314)


	//   ....[0]....
.L_2314:
        /*0110*/ 	.word	0x00000930


	//   ....[1]....
        /*0114*/ 	.word	0x000009c0


	//----- nvinfo : EIATTR_CRS_STACK_SIZE
	.align		4
.L_2315:
        /*0118*/ 	.byte	0x04, 0x1e
        /*011a*/ 	.short	(.L_2317 - .L_2316)
.L_2316:
        /*011c*/ 	.word	0x00000000
.L_2317:


//--------------------- .nv.info._Z23kQuantizeBlockwiseSmallI6__halfLi32ELi1EEvPfPT_S1_PhS1_ii --------------------------
	.section	.nv.info._Z23kQuantizeBlockwiseSmallI6__halfLi32ELi1EEvPfPT_S1_PhS1_ii,"",@"SHT_CUDA_INFO"
	.sectionflags	@""
	.align	4


	//----- nvinfo : EIATTR_CUDA_API_VERSION
	.align		4
        /*0000*/ 	.byte	0x04, 0x37
        /*0002*/ 	.short	(.L_2319 - .L_2318)
.L_2318:
        /*0004*/ 	.word	0x00000082


	//----- nvinfo : EIATTR_SW2861232_WAR
	.align		4
.L_2319:
        /*0008*/ 	.byte	0x01, 0x35
	.zero		2


	//----- nvinfo : EIATTR_PARAM_CBANK
	.align		4
        /*000c*/ 	.byte	0x04, 0x0a
        /*000e*/ 	.short	(.L_2321 - .L_2320)
	.align		4
.L_2320:
        /*0010*/ 	.word	index@(.nv.constant0._Z23kQuantizeBlockwiseSmallI6__halfLi32ELi1EEvPfPT_S1_PhS1_ii)
        /*0014*/ 	.short	0x0160
        /*0016*/ 	.short	0x0030


	//----- nvinfo : EIATTR_CBANK_PARAM_SIZE
	.align		4
.L_2321:
        /*0018*/ 	.byte	0x03, 0x19
        /*001a*/ 	.short	0x0030


	//----- nvinfo : EIATTR_KPARAM_INFO
	.align		4
        /*001c*/ 	.byte	0x04, 0x17
        /*001e*/ 	.short	(.L_2323 - .L_2322)
.L_2322:
        /*0020*/ 	.word	0x00000000
        /*0024*/ 	.short	0x0006
        /*0026*/ 	.short	0x002c
        /*0028*/ 	.byte	0x00, 0xf0, 0x11, 0x00


	//----- nvinfo : EIATTR_KPARAM_INFO
	.align		4
.L_2323:
        /*002c*/ 	.byte	0x04, 0x17
        /*002e*/ 	.short	(.L_2325 - .L_2324)
.L_2324:
        /*0030*/ 	.word	0x00000000
        /*0034*/ 	.short	0x0005
        /*0036*/ 	.short	0x0028
        /*0038*/ 	.byte	0x00, 0xf0, 0x11, 0x00


	//----- nvinfo : EIATTR_KPARAM_INFO
	.align		4
.L_2325:
        /*003c*/ 	.byte	0x04, 0x17
        /*003e*/ 	.short	(.L_2327 - .L_2326)
.L_2326:
        /*0040*/ 	.word	0x00000000
        /*0044*/ 	.short	0x0004
        /*0046*/ 	.short	0x0020
        /*0048*/ 	.byte	0x00, 0xf0, 0x21, 0x00


	//----- nvinfo : EIATTR_KPARAM_INFO
	.align		4
.L_2327:
        /*004c*/ 	.byte	0x04, 0x17
        /*004e*/ 	.short	(.L_2329 - .L_2328)
.L_2328:
        /*0050*/ 	.word	0x00000000
        /*0054*/ 	.short	0x0003
        /*0056*/ 	.short	0x0018
        /*0058*/ 	.byte	0x00, 0xf0, 0x21, 0x00


	//----- nvinfo : EIATTR_KPARAM_INFO
	.align		4
.L_2329:
        /*005c*/ 	.byte	0x04, 0x17
        /*005e*/ 	.short	(.L_2331 - .L_2330)
.L_2330:
        /*0060*/ 	.word	0x00000000
        /*0064*/ 	.short	0x0002
        /*0066*/ 	.short	0x0010
        /*0068*/ 	.byte	0x00, 0xf0, 0x21, 0x00


	//----- nvinfo : EIATTR_KPARAM_INFO
	.align		4
.L_2331:
        /*006c*/ 	.byte	0x04, 0x17
        /*006e*/ 	.short	(.L_2333 - .L_2332)
.L_2332:
        /*0070*/ 	.word	0x00000000
        /*0074*/ 	.short	0x0001
        /*0076*/ 	.short	0x0008
        /*0078*/ 	.byte	0x00, 0xf0, 0x21, 0x00


	//----- nvinfo : EIATTR_KPARAM_INFO
	.align		4
.L_2333:
        /*007c*/ 	.byte	0x04, 0x17
        /*007e*/ 	.short	(.L_2335 - .L_2334)
.L_2334:
        /*0080*/ 	.word	0x00000000
        /*0084*/ 	.short	0x0000
        /*0086*/ 	.short	0x0000
        /*0088*/ 	.byte	0x00, 0xf0, 0x21, 0x00


	//----- nvinfo : EIATTR_MAXREG_COUNT
	.align		4
.L_2335:
        /*008c*/ 	.byte	0x03, 0x1b
        /*008e*/ 	.short	0x00ff


	//----- nvinfo : EIATTR_NUM_BARRIERS
	.align		4
        /*0090*/ 	.byte	0x02, 0x4c
        /*0092*/ 	.byte	0x01
	.zero		1


	//----- nvinfo : EIATTR_MERCURY_ISA_VERSION
	.align		4
        /*0094*/ 	.byte	0x03, 0x5f
        /*0096*/ 	.short	0x0000


	//----- nvinfo : EIATTR_INT_WARP_WIDE_INSTR_OFFSETS
	.align		4
        /*0098*/ 	.byte	0x04, 0x31
        /*009a*/ 	.short	(.L_2337 - .L_2336)


	//   ....[0]....
.L_2336:
        /*009c*/ 	.word	0x00000180


	//   ....[1]....
        /*00a0*/ 	.word	0x000001f0


	//   ....[2]....
        /*00a4*/ 	.word	0x00000200


	//   ....[3]....
        /*00a8*/ 	.word	0x000002f0


	//   ....[4]....
        /*00ac*/ 	.word	0x00000300


	//   ....[5]....
        /*00b0*/ 	.word	0x00000310


	//----- nvinfo : EIATTR_COOP_GROUP_MASK_REGIDS
	.align		4
.L_2337:
        /*00b4*/ 	.byte	0x04, 0x29
        /*00b6*/ 	.short	(.L_2339 - .L_2338)


	//   ....[0]....
.L_2338:
        /*00b8*/ 	.word	0xffffffff


	//   ....[1]....
        /*00bc*/ 	.word	0x0500000c


	//   ....[2]....
        /*00c0*/ 	.word	0x0500000c


	//   ....[3]....
        /*00c4*/ 	.word	0x0500000c


	//   ....[4]....
        /*00c8*/ 	.word	0x0500000c


	//   ....[5]....
        /*00cc*/ 	.word	0xffffffff


	//   ....[6]....
        /*00d0*/ 	.word	0xffffffff


	//   ....[7]....
        /*00d4*/ 	.word	0xffffffff


	//   ....[8]....
        /*00d8*/ 	.word	0xffffffff


	//   ....[9]....
        /*00dc*/ 	.word	0xffffffff


	//----- nvinfo : EIATTR_COOP_GROUP_INSTR_OFFSETS
	.align		4
.L_2339:
        /*00e0*/ 	.byte	0x04, 0x28
        /*00e2*/ 	.short	(.L_2341 - .L_2340)


	//   ....[0]....
.L_2340:
        /*00e4*/ 	.word	0x00000250


	//   ....[1]....
        /*00e8*/ 	.word	0x000002e0


	//   ....[2]....
        /*00ec*/ 	.word	0x00000370


	//   ....[3]....
        /*00f0*/ 	.word	0x000003b0


	//   ....[4]....
        /*00f4*/ 	.word	0x000003f0


	//   ....[5]....
        /*00f8*/ 	.word	0x00000920


	//   ....[6]....
        /*00fc*/ 	.word	0x00000a50


	//   ....[7]....
        /*0100*/ 	.word	0x00000ac0


	//   ....[8]....
        /*0104*/ 	.word	0x00000b30


	//   ....[9]....
        /*0108*/ 	.word	0x00000ba0


	//----- nvinfo : EIATTR_EXIT_INSTR_OFFSETS
	.align		4
.L_2341:
        /*010c*/ 	.byte	0x04, 0x1c
        /*010e*/ 	.short	(.L_2343 - .L_2342)


	//   ....[0]....
.L_2342:
        /*0110*/ 	.word	0x00000980


	//   ....[1]....
        /*0114*/ 	.word	0x00000a10


	//----- nvinfo : EIATTR_CRS_STACK_SIZE
	.align		4
.L_2343:
        /*0118*/ 	.byte	0x04, 0x1e
        /*011a*/ 	.short	(.L_2345 - .L_2344)
.L_2344:
        /*011c*/ 	.word	0x00000000
.L_2345:


//--------------------- .nv.info._Z18kQuantizeBlockwiseI13__nv_bfloat16Li64ELi2ELi0ELi2EEvPfPT_S1_PhS1_ii --------------------------
	.section	.nv.info._Z18kQuantizeBlockwiseI13__nv_bfloat16Li64ELi2ELi0ELi2EEvPfPT_S1_PhS1_ii,"",@"SHT_CUDA_INFO"
	.sectionflags	@""
	.align	4


	//----- nvinfo : EIATTR_CUDA_API_VERSION
	.align		4
        /*0000*/ 	.byte	0x04, 0x37
        /*0002*/ 	.short	(.L_2347 - .L_2346)
.L_2346:
        /*0004*/ 	.word	0x00000082


	//----- nvinfo : EIATTR_SW2861232_WAR
	.align		4
.L_2347:
        /*0008*/ 	.byte	0x01, 0x35
	.zero		2


	//----- nvinfo : EIATTR_PARAM_CBANK
	.align		4
        /*000c*/ 	.byte	0x04, 0x0a
        /*000e*/ 	.short	(.L_2349 - .L_2348)
	.align		4
.L_2348:
        /*0010*/ 	.word	index@(.nv.constant0._Z18kQuantizeBlockwiseI13__nv_bfloat16Li64ELi2ELi0ELi2EEvPfPT_S1_PhS1_ii)
        /*0014*/ 	.short	0x0160
        /*0016*/ 	.short	0x0030


	//----- nvinfo : EIATTR_CBANK_PARAM_SIZE
	.align		4
.L_2349:
        /*0018*/ 	.byte	0x03, 0x19
        /*001a*/ 	.short	0x0030


	//----- nvinfo : EIATTR_KPARAM_INFO
	.align		4
        /*001c*/ 	.byte	0x04, 0x17
        /*001e*/ 	.short	(.L_2351 - .L_2350)
.L_2350:
        /*0020*/ 	.word	0x00000000
        /*0024*/ 	.short	0x0006
        /*0026*/ 	.short	0x002c
        /*0028*/ 	.byte	0x00, 0xf0, 0x11, 0x00


	//----- nvinfo : EIATTR_KPARAM_INFO
	.align		4
.L_2351:
        /*002c*/ 	.byte	0x04, 0x17
        /*002e*/ 	.short	(.L_2353 - .L_2352)
.L_2352:
        /*0030*/ 	.word	0x00000000
        /*0034*/ 	.short	0x0005
        /*0036*/ 	.short	0x0028
        /*0038*/ 	.byte	0x00, 0xf0, 0x11, 0x00


	//----- nvinfo : EIATTR_KPARAM_INFO
	.align		4
.L_2353:
        /*003c*/ 	.byte	0x04, 0x17
        /*003e*/ 	.short	(.L_2355 - .L_2354)
.L_2354:
        /*0040*/ 	.word	0x00000000
        /*0044*/ 	.short	0x0004
        /*0046*/ 	.short	0x0020
        /*0048*/ 	.byte	0x00, 0xf0, 0x21, 0x00


	//----- nvinfo : EIATTR_KPARAM_INFO
	.align		4
.L_2355:
        /*004c*/ 	.byte	0x04, 0x17
        /*004e*/ 	.short	(.L_2357 - .L_2356)
.L_2356:
        /*0050*/ 	.word	0x00000000
        /*0054*/ 	.short	0x0003
        /*0056*/ 	.short	0x0018
        /*0058*/ 	.byte	0x00, 0xf0, 0x21, 0x00


	//----- nvinfo : EIATTR_KPARAM_INFO
	.align		4
.L_2357:
        /*005c*/ 	.byte	0x04, 0x17
        /*005e*/ 	.short	(.L_2359 - .L_2358)
.L_2358:
        /*0060*/ 	.word	0x00000000
        /*0064*/ 	.short	0x0002
        /*0066*/ 	.short	0x0010
        /*0068*/ 	.byte	0x00, 0xf0, 0x21, 0x00


	//----- nvinfo : EIATTR_KPARAM_INFO
	.align		4
.L_2359:
        /*006c*/ 	.byte	0x04, 0x17
        /*006e*/ 	.short	(.L_2361 - .L_2360)
.L_2360:
        /*0070*/ 	.word	0x00000000
        /*0074*/ 	.short	0x0001
        /*0076*/ 	.short	0x0008
        /*0078*/ 	.byte	0x00, 0xf0, 0x21, 0x00


	//----- nvinfo : EIATTR_KPARAM_INFO
	.align		4
.L_2361:
        /*007c*/ 	.byte	0x04, 0x17
        /*007e*/ 	.short	(.L_2363 - .L_2362)
.L_2362:
        /*0080*/ 	.word	0x00000000
        /*0084*/ 	.short	0x0000
        /*0086*/ 	.short	0x0000
        /*0088*/ 	.byte	0x00, 0xf0, 0x21, 0x00


	//----- nvinfo : EIATTR_MAXREG_COUNT
	.align		4
.L_2363:
        /*008c*/ 	.byte	0x03, 0x1b
        /*008e*/ 	.short	0x00ff


	//----- nvinfo : EIATTR_NUM_BARRIERS
	.align		4
        /*0090*/ 	.byte	0x02, 0x4c
        /*0092*/ 	.byte	0x01
	.zero		1


	//----- nvinfo : EIATTR_MERCURY_ISA_VERSION
	.align		4
        /*0094*/ 	.byte	0x03, 0x5f
        /*0096*/ 	.short	0x0000


	//----- nvinfo : EIATTR_COOP_GROUP_MASK_REGIDS
	.align		4
        /*0098*/ 	.byte	0x04, 0x29
        /*009a*/ 	.short	(.L_2365 - .L_2364)


	//   ....[0]....
.L_2364:
        /*009c*/ 	.word	0xffffffff


	//   ....[1]....
        /*00a0*/ 	.word	0xffffffff


	//   ....[2]....
        /*00a4*/ 	.word	0xffffffff


	//   ....[3]....
        /*00a8*/ 	.word	0xffffffff


	//   ....[4]....
        /*00ac*/ 	.word	0xffffffff


	//   ....[5]....
        /*00b0*/ 	.word	0xffffffff


	//   ....[6]....
        /*00b4*/ 	.word	0xffffffff


	//   ....[7]....
        /*00b8*/ 	.word	0xffffffff


	//   ....[8]....
        /*00bc*/ 	.word	0xffffffff


	//   ....[9]....
        /*00c0*/ 	.word	0xffffffff


	//   ....[10]....
        /*00c4*/ 	.word	0xffffffff


	//   ....[11]....
        /*00c8*/ 	.word	0xffffffff


	//----- nvinfo : EIATTR_COOP_GROUP_INSTR_OFFSETS
	.align		4
.L_2365:
        /*00cc*/ 	.byte	0x04, 0x28
        /*00ce*/ 	.short	(.L_2367 - .L_2366)


	//   ....[0]....
.L_2366:
        /*00d0*/ 	.word	0x00000230


	//   ....[1]....
        /*00d4*/ 	.word	0x000002d0


	//   ....[2]....
        /*00d8*/ 	.word	0x00000310


	//   ....[3]....
        /*00dc*/ 	.word	0x00000360


	//   ....[4]....
        /*00e0*/ 	.word	0x000003b0


	//   ....[5]....
        /*00e4*/ 	.word	0x00000400


	//   ....[6]....
        /*00e8*/ 	.word	0x00000470


	//   ....[7]....
        /*00ec*/ 	.word	0x000004c0


	//   ....[8]....
        /*00f0*/ 	.word	0x00000500


	//   ....[9]....
        /*00f4*/ 	.word	0x00000540


	//   ....[10]....
        /*00f8*/ 	.word	0x00000580


	//   ....[11]....
        /*00fc*/ 	.word	0x00000cb0


	//----- nvinfo : EIATTR_EXIT_INSTR_OFFSETS
	.align		4
.L_2367:
        /*0100*/ 	.byte	0x04, 0x1c
        /*0102*/ 	.short	(.L_2369 - .L_2368)


	//   ....[0]....
.L_2368:
        /*0104*/ 	.word	0x00000080


	//   ....[1]....
        /*0108*/ 	.word	0x00000dd0


	//----- nvinfo : EIATTR_CRS_STACK_SIZE
	.align		4
.L_2369:
        /*010c*/ 	.byte	0x04, 0x1e
        /*010e*/ 	.short	(.L_2371 - .L_2370)
.L_2370:
        /*0110*/ 	.word	0x00000000
.L_2371:


//--------------------- .nv.info._Z18kQuantizeBlockwiseI13__nv_bfloat16Li128ELi2ELi0ELi2EEvPfPT_S1_PhS1_ii --------------------------
	.section	.nv.info._Z18kQuantizeBlockwiseI13__nv_bfloat16Li128ELi2ELi0ELi2EEvPfPT_S1_PhS1_ii,"",@"SHT_CUDA_INFO"
	.sectionflags	@""
	.align	4


	//----- nvinfo : EIATTR_CUDA_API_VERSION
	.align		4
        /*0000*/ 	.byte	0x04, 0x37
        /*0002*/ 	.short	(.L_2373 - .L_2372)
.L_2372:
        /*0004*/ 	.word	0x00000082


	//----- nvinfo : EIATTR_SW2861232_WAR
	.align		4
.L_2373:
        /*0008*/ 	.byte	0x01, 0x35
	.zero		2


	//----- nvinfo : EIATTR_PARAM_CBANK
	.align		4
        /*000c*/ 	.byte	0x04, 0x0a
        /*000e*/ 	.short	(.L_2375 - .L_2374)
	.align		4
.L_2374:
        /*0010*/ 	.word	index@(.nv.constant0._Z18kQuantizeBlockwiseI13__nv_bfloat16Li128ELi2ELi0ELi2EEvPfPT_S1_PhS1_ii)
        /*0014*/ 	.short	0x0160
        /*0016*/ 	.short	0x0030


	//----- nvinfo : EIATTR_CBANK_PARAM_SIZE
	.align		4
.L_2375:
        /*0018*/ 	.byte	0x03, 0x19
        /*001a*/ 	.short	0x0030


	//----- nvinfo : EIATTR_KPARAM_INFO
	.align		4
        /*001c*/ 	.byte	0x04, 0x17
        /*001e*/ 	.short	(.L_2377 - .L_2376)
.L_2376:
        /*0020*/ 	.word	0x00000000
        /*0024*/ 	.short	0x0006
        /*0026*/ 	.short	0x002c
        /*0028*/ 	.byte	0x00, 0xf0, 0x11, 0x00


	//----- nvinfo : EIATTR_KPARAM_INFO
	.align		4
.L_2377:
        /*002c*/ 	.byte	0x04, 0x17
        /*002e*/ 	.short	(.L_2379 - .L_2378)
.L_2378:
        /*0030*/ 	.word	0x00000000
        /*0034*/ 	.short	0x0005
        /*0036*/ 	.short	0x0028
        /*0038*/ 	.byte	0x00, 0xf0, 0x11, 0x00


	//----- nvinfo : EIATTR_KPARAM_INFO
	.align		4
.L_2379:
        /*003c*/ 	.byte	0x04, 0x17
        /*003e*/ 	.short	(.L_2381 - .L_2380)
.L_2380:
        /*0040*/ 	.word	0x00000000
        /*0044*/ 	.short	0x0004
        /*0046*/ 	.short	0x0020
        /*0048*/ 	.byte	0x00, 0xf0, 0x21, 0x00


	//----- nvinfo : EIATTR_KPARAM_INFO
	.align		4
.L_2381:
        /*004c*/ 	.byte	0x04, 0x17
        /*004e*/ 	.short	(.L_2383 - .L_2382)
.L_2382:
        /*0050*/ 	.word	0x00000000
        /*0054*/ 	.short	0x0003
        /*0056*/ 	.short	0x0018
        /*0058*/ 	.byte	0x00, 0xf0, 0x21, 0x00


	//----- nvinfo : EIATTR_KPARAM_INFO
	.align		4
.L_2383:
        /*005c*/ 	.byte	0x04, 0x17
        /*005e*/ 	.short	(.L_2385 - .L_2384)
.L_2384:
        /*0060*/ 	.word	0x00000000
        /*0064*/ 	.short	0x0002
        /*0066*/ 	.short	0x0010
        /*0068*/ 	.byte	0x00, 0xf0, 0x21, 0x00


	//----- nvinfo : EIATTR_KPARAM_INFO
	.align		4
.L_2385:
        /*006c*/ 	.byte	0x04, 0x17
        /*006e*/ 	.short	(.L_2387 - .L_2386)
.L_2386:
        /*0070*/ 	.word	0x00000000
        /*0074*/ 	.short	0x0001
        /*0076*/ 	.short	0x0008
        /*0078*/ 	.byte	0x00, 0xf0, 0x21, 0x00


	//----- nvinfo : EIATTR_KPARAM_INFO
	.align		4
.L_2387:
        /*007c*/ 	.byte	0x04, 0x17
        /*007e*/ 	.short	(.L_2389 - .L_2388)
.L_2388:
        /*0080*/ 	.word	0x00000000
        /*0084*/ 	.short	0x0000
        /*0086*/ 	.short	0x0000
        /*0088*/ 	.byte	0x00, 0xf0, 0x21, 0x00


	//----- nvinfo : EIATTR_MAXREG_COUNT
	.align		4
.L_2389:
        /*008c*/ 	.byte	0x03, 0x1b
        /*008e*/ 	.short	0x00ff


	//----- nvinfo : EIATTR_NUM_BARRIERS
	.align		4
        /*0090*/ 	.byte	0x02, 0x4c
        /*0092*/ 	.byte	0x01
	.zero		1


	//----- nvinfo : EIATTR_MERCURY_ISA_VERSION
	.align		4
        /*0094*/ 	.byte	0x03, 0x5f
        /*0096*/ 	.short	0x0000


	//----- nvinfo : EIATTR_COOP_GROUP_MASK_REGIDS
	.align		4
        /*0098*/ 	.byte	0x04, 0x29
        /*009a*/ 	.short	(.L_2391 - .L_2390)


	//   ....[0]....
.L_2390:
        /*009c*/ 	.word	0xffffffff


	//   ....[1]....
        /*00a0*/ 	.word	0xffffffff


	//   ....[2]....
        /*00a4*/ 	.word	0xffffffff


	//   ....[3]....
        /*00a8*/ 	.word	0xffffffff


	//   ....[4]....
        /*00ac*/ 	.word	0xffffffff


	//   ....[5]....
        /*00b0*/ 	.word	0xffffffff


	//   ....[6]....
        /*00b4*/ 	.word	0xffffffff


	//   ....[7]....
        /*00b8*/ 	.word	0xffffffff


	//   ....[8]....
        /*00bc*/ 	.word	0xffffffff


	//   ....[9]....
        /*00c0*/ 	.word	0xffffffff


	//   ....[10]....
        /*00c4*/ 	.word	0xffffffff


	//   ....[11]....
        /*00c8*/ 	.word	0xffffffff


	//----- nvinfo : EIATTR_COOP_GROUP_INSTR_OFFSETS
	.align		4
.L_2391:
        /*00cc*/ 	.byte	0x04, 0x28
        /*00ce*/ 	.short	(.L_2393 - .L_2392)


	//   ....[0]....
.L_2392:
        /*00d0*/ 	.word	0x000002f0


	//   ....[1]....
        /*00d4*/ 	.word	0x000003c0


	//   ....[2]....
        /*00d8*/ 	.word	0x00000400


	//   ....[3]....
        /*00dc*/ 	.word	0x00000450


	//   ....[4]....
        /*00e0*/ 	.word	0x000004a0


	//   ....[5]....
        /*00e4*/ 	.word	0x000004e0


	//   ....[6]....
        /*00e8*/ 	.word	0x000005b0


	//   ....[7]....
        /*00ec*/ 	.word	0x00000610


	//   ....[8]....
        /*00f0*/ 	.word	0x00000650


	//   ....[9]....
        /*00f4*/ 	.word	0x00000690


	//   ....[10]....
        /*00f8*/ 	.word	0x000006d0


	//   ....[11]....
        /*00fc*/ 	.word	0x00000e50


	//----- nvinfo : EIATTR_EXIT_INSTR_OFFSETS
	.align		4
.L_2393:
        /*0100*/ 	.byte	0x04, 0x1c
        /*0102*/ 	.short	(.L_2395 - .L_2394)


	//   ....[0]....
.L_2394:
        /*0104*/ 	.word	0x00000080


	//   ....[1]....
        /*0108*/ 	.word	0x00000f80


	//----- nvinfo : EIATTR_CRS_STACK_SIZE
	.align		4
.L_2395:
        /*010c*/ 	.byte	0x04, 0x1e
        /*010e*/ 	.short	(.L_2397 - .L_2396)
.L_2396:
        /*0110*/ 	.word	0x00000000
.L_2397:


//--------------------- .nv.info._Z18kQuantizeBlockwiseI13__nv_bfloat16Li256ELi2ELi0ELi2EEvPfPT_S1_PhS1_ii --------------------------
	.section	.nv.info._Z18kQuantizeBlockwiseI13__nv_bfloat16Li256ELi2ELi0ELi2EEvPfPT_S1_PhS1_ii,"",@"SHT_CUDA_INFO"
	.sectionflags	@""
	.align	4


	//----- nvinfo : EIATTR_CUDA_API_VERSION
	.align		4
        /*0000*/ 	.byte	0x04, 0x37
        /*0002*/ 	.short	(.L_2399 - .L_2398)
.L_2398:
        /*0004*/ 	.word	0x00000082


	//----- nvinfo : EIATTR_SW2861232_WAR
	.align		4
.L_2399:
        /*0008*/ 	.byte	0x01, 0x35
	.zero		2


	//----- nvinfo : EIATTR_PARAM_CBANK
	.align		4
        /*000c*/ 	.byte	0x04, 0x0a
        /*000e*/ 	.short	(.L_2401 - .L_2400)
	.align		4
.L_2400:
        /*0010*/ 	.word	index@(.nv.constant0._Z18kQuantizeBlockwiseI13__nv_bfloat16Li256ELi2ELi0ELi2EEvPfPT_S1_PhS1_ii)
        /*0014*/ 	.short	0x0160
        /*0016*/ 	.short	0x0030


	//----- nvinfo : EIATTR_CBANK_PARAM_SIZE
	.align		4
.L_2401:
        /*0018*/ 	.byte	0x03, 0x19
        /*001a*/ 	.short	0x0030


	//----- nvinfo : EIATTR_KPARAM_INFO
	.align		4
        /*001c*/ 	.byte	0x04, 0x17
        /*001e*/ 	.short	(.L_2403 - .L_2402)
.L_2402:
        /*0020*/ 	.word	0x00000000
        /*0024*/ 	.short	0x0006
        /*0026*/ 	.short	0x002c
        /*0028*/ 	.byte	0x00, 0xf0, 0x11, 0x00


	//----- nvinfo : EIATTR_KPARAM_INFO
	.align		4
.L_2403:
        /*002c*/ 	.byte	0x04, 0x17
        /*002e*/ 	.short	(.L_2405 - .L_2404)
.L_2404:
        /*0030*/ 	.word	0x00000000
        /*0034*/ 	.short	0x0005
        /*0036*/ 	.short	0x0028
        /*0038*/ 	.byte	0x00, 0xf0, 0x11, 0x00


	//----- nvinfo : EIATTR_KPARAM_INFO
	.align		4
.L_2405:
        /*003c*/ 	.byte	0x04, 0x17
        /*003e*/ 	.short	(.L_2407 - .L_2406)
.L_2406:
        /*0040*/ 	.word	0x00000000
        /*0044*/ 	.short	0x0004
        /*0046*/ 	.short	0x0020
        /*0048*/ 	.byte	0x00, 0xf0, 0x21, 0x00


	//----- nvinfo : EIATTR_KPARAM_INFO
	.align		4
.L_2407:
        /*004c*/ 	.byte	0x04, 0x17
        /*004e*/ 	.short	(.L_2409 - .L_2408)
.L_2408:
        /*0050*/ 	.word	0x00000000
        /*0054*/ 	.short	0x0003
        /*0056*/ 	.short	0x0018
        /*0058*/ 	.byte	0x00, 0xf0, 0x21, 0x00


	//----- nvinfo : EIATTR_KPARAM_INFO
	.align		4
.L_2409:
        /*005c*/ 	.byte	0x04, 0x17
        /*005e*/ 	.short	(.L_2411 - .L_2410)
.L_2410:
        /*0060*/ 	.word	0x00000000
        /*0064*/ 	.short	0x0002
        /*0066*/ 	.short	0x0010
        /*0068*/ 	.byte	0x00, 0xf0, 0x21, 0x00


	//----- nvinfo : EIATTR_KPARAM_INFO
	.align		4
.L_2411:
        /*006c*/ 	.byte	0x04, 0x17
        /*006e*/ 	.short	(.L_2413 - .L_2412)
.L_2412:
        /*0070*/ 	.word	0x00000000
        /*0074*/ 	.short	0x0001
        /*0076*/ 	.short	0x0008
        /*0078*/ 	.byte	0x00, 0xf0, 0x21, 0x00


	//----- nvinfo : EIATTR_KPARAM_INFO
	.align		4
.L_2413:
        /*007c*/ 	.byte	0x04, 0x17
        /*007e*/ 	.short	(.L_2415 - .L_2414)
.L_2414:
        /*0080*/ 	.word	0x00000000
        /*0084*/ 	.short	0x0000
        /*0086*/ 	.short	0x0000
        /*0088*/ 	.byte	0x00, 0xf0, 0x21, 0x00


	//----- nvinfo : EIATTR_MAXREG_COUNT
	.align		4
.L_2415:
        /*008c*/ 	.byte	0x03, 0x1b
        /*008e*/ 	.short	0x00ff


	//----- nvinfo : EIATTR_NUM_BARRIERS
	.align		4
        /*0090*/ 	.byte	0x02, 0x4c
        /*0092*/ 	.byte	0x01
	.zero		1


	//----- nvinfo : EIATTR_MERCURY_ISA_VERSION
	.align		4
        /*0094*/ 	.byte	0x03, 0x5f
        /*0096*/ 	.short	0x0000


	//----- nvinfo : EIATTR_COOP_GROUP_MASK_REGIDS
	.align		4
        /*0098*/ 	.byte	0x04, 0x29
        /*009a*/ 	.short	(.L_2417 - .L_2416)


	//   ....[0]....
.L_2416:
        /*009c*/ 	.word	0xffffffff


	//   ....[1]....
        /*00a0*/ 	.word	0xffffffff


	//   ....[2]....
        /*00a4*/ 	.word	0xffffffff


	//   ....[3]....
        /*00a8*/ 	.word	0xffffffff


	//   ....[4]....
        /*00ac*/ 	.word	0xffffffff


	//   ....[5]....
        /*00b0*/ 	.word	0xffffffff


	//   ....[6]....
        /*00b4*/ 	.word	0xffffffff


	//   ....[7]....
        /*00b8*/ 	.word	0xffffffff


	//   ....[8]....
        /*00bc*/ 	.word	0xffffffff


	//   ....[9]....
        /*00c0*/ 	.word	0xffffffff


	//   ....[10]....
        /*00c4*/ 	.word	0xffffffff


	//   ....[11]....
        /*00c8*/ 	.word	0xffffffff


	//----- nvinfo : EIATTR_COOP_GROUP_INSTR_OFFSETS
	.align		4
.L_2417:
        /*00cc*/ 	.byte	0x04, 0x28
        /*00ce*/ 	.short	(.L_2419 - .L_2418)


	//   ....[0]....
.L_2418:
        /*00d0*/ 	.word	0x000002f0


	//   ....[1]....
        /*00d4*/ 	.word	0x000003c0


	//   ....[2]....
        /*00d8*/ 	.word	0x00000400


	//   ....[3]....
        /*00dc*/ 	.word	0x00000450


	//   ....[4]....
        /*00e0*/ 	.word	0x000004a0


	//   ....[5]....
        /*00e4*/ 	.word	0x000004e0


	//   ....[6]....
        /*00e8*/ 	.word	0x00000630


	//   ....[7]....
        /*00ec*/ 	.word	0x00000690


	//   ....[8]....
        /*00f0*/ 	.word	0x000006d0


	//   ....[9]....
        /*00f4*/ 	.word	0x00000710


	//   ....[10]....
        /*00f8*/ 	.word	0x00000750


	//   ....[11]....
        /*00fc*/ 	.word	0x00000f10


	//----- nvinfo : EIATTR_EXIT_INSTR_OFFSETS
	.align		4
.L_2419:
        /*0100*/ 	.byte	0x04, 0x1c
        /*0102*/ 	.short	(.L_2421 - .L_2420)


	//   ....[0]....
.L_2420:
        /*0104*/ 	.word	0x00000080


	//   ....[1]....
        /*0108*/ 	.word	0x00001040


	//----- nvinfo : EIATTR_CRS_STACK_SIZE
	.align		4
.L_2421:
        /*010c*/ 	.byte	0x04, 0x1e
        /*010e*/ 	.short	(.L_2423 - .L_2422)
.L_2422:
        /*0110*/ 	.word	0x00000000
.L_2423:


//--------------------- .nv.info._Z18kQuantizeBlockwiseI13__nv_bfloat16Li512ELi2ELi0ELi2EEvPfPT_S1_PhS1_ii --------------------------
	.section	.nv.info._Z18kQuantizeBlockwiseI13__nv_bfloat16Li512ELi2ELi0ELi2EEvPfPT_S1_PhS1_ii,"",@"SHT_CUDA_INFO"
	.sectionflags	@""
	.align	4


	//----- nvinfo : EIATTR_CUDA_API_VERSION
	.align		4
        /*0000*/ 	.byte	0x04, 0x37
        /*0002*/ 	.short	(.L_2425 - .L_2424)
.L_2424:
        /*0004*/ 	.word	0x00000082


	//----- nvinfo : EIATTR_SW2861232_WAR
	.align		4
.L_2425:
        /*0008*/ 	.byte	0x01, 0x35
	.zero		2


	//----- nvinfo : EIATTR_PARAM_CBANK
	.align		4
        /*000c*/ 	.byte	0x04, 0x0a
        /*000e*/ 	.short	(.L_2427 - .L_2426)
	.align		4
.L_2426:
        /*0010*/ 	.word	index@(.nv.constant0._Z18kQuantizeBlockwiseI13__nv_bfloat16Li512ELi2ELi0ELi2EEvPfPT_S1_PhS1_ii)
        /*0014*/ 	.short	0x0160
        /*0016*/ 	.short	0x0030


	//----- nvinfo : EIATTR_CBANK_PARAM_SIZE
	.align		4
.L_2427:
        /*0018*/ 	.byte	0x03, 0x19
        /*001a*/ 	.short	0x0030


	//----- nvinfo : EIATTR_KPARAM_INFO
	.align		4
        /*001c*/ 	.byte	0x04, 0x17
        /*001e*/ 	.short	(.L_2429 - .L_2428)
.L_2428:
        /*0020*/ 	.word	0x00000000
        /*0024*/ 	.short	0x0006
        /*0026*/ 	.short	0x002c
        /*0028*/ 	.byte	0x00, 0xf0, 0x11, 0x00


	//----- nvinfo : EIATTR_KPARAM_INFO
	.align		4
.L_2429:
        /*002c*/ 	.byte	0x04, 0x17
        /*002e*/ 	.short	(.L_2431 - .L_2430)
.L_2430:
        /*0030*/ 	.word	0x00000000
        /*0034*/ 	.short	0x0005
        /*0036*/ 	.short	0x0028
        /*0038*/ 	.byte	0x00, 0xf0, 0x11, 0x00


	//----- nvinfo : EIATTR_KPARAM_INFO
	.align		4
.L_2431:
        /*003c*/ 	.byte	0x04, 0x17
        /*003e*/ 	.short	(.L_2433 - .L_2432)
.L_2432:
        /*0040*/ 	.word	0x00000000
        /*0044*/ 	.short	0x0004
        /*0046*/ 	.short	0x0020
        /*0048*/ 	.byte	0x00, 0xf0, 0x21, 0x00


	//----- nvinfo : EIATTR_KPARAM_INFO
	.align		4
.L_2433:
        /*004c*/ 	.byte	0x04, 0x17
        /*004e*/ 	.short	(.L_2435 - .L_2434)
.L_2434:
        /*0050*/ 	.word	0x00000000
        /*0054*/ 	.short	0x0003
        /*0056*/ 	.short	0x0018
        /*0058*/ 	.byte	0x00, 0xf0, 0x21, 0x00


	//----- nvinfo : EIATTR_KPARAM_INFO
	.align		4
.L_2435:
        /*005c*/ 	.byte	0x04, 0x17
        /*005e*/ 	.short	(.L_2437 - .L_2436)
.L_2436:
        /*0060*/ 	.word	0x00000000
        /*0064*/ 	.short	0x0002
        /*0066*/ 	.short	0x0010
        /*0068*/ 	.byte	0x00, 0xf0, 0x21, 0x00


	//----- nvinfo : EIATTR_KPARAM_INFO
	.align		4
.L_2437:
        /*006c*/ 	.byte	0x04, 0x17
        /*006e*/ 	.short	(.L_2439 - .L_2438)
.L_2438:
        /*0070*/ 	.word	0x00000000
        /*0074*/ 	.short	0x0001
        /*0076*/ 	.short	0x0008
        /*0078*/ 	.byte	0x00, 0xf0, 0x21, 0x00


	//----- nvinfo : EIATTR_KPARAM_INFO
	.align		4
.L_2439:
        /*007c*/ 	.byte	0x04, 0x17
        /*007e*/ 	.short	(.L_2441 - .L_2440)
.L_2440:
        /*0080*/ 	.word	0x00000000
        /*0084*/ 	.short	0x0000
        /*0086*/ 	.short	0x0000
        /*0088*/ 	.byte	0x00, 0xf0, 0x21, 0x00


	//----- nvinfo : EIATTR_MAXREG_COUNT
	.align		4
.L_2441:
        /*008c*/ 	.byte	0x03, 0x1b
        /*008e*/ 	.short	0x00ff


	//----- nvinfo : EIATTR_NUM_BARRIERS
	.align		4
        /*0090*/ 	.byte	0x02, 0x4c
        /*0092*/ 	.byte	0x01
	.zero		1


	//----- nvinfo : EIATTR_MERCURY_ISA_VERSION
	.align		4
        /*0094*/ 	.byte	0x03, 0x5f
        /*0096*/ 	.short	0x0000


	//----- nvinfo : EIATTR_COOP_GROUP_MASK_REGIDS
	.align		4
        /*0098*/ 	.byte	0x04, 0x29
        /*009a*/ 	.short	(.L_2443 - .L_2442)


	//   ....[0]....
.L_2442:
        /*009c*/ 	.word	0xffffffff


	//   ....[1]....
        /*00a0*/ 	.word	0xffffffff


	//   ....[2]....
        /*00a4*/ 	.word	0xffffffff


	//   ....[3]....
        /*00a8*/ 	.word	0xffffffff


	//   ....[4]....
        /*00ac*/ 	.word	0xffffffff


	//   ....[5]....
        /*00b0*/ 	.word	0xffffffff


	//   ....[6]....
        /*00b4*/ 	.word	0xffffffff


	//   ....[7]....
        /*00b8*/ 	.word	0xffffffff


	//   ....[8]....
        /*00bc*/ 	.word	0xffffffff


	//   ....[9]....
        /*00c0*/ 	.word	0xffffffff


	//   ....[10]....
        /*00c4*/ 	.word	0xffffffff


	//   ....[11]....
        /*00c8*/ 	.word	0xffffffff


	//----- nvinfo : EIATTR_COOP_GROUP_INSTR_OFFSETS
	.align		4
.L_2443:
        /*00cc*/ 	.byte	0x04, 0x28
        /*00ce*/ 	.short	(.L_2445 - .L_2444)


	//   ....[0]....
.L_2444:
        /*00d0*/ 	.word	0x000002f0


	//   ....[1]....
        /*00d4*/ 	.word	0x000003c0


	//   ....[2]....
        /*00d8*/ 	.word	0x00000400


	//   ....[3]....
        /*00dc*/ 	.word	0x00000450


	//   ....[4]....
        /*00e0*/ 	.word	0x000004a0


	//   ....[5]....
        /*00e4*/ 	.word	0x000004e0


	//   ....[6]....
        /*00e8*/ 	.word	0x00000700


	//   ....[7]....
        /*00ec*/ 	.word	0x00000750


	//   ....[8]....
        /*00f0*/ 	.word	0x00000790


	//   ....[9]....
        /*00f4*/ 	.word	0x000007d0


	//   ....[10]....
        /*00f8*/ 	.word	0x00000810


	//   ....[11]....
        /*00fc*/ 	.word	0x00001080


	//----- nvinfo : EIATTR_EXIT_INSTR_OFFSETS
	.align		4
.L_2445:
        /*0100*/ 	.byte	0x04, 0x1c
        /*0102*/ 	.short	(.L_2447 - .L_2446)


	//   ....[0]....
.L_2446:
        /*0104*/ 	.word	0x00000080


	//   ....[1]....
        /*0108*/ 	.word	0x000011b0


	//----- nvinfo : EIATTR_CRS_STACK_SIZE
	.align		4
.L_2447:
        /*010c*/ 	.byte	0x04, 0x1e
        /*010e*/ 	.short	(.L_2449 - .L_2448)
.L_2448:
        /*0110*/ 	.word	0x00000000
.L_2449:


//--------------------- .nv.info._Z18kQuantizeBlockwiseI13__nv_bfloat16Li1024ELi4ELi0ELi2EEvPfPT_S1_PhS1_ii --------------------------
	.section	.nv.info._Z18kQuantizeBlockwiseI13__nv_bfloat16Li1024ELi4ELi0ELi2EEvPfPT_S1_PhS1_ii,"",@"SHT_CUDA_INFO"
	.sectionflags	@""
	.align	4


	//----- nvinfo : EIATTR_CUDA_API_VERSION
	.align		4
        /*0000*/ 	.byte	0x04, 0x37
        /*0002*/ 	.short	(.L_2451 - .L_2450)
.L_2450:
        /*0004*/ 	.word	0x00000082


	//----- nvinfo : EIATTR_SW2861232_WAR
	.align		4
.L_2451:
        /*0008*/ 	.byte	0x01, 0x35
	.zero		2


	//----- nvinfo : EIATTR_PARAM_CBANK
	.align		4
        /*000c*/ 	.byte	0x04, 0x0a
        /*000e*/ 	.short	(.L_2453 - .L_2452)
	.align		4
.L_2452:
        /*0010*/ 	.word	index@(.nv.constant0._Z18kQuantizeBlockwiseI13__nv_bfloat16Li1024ELi4ELi0ELi2EEvPfPT_S1_PhS1_ii)
        /*0014*/ 	.short	0x0160
        /*0016*/ 	.short	0x0030


	//----- nvinfo : EIATTR_CBANK_PARAM_SIZE
	.align		4
.L_2453:
        /*0018*/ 	.byte	0x03, 0x19
        /*001a*/ 	.short	0x0030


	//----- nvinfo : EIATTR_KPARAM_INFO
	.align		4
        /*001c*/ 	.byte	0x04, 0x17
        /*001e*/ 	.short	(.L_2455 - .L_2454)
.L_2454:
        /*0020*/ 	.word	0x00000000
        /*0024*/ 	.short	0x0006
        /*0026*/ 	.short	0x002c
        /*0028*/ 	.byte	0x00, 0xf0, 0x11, 0x00


	//----- nvinfo : EIATTR_KPARAM_INFO
	.align		4
.L_2455:
        /*002c*/ 	.byte	0x04, 0x17
        /*002e*/ 	.short	(.L_2457 - .L_2456)
.L_2456:
        /*0030*/ 	.word	0x00000000
        /*0034*/ 	.short	0x0005
        /*0036*/ 	.short	0x0028
        /*0038*/ 	.byte	0x00, 0xf0, 0x11, 0x00


	//----- nvinfo : EIATTR_KPARAM_INFO
	.align		4
.L_2457:
        /*003c*/ 	.byte	0x04, 0x17
        /*003e*/ 	.short	(.L_2459 - .L_2458)
.L_2458:
        /*0040*/ 	.word	0x00000000
        /*0044*/ 	.short	0x0004
        /*0046*/ 	.short	0x0020
        /*0048*/ 	.byte	0x00, 0xf0, 0x21, 0x00


	//----- nvinfo : EIATTR_KPARAM_INFO
	.align		4
.L_2459:
        /*004c*/ 	.byte	0x04, 0x17
        /*004e*/ 	.short	(.L_2461 - .L_2460)
.L_2460:
        /*0050*/ 	.word	0x00000000
        /*0054*/ 	.short	0x0003
        /*0056*/ 	.short	0x0018
        /*0058*/ 	.byte	0x00, 0xf0, 0x21, 0x00


	//----- nvinfo : EIATTR_KPARAM_INFO
	.align		4
.L_2461:
        /*005c*/ 	.byte	0x04, 0x17
        /*005e*/ 	.short	(.L_2463 - .L_2462)
.L_2462:
        /*0060*/ 	.word	0x00000000
        /*0064*/ 	.short	0x0002
        /*0066*/ 	.short	0x0010
        /*0068*/ 	.byte	0x00, 0xf0, 0x21, 0x00


	//----- nvinfo : EIATTR_KPARAM_INFO
	.align		4
.L_2463:
        /*006c*/ 	.byte	0x04, 0x17
        /*006e*/ 	.short	(.L_2465 - .L_2464)
.L_2464:
        /*0070*/ 	.word	0x00000000
        /*0074*/ 	.short	0x0001
        /*0076*/ 	.short	0x0008
        /*0078*/ 	.byte	0x00, 0xf0, 0x21, 0x00


	//----- nvinfo : EIATTR_KPARAM_INFO
	.align		4
.L_2465:
        /*007c*/ 	.byte	0x04, 0x17
        /*007e*/ 	.short	(.L_2467 - .L_2466)
.L_2466:
        /*0080*/ 	.word	0x00000000
        /*0084*/ 	.short	0x0000
        /*0086*/ 	.short	0x0000
        /*0088*/ 	.byte	0x00, 0xf0, 0x21, 0x00


	//----- nvinfo : EIATTR_MAXREG_COUNT
	.align		4
.L_2467:
        /*008c*/ 	.byte	0x03, 0x1b
        /*008e*/ 	.short	0x00ff


	//----- nvinfo : EIATTR_NUM_BARRIERS
	.align		4
        /*0090*/ 	.byte	0x02, 0x4c
        /*0092*/ 	.byte	0x01
	.zero		1


	//----- nvinfo : EIATTR_MERCURY_ISA_VERSION
	.align		4
        /*0094*/ 	.byte	0x03, 0x5f
        /*0096*/ 	.short	0x0000


	//----- nvinfo : EIATTR_COOP_GROUP_MASK_REGIDS
	.align		4
        /*0098*/ 	.byte	0x04, 0x29
        /*009a*/ 	.short	(.L_2469 - .L_2468)


	//   ....[0]....
.L_2468:
        /*009c*/ 	.word	0xffffffff


	//   ....[1]....
        /*00a0*/ 	.word	0xffffffff


	//   ....[2]....
        /*00a4*/ 	.word	0xffffffff


	//   ....[3]....
        /*00a8*/ 	.word	0xffffffff


	//   ....[4]....
        /*00ac*/ 	.word	0xffffffff


	//   ....[5]....
        /*00b0*/ 	.word	0xffffffff


	//   ....[6]....
        /*00b4*/ 	.word	0xffffffff


	//   ....[7]....
        /*00b8*/ 	.word	0xffffffff


	//   ....[8]....
        /*00bc*/ 	.word	0xffffffff


	//   ....[9]....
        /*00c0*/ 	.word	0xffffffff


	//   ....[10]....
        /*00c4*/ 	.word	0xffffffff


	//   ....[11]....
        /*00c8*/ 	.word	0xffffffff


	//----- nvinfo : EIATTR_COOP_GROUP_INSTR_OFFSETS
	.align		4
.L_2469:
        /*00cc*/ 	.byte	0x04, 0x28
        /*00ce*/ 	.short	(.L_2471 - .L_2470)


	//   ....[0]....
.L_2470:
        /*00d0*/ 	.word	0x000003c0


	//   ....[1]....
        /*00d4*/ 	.word	0x000004d0


	//   ....[2]....
        /*00d8*/ 	.word	0x00000510


	//   ....[3]....
        /*00dc*/ 	.word	0x00000560


	//   ....[4]....
        /*00e0*/ 	.word	0x000005b0


	//   ....[5]....
        /*00e4*/ 	.word	0x000005f0


	//   ....[6]....
        /*00e8*/ 	.word	0x00000810


	//   ....[7]....
        /*00ec*/ 	.word	0x00000860


	//   ....[8]....
        /*00f0*/ 	.word	0x000008a0


	//   ....[9]....
        /*00f4*/ 	.word	0x000008e0


	//   ....[10]....
        /*00f8*/ 	.word	0x00000920


	//   ....[11]....
        /*00fc*/ 	.word	0x00001770


	//----- nvinfo : EIATTR_EXIT_INSTR_OFFSETS
	.align		4
.L_2471:
        /*0100*/ 	.byte	0x04, 0x1c
        /*0102*/ 	.short	(.L_2473 - .L_2472)


	//   ....[0]....
.L_2472:
        /*0104*/ 	.word	0x00000080


	//   ....[1]....
        /*0108*/ 	.word	0x000018b0


	//----- nvinfo : EIATTR_CRS_STACK_SIZE
	.align		4
.L_2473:
        /*010c*/ 	.byte	0x04, 0x1e
        /*010e*/ 	.short	(.L_2475 - .L_2474)
.L_2474:
        /*0110*/ 	.word	0x00000000
.L_2475:


//--------------------- .nv.info._Z18kQuantizeBlockwiseI13__nv_bfloat16Li2048ELi4ELi0ELi2EEvPfPT_S1_PhS1_ii --------------------------
	.section	.nv.info._Z18kQuantizeBlockwiseI13__nv_bfloat16Li2048ELi4ELi0ELi2EEvPfPT_S1_PhS1_ii,"",@"SHT_CUDA_INFO"
	.sectionflags	@""
	.align	4


	//----- nvinfo : EIATTR_CUDA_API_VERSION
	.align		4
        /*0000*/ 	.byte	0x04, 0x37
        /*0002*/ 	.short	(.L_2477 - .L_2476)
.L_2476:
        /*0004*/ 	.word	0x00000082


	//----- nvinfo : EIATTR_SW2861232_WAR
	.align		4
.L_2477:
        /*0008*/ 	.byte	0x01, 0x35
	.zero		2


	//----- nvinfo : EIATTR_PARAM_CBANK
	.align		4
        /*000c*/ 	.byte	0x04, 0x0a
        /*000e*/ 	.short	(.L_2479 - .L_2478)
	.align		4
.L_2478:
        /*0010*/ 	.word	index@(.nv.constant0._Z18kQuantizeBlockwiseI13__nv_bfloat16Li2048ELi4ELi0ELi2EEvPfPT_S1_PhS1_ii)
        /*0014*/ 	.short	0x0160
        /*0016*/ 	.short	0x0030


	//----- nvinfo : EIATTR_CBANK_PARAM_SIZE
	.align		4
.L_2479:
        /*0018*/ 	.byte	0x03, 0x19
        /*001a*/ 	.short	0x0030


	//----- nvinfo : EIATTR_KPARAM_INFO
	.align		4
        /*001c*/ 	.byte	0x04, 0x17
        /*001e*/ 	.short	(.L_2481 - .L_2480)
.L_2480:
        /*0020*/ 	.word	0x00000000
        /*0024*/ 	.short	0x0006
        /*0026*/ 	.short	0x002c
        /*0028*/ 	.byte	0x00, 0xf0, 0x11, 0x00


	//----- nvinfo : EIATTR_KPARAM_INFO
	.align		4
.L_2481:
        /*002c*/ 	.byte	0x04, 0x17
        /*002e*/ 	.short	(.L_2483 - .L_2482)
.L_2482:
        /*0030*/ 	.word	0x00000000
        /*0034*/ 	.short	0x0005
        /*0036*/ 	.short	0x0028
        /*0038*/ 	.byte	0x00, 0xf0, 0x11, 0x00


	//----- nvinfo : EIATTR_KPARAM_INFO
	.align		4
.L_2483:
        /*003c*/ 	.byte	0x04, 0x17
        /*003e*/ 	.short	(.L_2485 - .L_2484)
.L_2484:
        /*0040*/ 	.word	0x00000000
        /*0044*/ 	.short	0x0004
        /*0046*/ 	.short	0x0020
        /*0048*/ 	.byte	0x00, 0xf0, 0x21, 0x00


	//----- nvinfo : EIATTR_KPARAM_INFO
	.align		4
.L_2485:
        /*004c*/ 	.byte	0x04, 0x17
        /*004e*/ 	.short	(.L_2487 - .L_2486)
.L_2486:
        /*0050*/ 	.word	0x00000000
        /*0054*/ 	.short	0x0003
        /*0056*/ 	.short	0x0018
        /*0058*/ 	.byte	0x00, 0xf0, 0x21, 0x00


	//----- nvinfo : EIATTR_KPARAM_INFO
	.align		4
.L_2487:
        /*005c*/ 	.byte	0x04, 0x17
        /*005e*/ 	.short	(.L_2489 - .L_2488)
.L_2488:
        /*0060*/ 	.word	0x00000000
        /*0064*/ 	.short	0x0002
        /*0066*/ 	.short	0x0010
        /*0068*/ 	.byte	0x00, 0xf0, 0x21, 0x00


	//----- nvinfo : EIATTR_KPARAM_INFO
	.align		4
.L_2489:
        /*006c*/ 	.byte	0x04, 0x17
        /*006e*/ 	.short	(.L_2491 - .L_2490)
.L_2490:
        /*0070*/ 	.word	0x00000000
        /*0074*/ 	.short	0x0001
        /*0076*/ 	.short	0x0008
        /*0078*/ 	.byte	0x00, 0xf0, 0x21, 0x00


	//----- nvinfo : EIATTR_KPARAM_INFO
	.align		4
.L_2491:
        /*007c*/ 	.byte	0x04, 0x17
        /*007e*/ 	.short	(.L_2493 - .L_2492)
.L_2492:
        /*0080*/ 	.word	0x00000000
        /*0084*/ 	.short	0x0000
        /*0086*/ 	.short	0x0000
        /*0088*/ 	.byte	0x00, 0xf0, 0x21, 0x00


	//----- nvinfo : EIATTR_MAXREG_COUNT
	.align		4
.L_2493:
        /*008c*/ 	.byte	0x03, 0x1b
        /*008e*/ 	.short	0x00ff


	//----- nvinfo : EIATTR_NUM_BARRIERS
	.align		4
        /*0090*/ 	.byte	0x02, 0x4c
        /*0092*/ 	.byte	0x01
	.zero		1


	//----- nvinfo : EIATTR_MERCURY_ISA_VERSION
	.align		4
        /*0094*/ 	.byte	0x03, 0x5f
        /*0096*/ 	.short	0x0000


	//----- nvinfo : EIATTR_UNUSED_LOAD_BYTE_OFFSET
	.align		4
        /*0098*/ 	.byte	0x04, 0x44
        /*009a*/ 	.short	(.L_2495 - .L_2494)


	//   ....[0]....
.L_2494:
        /*009c*/ 	.word	0x00000670
        /*00a0*/ 	.word	0x0000fff0


	//   ....[1]....
        /*00a4*/ 	.word	0x00000b30
        /*00a8*/ 	.word	0x0000fff0


	//----- nvinfo : EIATTR_COOP_GROUP_MASK_REGIDS
	.align		4
.L_2495:
        /*00ac*/ 	.byte	0x04, 0x29
        /*00ae*/ 	.short	(.L_2497 - .L_2496)


	//   ....[0]....
.L_2496:
        /*00b0*/ 	.word	0xffffffff


	//   ....[1]....
        /*00b4*/ 	.word	0xffffffff


	//   ....[2]....
        /*00b8*/ 	.word	0xffffffff


	//   ....[3]....
        /*00bc*/ 	.word	0xffffffff


	//   ....[4]....
        /*00c0*/ 	.word	0xffffffff


	//   ....[5]....
        /*00c4*/ 	.word	0xffffffff


	//   ....[6]....
        /*00c8*/ 	.word	0xffffffff


	//   ....[7]....
        /*00cc*/ 	.word	0xffffffff


	//   ....[8]....
        /*00d0*/ 	.word	0xffffffff


	//   ....[9]....
        /*00d4*/ 	.word	0xffffffff


	//   ....[10]....
        /*00d8*/ 	.word	0xffffffff


	//   ....[11]....
        /*00dc*/ 	.word	0xffffffff


	//----- nvinfo : EIATTR_COOP_GROUP_INSTR_OFFSETS
	.align		4
.L_2497:
        /*00e0*/ 	.byte	0x04, 0x28
        /*00e2*/ 	.short	(.L_2499 - .L_2498)


	//   ....[0]....
.L_2498:
        /*00e4*/ 	.word	0x000003c0


	//   ....[1]....
        /*00e8*/ 	.word	0x000004d0


	//   ....[2]....
        /*00ec*/ 	.word	0x00000510


	//   ....[3]....
        /*00f0*/ 	.word	0x00000560


	//   ....[4]....
        /*00f4*/ 	.word	0x000005b0


	//   ....[5]....
        /*00f8*/ 	.word	0x000005f0


	//   ....[6]....
        /*00fc*/ 	.word	0x000009a0


	//   ....[7]....
        /*0100*/ 	.word	0x000009f0


	//   ....[8]....
        /*0104*/ 	.word	0x00000a30


	//   ....[9]....
        /*0108*/ 	.word	0x00000a70


	//   ....[10]....
        /*010c*/ 	.word	0x00000ab0


	//   ....[11]....
        /*0110*/ 	.word	0x00001a10


	//----- nvinfo : EIATTR_EXIT_INSTR_OFFSETS
	.align		4
.L_2499:
        /*0114*/ 	.byte	0x04, 0x1c
        /*0116*/ 	.short	(.L_2501 - .L_2500)


	//   ....[0]....
.L_2500:
        /*0118*/ 	.word	0x00000080


	//   ....[1]....
        /*011c*/ 	.word	0x00001b50


	//----- nvinfo : EIATTR_CRS_STACK_SIZE
	.align		4
.L_2501:
        /*0120*/ 	.byte	0x04, 0x1e
        /*0122*/ 	.short	(.L_2503 - .L_2502)
.L_2502:
        /*0124*/ 	.word	0x00000000
.L_2503:


//--------------------- .nv.info._Z18kQuantizeBlockwiseI13__nv_bfloat16Li4096ELi4ELi0ELi2EEvPfPT_S1_PhS1_ii --------------------------
	.section	.nv.info._Z18kQuantizeBlockwiseI13__nv_bfloat16Li4096ELi4ELi0ELi2EEvPfPT_S1_PhS1_ii,"",@"SHT_CUDA_INFO"
	.sectionflags	@""
	.align	4


	//----- nvinfo : EIATTR_CUDA_API_VERSION
	.align		4
        /*0000*/ 	.byte	0x04, 0x37
        /*0002*/ 	.short	(.L_2505 - .L_2504)
.L_2504:
        /*0004*/ 	.word	0x00000082


	//----- nvinfo : EIATTR_SW2861232_WAR
	.align		4
.L_2505:
        /*0008*/ 	.byte	0x01, 0x35
	.zero		2


	//----- nvinfo : EIATTR_PARAM_CBANK
	.align		4
        /*000c*/ 	.byte	0x04, 0x0a
        /*000e*/ 	.short	(.L_2507 - .L_2506)
	.align		4
.L_2506:
        /*0010*/ 	.word	index@(.nv.constant0._Z18kQuantizeBlockwiseI13__nv_bfloat16Li4096ELi4ELi0ELi2EEvPfPT_S1_PhS1_ii)
        /*0014*/ 	.short	0x0160
        /*0016*/ 	.short	0x0030


	//----- nvinfo : EIATTR_CBANK_PARAM_SIZE
	.align		4
.L_2507:
        /*0018*/ 	.byte	0x03, 0x19
        /*001a*/ 	.short	0x0030


	//----- nvinfo : EIATTR_KPARAM_INFO
	.align		4
        /*001c*/ 	.byte	0x04, 0x17
        /*001e*/ 	.short	(.L_2509 - .L_2508)
.L_2508:
        /*0020*/ 	.word	0x00000000
        /*0024*/ 	.short	0x0006
        /*0026*/ 	.short	0x002c
        /*0028*/ 	.byte	0x00, 0xf0, 0x11, 0x00


	//----- nvinfo : EIATTR_KPARAM_INFO
	.align		4
.L_2509:
        /*002c*/ 	.byte	0x04, 0x17
        /*002e*/ 	.short	(.L_2511 - .L_2510)
.L_2510:
        /*0030*/ 	.word	0x00000000
        /*0034*/ 	.short	0x0005
        /*0036*/ 	.short	0x0028
        /*0038*/ 	.byte	0x00, 0xf0, 0x11, 0x00


	//----- nvinfo : EIATTR_KPARAM_INFO
	.align		4
.L_2511:
        /*003c*/ 	.byte	0x04, 0x17
        /*003e*/ 	.short	(.L_2513 - .L_2512)
.L_2512:
        /*0040*/ 	.word	0x00000000
        /*0044*/ 	.short	0x0004
        /*0046*/ 	.short	0x0020
        /*0048*/ 	.byte	0x00, 0xf0, 0x21, 0x00


	//----- nvinfo : EIATTR_KPARAM_INFO
	.align		4
.L_2513:
        /*004c*/ 	.byte	0x04, 0x17
        /*004e*/ 	.short	(.L_2515 - .L_2514)
.L_2514:
        /*0050*/ 	.word	0x00000000
        /*0054*/ 	.short	0x0003
        /*0056*/ 	.short	0x0018
        /*0058*/ 	.byte	0x00, 0xf0, 0x21, 0x00


	//----- nvinfo : EIATTR_KPARAM_INFO
	.align		4
.L_2515:
        /*005c*/ 	.byte	0x04, 0x17
        /*005e*/ 	.short	(.L_2517 - .L_2516)
.L_2516:
        /*0060*/ 	.word	0x00000000
        /*0064*/ 	.short	0x0002
        /*0066*/ 	.short	0x0010
        /*0068*/ 	.byte	0x00, 0xf0, 0x21, 0x00


	//----- nvinfo : EIATTR_KPARAM_INFO
	.align		4
.L_2517:
        /*006c*/ 	.byte	0x04, 0x17
        /*006e*/ 	.short	(.L_2519 - .L_2518)
.L_2518:
        /*0070*/ 	.word	0x00000000
        /*0074*/ 	.short	0x0001
        /*0076*/ 	.short	0x0008
        /*0078*/ 	.byte	0x00, 0xf0, 0x21, 0x00


	//----- nvinfo : EIATTR_KPARAM_INFO
	.align		4
.L_2519:
        /*007c*/ 	.byte	0x04, 0x17
        /*007e*/ 	.short	(.L_2521 - .L_2520)
.L_2520:
        /*0080*/ 	.word	0x00000000
        /*0084*/ 	.short	0x0000
        /*0086*/ 	.short	0x0000
        /*0088*/ 	.byte	0x00, 0xf0, 0x21, 0x00


	//----- nvinfo : EIATTR_MAXREG_COUNT
	.align		4
.L_2521:
        /*008c*/ 	.byte	0x03, 0x1b
        /*008e*/ 	.short	0x00ff


	//----- nvinfo : EIATTR_NUM_BARRIERS
	.align		4
        /*0090*/ 	.byte	0x02, 0x4c
        /*0092*/ 	.byte	0x01
	.zero		1


	//----- nvinfo : EIATTR_MERCURY_ISA_VERSION
	.align		4
        /*0094*/ 	.byte	0x03, 0x5f
        /*0096*/ 	.short	0x0000


	//----- nvinfo : EIATTR_UNUSED_LOAD_BYTE_OFFSET
	.align		4
        /*0098*/ 	.byte	0x04, 0x44
        /*009a*/ 	.short	(.L_2523 - .L_2522)


	//   ....[0]....
.L_2522:
        /*009c*/ 	.word	0x00000670
        /*00a0*/ 	.word	0x0000fff0


	//   ....[1]....
        /*00a4*/ 	.word	0x00000e70
        /*00a8*/ 	.word	0x0000fff0


	//----- nvinfo : EIATTR_COOP_GROUP_MASK_REGIDS
	.align		4
.L_2523:
        /*00ac*/ 	.byte	0x04, 0x29
        /*00ae*/ 	.short	(.L_2525 - .L_2524)


	//   ....[0]....
.L_2524:
        /*00b0*/ 	.word	0xffffffff


	//   ....[1]....
        /*00b4*/ 	.word	0xffffffff


	//   ....[2]....
        /*00b8*/ 	.word	0xffffffff


	//   ....[3]....
        /*00bc*/ 	.word	0xffffffff


	//   ....[4]....
        /*00c0*/ 	.word	0xffffffff


	//   ....[5]....
        /*00c4*/ 	.word	0xffffffff


	//   ....[6]....
        /*00c8*/ 	.word	0xffffffff


	//   ....[7]....
        /*00cc*/ 	.word	0xffffffff


	//   ....[8]....
        /*00d0*/ 	.word	0xffffffff


	//   ....[9]....
        /*00d4*/ 	.word	0xffffffff


	//   ....[10]....
        /*00d8*/ 	.word	0xffffffff


	//   ....[11]....
        /*00dc*/ 	.word	0xffffffff


	//----- nvinfo : EIATTR_COOP_GROUP_INSTR_OFFSETS
	.align		4
.L_2525:
        /*00e0*/ 	.byte	0x04, 0x28
        /*00e2*/ 	.short	(.L_2527 - .L_2526)


	//   ....[0]....
.L_2526:
        /*00e4*/ 	.word	0x000003c0


	//   ....[1]....
        /*00e8*/ 	.word	0x000004d0


	//   ....[2]....
        /*00ec*/ 	.word	0x00000510


	//   ....[3]....
        /*00f0*/ 	.word	0x00000560


	//   ....[4]....
        /*00f4*/ 	.word	0x000005b0


	//   ....[5]....
        /*00f8*/ 	.word	0x000005f0


	//   ....[6]....
        /*00fc*/ 	.word	0x00000ce0


	//   ....[7]....
        /*0100*/ 	.word	0x00000d30


	//   ....[8]....
        /*0104*/ 	.word	0x00000d70


	//   ....[9]....
        /*0108*/ 	.word	0x00000db0


	//   ....[10]....
        /*010c*/ 	.word	0x00000df0


	//   ....[11]....
        /*0110*/ 	.word	0x00001f90


	//----- nvinfo : EIATTR_EXIT_INSTR_OFFSETS
	.align		4
.L_2527:
        /*0114*/ 	.byte	0x04, 0x1c
        /*0116*/ 	.short	(.L_2529 - .L_2528)


	//   ....[0]....
.L_2528:
        /*0118*/ 	.word	0x00000080


	//   ....[1]....
        /*011c*/ 	.word	0x000020d0


	//----- nvinfo : EIATTR_CRS_STACK_SIZE
	.align		4
.L_2529:
        /*0120*/ 	.byte	0x04, 0x1e
        /*0122*/ 	.short	(.L_2531 - .L_2530)
.L_2530:
        /*0124*/ 	.word	0x00000000
.L_2531:


//--------------------- .nv.info._Z18kQuantizeBlockwiseI13__nv_bfloat16Li64ELi2ELi0ELi1EEvPfPT_S1_PhS1_ii --------------------------
	.section	.nv.info._Z18kQuantizeBlockwiseI13__nv_bfloat16Li64ELi2ELi0ELi1EEvPfPT_S1_PhS1_ii,"",@"SHT_CUDA_INFO"
	.sectionflags	@""
	.align	4


	//----- nvinfo : EIATTR_CUDA_API_VERSION
	.align		4
        /*0000*/ 	.byte	0x04, 0x37
        /*0002*/ 	.short	(.L_2533 - .L_2532)
.L_2532:
        /*0004*/ 	.word	0x00000082


	//----- nvinfo : EIATTR_SW2861232_WAR
	.align		4
.L_2533:
        /*0008*/ 	.byte	0x01, 0x35
	.zero		2


	//----- nvinfo : EIATTR_PARAM_CBANK
	.align		4
        /*000c*/ 	.byte	0x04, 0x0a
        /*000e*/ 	.short	(.L_2535 - .L_2534)
	.align		4
.L_2534:
        /*0010*/ 	.word	index@(.nv.constant0._Z18kQuantizeBlockwiseI13__nv_bfloat16Li64ELi2ELi0ELi1EEvPfPT_S1_PhS1_ii)
        /*0014*/ 	.short	0x0160
        /*0016*/ 	.short	0x0030


	//----- nvinfo : EIATTR_CBANK_PARAM_SIZE
	.align		4
.L_2535:
        /*0018*/ 	.byte	0x03, 0x19
        /*001a*/ 	.short	0x0030


	//----- nvinfo : EIATTR_KPARAM_INFO
	.align		4
        /*001c*/ 	.byte	0x04, 0x17
        /*001e*/ 	.short	(.L_2537 - .L_2536)
.L_2536:
        /*0020*/ 	.word	0x00000000
        /*0024*/ 	.short	0x0006
        /*0026*/ 	.short	0x002c
        /*0028*/ 	.byte	0x00, 0xf0, 0x11, 0x00


	//----- nvinfo : EIATTR_KPARAM_INFO
	.align		4
.L_2537:
        /*002c*/ 	.byte	0x04, 0x17
        /*002e*/ 	.short	(.L_2539 - .L_2538)
.L_2538:
        /*0030*/ 	.word	0x00000000
        /*0034*/ 	.short	0x0005
        /*0036*/ 	.short	0x0028
        /*0038*/ 	.byte	0x00, 0xf0, 0x11, 0x00


	//----- nvinfo : EIATTR_KPARAM_INFO
	.align		4
.L_2539:
        /*003c*/ 	.byte	0x04, 0x17
        /*003e*/ 	.short	(.L_2541 - .L_2540)
.L_2540:
        /*0040*/ 	.word	0x00000000
        /*0044*/ 	.short	0x0004
        /*0046*/ 	.short	0x0020
        /*0048*/ 	.byte	0x00, 0xf0, 0x21, 0x00


	//----- nvinfo : EIATTR_KPARAM_INFO
	.align		4
.L_2541:
        /*004c*/ 	.byte	0x04, 0x17
        /*004e*/ 	.short	(.L_2543 - .L_2542)
.L_2542:
        /*0050*/ 	.word	0x00000000
        /*0054*/ 	.short	0x0003
        /*0056*/ 	.short	0x0018
        /*0058*/ 	.byte	0x00, 0xf0, 0x21, 0x00


	//----- nvinfo : EIATTR_KPARAM_INFO
	.align		4
.L_2543:
        /*005c*/ 	.byte	0x04, 0x17
        /*005e*/ 	.short	(.L_2545 - .L_2544)
.L_2544:
        /*0060*/ 	.word	0x00000000
        /*0064*/ 	.short	0x0002
        /*0066*/ 	.short	0x0010
        /*0068*/ 	.byte	0x00, 0xf0, 0x21, 0x00


	//----- nvinfo : EIATTR_KPARAM_INFO
	.align		4
.L_2545:
        /*006c*/ 	.byte	0x04, 0x17
        /*006e*/ 	.short	(.L_2547 - .L_2546)
.L_2546:
        /*0070*/ 	.word	0x00000000
        /*0074*/ 	.short	0x0001
        /*0076*/ 	.short	0x0008
        /*0078*/ 	.byte	0x00, 0xf0, 0x21, 0x00


	//----- nvinfo : EIATTR_KPARAM_INFO
	.align		4
.L_2547:
        /*007c*/ 	.byte	0x04, 0x17
        /*007e*/ 	.short	(.L_2549 - .L_2548)
.L_2548:
        /*0080*/ 	.word	0x00000000
        /*0084*/ 	.short	0x0000
        /*0086*/ 	.short	0x0000
        /*0088*/ 	.byte	0x00, 0xf0, 0x21, 0x00


	//----- nvinfo : EIATTR_MAXREG_COUNT
	.align		4
.L_2549:
        /*008c*/ 	.byte	0x03, 0x1b
        /*008e*/ 	.short	0x00ff


	//----- nvinfo : EIATTR_NUM_BARRIERS
	.align		4
        /*0090*/ 	.byte	0x02, 0x4c
        /*0092*/ 	.byte	0x01
	.zero		1


	//----- nvinfo : EIATTR_MERCURY_ISA_VERSION
	.align		4
        /*0094*/ 	.byte	0x03, 0x5f
        /*0096*/ 	.short	0x0000


	//----- nvinfo : EIATTR_COOP_GROUP_MASK_REGIDS
	.align		4
        /*0098*/ 	.byte	0x04, 0x29
        /*009a*/ 	.short	(.L_2551 - .L_2550)


	//   ....[0]....
.L_2550:
        /*009c*/ 	.word	0xffffffff


	//   ....[1]....
        /*00a0*/ 	.word	0xffffffff


	//   ....[2]....
        /*00a4*/ 	.word	0xffffffff


	//   ....[3]....
        /*00a8*/ 	.word	0xffffffff


	//   ....[4]....
        /*00ac*/ 	.word	0xffffffff


	//   ....[5]....
        /*00b0*/ 	.word	0xffffffff


	//   ....[6]....
        /*00b4*/ 	.word	0xffffffff


	//   ....[7]....
        /*00b8*/ 	.word	0xffffffff


	//   ....[8]....
        /*00bc*/ 	.word	0xffffffff


	//   ....[9]....
        /*00c0*/ 	.word	0xffffffff


	//   ....[10]....
        /*00c4*/ 	.word	0xffffffff


	//   ....[11]....
        /*00c8*/ 	.word	0xffffffff


	//----- nvinfo : EIATTR_COOP_GROUP_INSTR_OFFSETS
	.align		4
.L_2551:
        /*00cc*/ 	.byte	0x04, 0x28
        /*00ce*/ 	.short	(.L_2553 - .L_2552)


	//   ....[0]....
.L_2552:
        /*00d0*/ 	.word	0x00000230


	//   ....[1]....
        /*00d4*/ 	.word	0x000002d0


	//   ....[2]....
        /*00d8*/ 	.word	0x00000320


	//   ....[3]....
        /*00dc*/ 	.word	0x00000370


	//   ....[4]....
        /*00e0*/ 	.word	0x000003b0


	//   ....[5]....
        /*00e4*/ 	.word	0x00000400


	//   ....[6]....
        /*00e8*/ 	.word	0x00000470


	//   ....[7]....
        /*00ec*/ 	.word	0x000004c0


	//   ....[8]....
        /*00f0*/ 	.word	0x00000500


	//   ....[9]....
        /*00f4*/ 	.word	0x00000540


	//   ....[10]....
        /*00f8*/ 	.word	0x00000580


	//   ....[11]....
        /*00fc*/ 	.word	0x00000a90


	//----- nvinfo : EIATTR_EXIT_INSTR_OFFSETS
	.align		4
.L_2553:
        /*0100*/ 	.byte	0x04, 0x1c
        /*0102*/ 	.short	(.L_2555 - .L_2554)


	//   ....[0]....
.L_2554:
        /*0104*/ 	.word	0x00000080


	//   ....[1]....
        /*0108*/ 	.word	0x00000bb0


	//----- nvinfo : EIATTR_CRS_STACK_SIZE
	.align		4
.L_2555:
        /*010c*/ 	.byte	0x04, 0x1e
        /*010e*/ 	.short	(.L_2557 - .L_2556)
.L_2556:
        /*0110*/ 	.word	0x00000000
.L_2557:


//--------------------- .nv.info._Z18kQuantizeBlockwiseI13__nv_bfloat16Li128ELi2ELi0ELi1EEvPfPT_S1_PhS1_ii --------------------------
	.section	.nv.info._Z18kQuantizeBlockwiseI13__nv_bfloat16Li128ELi2ELi0ELi1EEvPfPT_S1_PhS1_ii,"",@"SHT_CUDA_INFO"
	.sectionflags	@""
	.align	4


	//----- nvinfo : EIATTR_CUDA_API_VERSION
	.align		4
        /*0000*/ 	.byte	0x04, 0x37
        /*0002*/ 	.short	(.L_2559 - .L_2558)
.L_2558:
        /*0004*/ 	.word	0x00000082


	//----- nvinfo : EIATTR_SW2861232_WAR
	.align		4
.L_2559:
        /*0008*/ 	.byte	0x01, 0x35
	.zero		2


	//----- nvinfo : EIATTR_PARAM_CBANK
	.align		4
        /*000c*/ 	.byte	0x04, 0x0a
        /*000e*/ 	.short	(.L_2561 - .L_2560)
	.align		4
.L_2560:
        /*0010*/ 	.word	index@(.nv.constant0._Z18kQuantizeBlockwiseI13__nv_bfloat16Li128ELi2ELi0ELi1EEvPfPT_S1_PhS1_ii)
        /*0014*/ 	.short	0x0160
        /*0016*/ 	.short	0x0030


	//----- nvinfo : EIATTR_CBANK_PARAM_SIZE
	.align		4
.L_2561:
        /*0018*/ 	.byte	0x03, 0x19
        /*001a*/ 	.short	0x0030


	//----- nvinfo : EIATTR_KPARAM_INFO
	.align		4
        /*001c*/ 	.byte	0x04, 0x17
        /*001e*/ 	.short	(.L_2563 - .L_2562)
.L_2562:
        /*0020*/ 	.word	0x00000000
        /*0024*/ 	.short	0x0006
        /*0026*/ 	.short	0x002c
        /*0028*/ 	.byte	0x00, 0xf0, 0x11, 0x00


	//----- nvinfo : EIATTR_KPARAM_INFO
	.align		4
.L_2563:
        /*002c*/ 	.byte	0x04, 0x17
        /*002e*/ 	.short	(.L_2565 - .L_2564)
.L_2564:
        /*0030*/ 	.word	0x00000000
        /*0034*/ 	.short	0x0005
        /*0036*/ 	.short	0x0028
        /*0038*/ 	.byte	0x00, 0xf0, 0x11, 0x00


	//----- nvinfo : EIATTR_KPARAM_INFO
	.align		4
.L_2565:
        /*003c*/ 	.byte	0x04, 0x17
        /*003e*/ 	.short	(.L_2567 - .L_2566)
.L_2566:
        /*0040*/ 	.word	0x00000000
        /*0044*/ 	.short	0x0004
        /*0046*/ 	.short	0x0020
        /*0048*/ 	.byte	0x00, 0xf0, 0x21, 0x00


	//----- nvinfo : EIATTR_KPARAM_INFO
	.align		4
.L_2567:
        /*004c*/ 	.byte	0x04, 0x17
        /*004e*/ 	.short	(.L_2569 - .L_2568)
.L_2568:
        /*0050*/ 	.word	0x00000000
        /*0054*/ 	.short	0x0003
        /*0056*/ 	.short	0x0018
        /*0058*/ 	.byte	0x00, 0xf0, 0x21, 0x00


	//----- nvinfo : EIATTR_KPARAM_INFO
	.align		4
.L_2569:
        /*005c*/ 	.byte	0x04, 0x17
        /*005e*/ 	.short	(.L_2571 - .L_2570)
.L_2570:
        /*0060*/ 	.word	0x00000000
        /*0064*/ 	.short	0x0002
        /*0066*/ 	.short	0x0010
        /*0068*/ 	.byte	0x00, 0xf0, 0x21, 0x00


	//----- nvinfo : EIATTR_KPARAM_INFO
	.align		4
.L_2571:
        /*006c*/ 	.byte	0x04, 0x17
        /*006e*/ 	.short	(.L_2573 - .L_2572)
.L_2572:
        /*0070*/ 	.word	0x00000000
        /*0074*/ 	.short	0x0001
        /*0076*/ 	.short	0x0008
        /*0078*/ 	.byte	0x00, 0xf0, 0x21, 0x00


	//----- nvinfo : EIATTR_KPARAM_INFO
	.align		4
.L_2573:
        /*007c*/ 	.byte	0x04, 0x17
        /*007e*/ 	.short	(.L_2575 - .L_2574)
.L_2574:
        /*0080*/ 	.word	0x00000000
        /*0084*/ 	.short	0x0000
        /*0086*/ 	.short	0x0000
        /*0088*/ 	.byte	0x00, 0xf0, 0x21, 0x00


	//----- nvinfo : EIATTR_MAXREG_COUNT
	.align		4
.L_2575:
        /*008c*/ 	.byte	0x03, 0x1b
        /*008e*/ 	.short	0x00ff


	//----- nvinfo : EIATTR_NUM_BARRIERS
	.align		4
        /*0090*/ 	.byte	0x02, 0x4c
        /*0092*/ 	.byte	0x01
	.zero		1


	//----- nvinfo : EIATTR_MERCURY_ISA_VERSION
	.align		4
        /*0094*/ 	.byte	0x03, 0x5f
        /*0096*/ 	.short	0x0000


	//----- nvinfo : EIATTR_COOP_GROUP_MASK_REGIDS
	.align		4
        /*0098*/ 	.byte	0x04, 0x29
        /*009a*/ 	.short	(.L_2577 - .L_2576)


	//   ....[0]....
.L_2576:
        /*009c*/ 	.word	0xffffffff


	//   ....[1]....
        /*00a0*/ 	.word	0xffffffff


	//   ....[2]....
        /*00a4*/ 	.word	0xffffffff


	//   ....[3]....
        /*00a8*/ 	.word	0xffffffff


	//   ....[4]....
        /*00ac*/ 	.word	0xffffffff


	//   ....[5]....
        /*00b0*/ 	.word	0xffffffff


	//   ....[6]....
        /*00b4*/ 	.word	0xffffffff


	//   ....[7]....
        /*00b8*/ 	.word	0xffffffff


	//   ....[8]....
        /*00bc*/ 	.word	0xffffffff


	//   ....[9]....
        /*00c0*/ 	.word	0xffffffff


	//   ....[10]....
        /*00c4*/ 	.word	0xffffffff


	//   ....[11]....
        /*00c8*/ 	.word	0xffffffff


	//----- nvinfo : EIATTR_COOP_GROUP_INSTR_OFFSETS
	.align		4
.L_2577:
        /*00cc*/ 	.byte	0x04, 0x28
        /*00ce*/ 	.short	(.L_2579 - .L_2578)


	//   ....[0]....
.L_2578:
        /*00d0*/ 	.word	0x000002f0


	//   ....[1]....
        /*00d4*/ 	.word	0x000003c0


	//   ....[2]....
        /*00d8*/ 	.word	0x00000400


	//   ....[3]....
        /*00dc*/ 	.word	0x00000450


	//   ....[4]....
        /*00e0*/ 	.word	0x000004a0


	//   ....[5]....
        /*00e4*/ 	.word	0x000004e0


	//   ....[6]....
        /*00e8*/ 	.word	0x000005b0


	//   ....[7]....
        /*00ec*/ 	.word	0x00000610


	//   ....[8]....
        /*00f0*/ 	.word	0x00000650


	//   ....[9]....
        /*00f4*/ 	.word	0x00000690


	//   ....[10]....
        /*00f8*/ 	.word	0x000006d0


	//   ....[11]....
        /*00fc*/ 	.word	0x00000c30


	//----- nvinfo : EIATTR_EXIT_INSTR_OFFSETS
	.align		4
.L_2579:
        /*0100*/ 	.byte	0x04, 0x1c
        /*0102*/ 	.short	(.L_2581 - .L_2580)


	//   ....[0]....
.L_2580:
        /*0104*/ 	.word	0x00000080


	//   ....[1]....
        /*0108*/ 	.word	0x00000d50


	//----- nvinfo : EIATTR_CRS_STACK_SIZE
	.align		4
.L_2581:
        /*010c*/ 	.byte	0x04, 0x1e
        /*010e*/ 	.short	(.L_2583 - .L_2582)
.L_2582:
        /*0110*/ 	.word	0x00000000
.L_2583:


//--------------------- .nv.info._Z18kQuantizeBlockwiseI13__nv_bfloat16Li256ELi2ELi0ELi1EEvPfPT_S1_PhS1_ii --------------------------
	.section	.nv.info._Z18kQuantizeBlockwiseI13__nv_bfloat16Li256ELi2ELi0ELi1EEvPfPT_S1_PhS1_ii,"",@"SHT_CUDA_INFO"
	.sectionflags	@""
	.align	4


	//----- nvinfo : EIATTR_CUDA_API_VERSION
	.align		4
        /*0000*/ 	.byte	0x04, 0x37
        /*0002*/ 	.short	(.L_2585 - .L_2584)
.L_2584:
        /*0004*/ 	.word	0x00000082


	//----- nvinfo : EIATTR_SW2861232_WAR
	.align		4
.L_2585:
        /*0008*/ 	.byte	0x01, 0x35
	.zero		2


	//----- nvinfo : EIATTR_PARAM_CBANK
	.align		4
        /*000c*/ 	.byte	0x04, 0x0a
        /*000e*/ 	.short	(.L_2587 - .L_2586)
	.align		4
.L_2586:
        /*0010*/ 	.word	index@(.nv.constant0._Z18kQuantizeBlockwiseI13__nv_bfloat16Li256ELi2ELi0ELi1EEvPfPT_S1_PhS1_ii)
        /*0014*/ 	.short	0x0160
        /*0016*/ 	.short	0x0030


	//----- nvinfo : EIATTR_CBANK_PARAM_SIZE
	.align		4
.L_2587:
        /*0018*/ 	.byte	0x03, 0x19
        /*001a*/ 	.short	0x0030


	//----- nvinfo : EIATTR_KPARAM_INFO
	.align		4
        /*001c*/ 	.byte	0x04, 0x17
        /*001e*/ 	.short	(.L_2589 - .L_2588)
.L_2588:
        /*0020*/ 	.word	0x00000000
        /*0024*/ 	.short	0x0006
        /*0026*/ 	.short	0x002c
        /*0028*/ 	.byte	0x00, 0xf0, 0x11, 0x00


	//----- nvinfo : EIATTR_KPARAM_INFO
	.align		4
.L_2589:
        /*002c*/ 	.byte	0x04, 0x17
        /*002e*/ 	.short	(.L_2591 - .L_2590)
.L_2590:
        /*0030*/ 	.word	0x00000000
        /*0034*/ 	.short	0x0005
        /*0036*/ 	.short	0x0028
        /*0038*/ 	.byte	0x00, 0xf0, 0x11, 0x00


	//----- nvinfo : EIATTR_KPARAM_INFO
	.align		4
.L_2591:
        /*003c*/ 	.byte	0x04, 0x17
        /*003e*/ 	.short	(.L_2593 - .L_2592)
.L_2592:
        /*0040*/ 	.word	0x00000000
        /*0044*/ 	.short	0x0004
        /*0046*/ 	.short	0x0020
        /*0048*/ 	.byte	0x00, 0xf0, 0x21, 0x00


	//----- nvinfo : EIATTR_KPARAM_INFO
	.align		4
.L_2593:
        /*004c*/ 	.byte	0x04, 0x17
        /*004e*/ 	.short	(.L_2595 - .L_2594)
.L_2594:
        /*0050*/ 	.word	0x00000000
        /*0054*/ 	.short	0x0003
        /*0056*/ 	.short	0x0018
        /*0058*/ 	.byte	0x00, 0xf0, 0x21, 0x00


	//----- nvinfo : EIATTR_KPARAM_INFO
	.align		4
.L_2595:
        /*005c*/ 	.byte	0x04, 0x17
        /*005e*/ 	.short	(.L_2597 - .L_2596)
.L_2596:
        /*0060*/ 	.word	0x00000000
        /*0064*/ 	.short	0x0002
        /*0066*/ 	.short	0x0010
        /*0068*/ 	.byte	0x00, 0xf0, 0x21, 0x00


	//----- nvinfo : EIATTR_KPARAM_INFO
	.align		4
.L_2597:
        /*006c*/ 	.byte	0x04, 0x17
        /*006e*/ 	.short	(.L_2599 - .L_2598)
.L_2598:
        /*0070*/ 	.word	0x00000000
        /*0074*/ 	.short	0x0001
        /*0076*/ 	.short	0x0008
        /*0078*/ 	.byte	0x00, 0xf0, 0x21, 0x00


	//----- nvinfo : EIATTR_KPARAM_INFO
	.align		4
.L_2599:
        /*007c*/ 	.byte	0x04, 0x17
        /*007e*/ 	.short	(.L_2601 - .L_2600)
.L_2600:
        /*0080*/ 	.word	0x00000000
        /*0084*/ 	.short	0x0000
        /*0086*/ 	.short	0x0000
        /*0088*/ 	.byte	0x00, 0xf0, 0x21, 0x00


	//----- nvinfo : EIATTR_MAXREG_COUNT
	.align		4
.L_2601:
        /*008c*/ 	.byte	0x03, 0x1b
        /*008e*/ 	.short	0x00ff


	//----- nvinfo : EIATTR_NUM_BARRIERS
	.align		4
        /*0090*/ 	.byte	0x02, 0x4c
        /*0092*/ 	.byte	0x01
	.zero		1


	//----- nvinfo : EIATTR_MERCURY_ISA_VERSION
	.align		4
        /*0094*/ 	.byte	0x03, 0x5f
        /*0096*/ 	.short	0x0000


	//----- nvinfo : EIATTR_COOP_GROUP_MASK_REGIDS
	.align		4
        /*0098*/ 	.byte	0x04, 0x29
        /*009a*/ 	.short	(.L_2603 - .L_2602)


	//   ....[0]....
.L_2602:
        /*009c*/ 	.word	0xffffffff


	//   ....[1]....
        /*00a0*/ 	.word	0xffffffff


	//   ....[2]....
        /*00a4*/ 	.word	0xffffffff


	//   ....[3]....
        /*00a8*/ 	.word	0xffffffff


	//   ....[4]....
        /*00ac*/ 	.word	0xffffffff


	//   ....[5]....
        /*00b0*/ 	.word	0xffffffff


	//   ....[6]....
        /*00b4*/ 	.word	0xffffffff


	//   ....[7]....
        /*00b8*/ 	.word	0xffffffff


	//   ....[8]....
        /*00bc*/ 	.word	0xffffffff


	//   ....[9]....
        /*00c0*/ 	.word	0xffffffff


	//   ....[10]....
        /*00c4*/ 	.word	0xffffffff


	//   ....[11]....
        /*00c8*/ 	.word	0xffffffff


	//----- nvinfo : EIATTR_COOP_GROUP_INSTR_OFFSETS
	.align		4
.L_2603:
        /*00cc*/ 	.byte	0x04, 0x28
        /*00ce*/ 	.short	(.L_2605 - .L_2604)


	//   ....[0]....
.L_2604:
        /*00d0*/ 	.word	0x000002f0


	//   ....[1]....
        /*00d4*/ 	.word	0x000003c0


	//   ....[2]....
        /*00d8*/ 	.word	0x00000400


	//   ....[3]....
        /*00dc*/ 	.word	0x00000450


	//   ....[4]....
        /*00e0*/ 	.word	0x00000490


	//   ....[5]....
        /*00e4*/ 	.word	0x000004e0


	//   ....[6]....
        /*00e8*/ 	.word	0x00000630


	//   ....[7]....
        /*00ec*/ 	.word	0x00000690


	//   ....[8]....
        /*00f0*/ 	.word	0x000006d0


	//   ....[9]....
        /*00f4*/ 	.word	0x00000710


	//   ....[10]....
        /*00f8*/ 	.word	0x00000750


	//   ....[11]....
        /*00fc*/ 	.word	0x00000cf0


	//----- nvinfo : EIATTR_EXIT_INSTR_OFFSETS
	.align		4
.L_2605:
        /*0100*/ 	.byte	0x04, 0x1c
        /*0102*/ 	.short	(.L_2607 - .L_2606)


	//   ....[0]....
.L_2606:
        /*0104*/ 	.word	0x00000080


	//   ....[1]....
        /*0108*/ 	.word	0x00000e10


	//----- nvinfo : EIATTR_CRS_STACK_SIZE
	.align		4
.L_2607:
        /*010c*/ 	.byte	0x04, 0x1e
        /*010e*/ 	.short	(.L_2609 - .L_2608)
.L_2608:
        /*0110*/ 	.word	0x00000000
.L_2609:


//--------------------- .nv.info._Z18kQuantizeBlockwiseI13__nv_bfloat16Li512ELi2ELi0ELi1EEvPfPT_S1_PhS1_ii --------------------------
	.section	.nv.info._Z18kQuantizeBlockwiseI13__nv_bfloat16Li512ELi2ELi0ELi1EEvPfPT_S1_PhS1_ii,"",@"SHT_CUDA_INFO"
	.sectionflags	@""
	.align	4


	//----- nvinfo : EIATTR_CUDA_API_VERSION
	.align		4
        /*0000*/ 	.byte	0x04, 0x37
        /*0002*/ 	.short	(.L_2611 - .L_2610)
.L_2610:
        /*0004*/ 	.word	0x00000082


	//----- nvinfo : EIATTR_SW2861232_WAR
	.align		4
.L_2611:
        /*0008*/ 	.byte	0x01, 0x35
	.zero		2


	//----- nvinfo : EIATTR_PARAM_CBANK
	.align		4
        /*000c*/ 	.byte	0x04, 0x0a
        /*000e*/ 	.short	(.L_2613 - .L_2612)
	.align		4
.L_2612:
        /*0010*/ 	.word	index@(.nv.constant0._Z18kQuantizeBlockwiseI13__nv_bfloat16Li512ELi2ELi0ELi1EEvPfPT_S1_PhS1_ii)
        /*0014*/ 	.short	0x0160
        /*0016*/ 	.short	0x0030


	//----- nvinfo : EIATTR_CBANK_PARAM_SIZE
	.align		4
.L_2613:
        /*0018*/ 	.byte	0x03, 0x19
        /*001a*/ 	.short	0x0030


	//----- nvinfo : EIATTR_KPARAM_INFO
	.align		4
        /*001c*/ 	.byte	0x04, 0x17
        /*001e*/ 	.short	(.L_2615 - .L_2614)
.L_2614:
        /*0020*/ 	.word	0x00000000
        /*0024*/ 	.short	0x0006
        /*0026*/ 	.short	0x002c
        /*0028*/ 	.byte	0x00, 0xf0, 0x11, 0x00


	//----- nvinfo : EIATTR_KPARAM_INFO
	.align		4
.L_2615:
        /*002c*/ 	.byte	0x04, 0x17
        /*002e*/ 	.short	(.L_2617 - .L_2616)
.L_2616:
        /*0030*/ 	.word	0x00000000
        /*0034*/ 	.short	0x0005
        /*0036*/ 	.short	0x0028
        /*0038*/ 	.byte	0x00, 0xf0, 0x11, 0x00


	//----- nvinfo : EIATTR_KPARAM_INFO
	.align		4
.L_2617:
        /*003c*/ 	.byte	0x04, 0x17
        /*003e*/ 	.short	(.L_2619 - .L_2618)
.L_2618:
        /*0040*/ 	.word	0x00000000
        /*0044*/ 	.short	0x0004
        /*0046*/ 	.short	0x0020
        /*0048*/ 	.byte	0x00, 0xf0, 0x21, 0x00


	//----- nvinfo : EIATTR_KPARAM_INFO
	.align		4
.L_2619:
        /*004c*/ 	.byte	0x04, 0x17
        /*004e*/ 	.short	(.L_2621 - .L_2620)
.L_2620:
        /*0050*/ 	.word	0x00000000
        /*0054*/ 	.short	0x0003
        /*0056*/ 	.short	0x0018
        /*0058*/ 	.byte	0x00, 0xf0, 0x21, 0x00


	//----- nvinfo : EIATTR_KPARAM_INFO
	.align		4
.L_2621:
        /*005c*/ 	.byte	0x04, 0x17
        /*005e*/ 	.short	(.L_2623 - .L_2622)
.L_2622:
        /*0060*/ 	.word	0x00000000
        /*0064*/ 	.short	0x0002
        /*0066*/ 	.short	0x0010
        /*0068*/ 	.byte	0x00, 0xf0, 0x21, 0x00


	//----- nvinfo : EIATTR_KPARAM_INFO
	.align		4
.L_2623:
        /*006c*/ 	.byte	0x04, 0x17
        /*006e*/ 	.short	(.L_2625 - .L_2624)
.L_2624:
        /*0070*/ 	.word	0x00000000
        /*0074*/ 	.short	0x0001
        /*0076*/ 	.short	0x0008
        /*0078*/ 	.byte	0x00, 0xf0, 0x21, 0x00


	//----- nvinfo : EIATTR_KPARAM_INFO
	.align		4
.L_2625:
        /*007c*/ 	.byte	0x04, 0x17
        /*007e*/ 	.short	(.L_2627 - .L_2626)
.L_2626:
        /*0080*/ 	.word	0x00000000
        /*0084*/ 	.short	0x0000
        /*0086*/ 	.short	0x0000
        /*0088*/ 	.byte	0x00, 0xf0, 0x21, 0x00


	//----- nvinfo : EIATTR_MAXREG_COUNT
	.align		4
.L_2627:
        /*008c*/ 	.byte	0x03, 0x1b
        /*008e*/ 	.short	0x00ff


	//----- nvinfo : EIATTR_NUM_BARRIERS
	.align		4
        /*0090*/ 	.byte	0x02, 0x4c
        /*0092*/ 	.byte	0x01
	.zero		1


	//----- nvinfo : EIATTR_MERCURY_ISA_VERSION
	.align		4
        /*0094*/ 	.byte	0x03, 0x5f
        /*0096*/ 	.short	0x0000


	//----- nvinfo : EIATTR_COOP_GROUP_MASK_REGIDS
	.align		4
        /*0098*/ 	.byte	0x04, 0x29
        /*009a*/ 	.short	(.L_2629 - .L_2628)


	//   ....[0]....
.L_2628:
        /*009c*/ 	.word	0xffffffff


	//   ....[1]....
        /*00a0*/ 	.word	0xffffffff


	//   ....[2]....
        /*00a4*/ 	.word	0xffffffff


	//   ....[3]....
        /*00a8*/ 	.word	0xffffffff


	//   ....[4]....
        /*00ac*/ 	.word	0xffffffff


	//   ....[5]....
        /*00b0*/ 	.word	0xffffffff


	//   ....[6]....
        /*00b4*/ 	.word	0xffffffff


	//   ....[7]....
        /*00b8*/ 	.word	0xffffffff


	//   ....[8]....
        /*00bc*/ 	.word	0xffffffff


	//   ....[9]....
        /*00c0*/ 	.word	0xffffffff


	//   ....[10]....
        /*00c4*/ 	.word	0xffffffff


	//   ....[11]....
        /*00c8*/ 	.word	0xffffffff


	//----- nvinfo : EIATTR_COOP_GROUP_INSTR_OFFSETS
	.align		4
.L_2629:
        /*00cc*/ 	.byte	0x04, 0x28
        /*00ce*/ 	.short	(.L_2631 - .L_2630)


	//   ....[0]....
.L_2630:
        /*00d0*/ 	.word	0x000002f0


	//   ....[1]....
        /*00d4*/ 	.word	0x000003c0


	//   ....[2]....
        /*00d8*/ 	.word	0x00000400


	//   ....[3]....
        /*00dc*/ 	.word	0x00000450


	//   ....[4]....
        /*00e0*/ 	.word	0x000004a0


	//   ....[5]....
        /*00e4*/ 	.word	0x000004e0


	//   ....[6]....
        /*00e8*/ 	.word	0x00000700


	//   ....[7]....
        /*00ec*/ 	.word	0x00000750


	//   ....[8]....
        /*00f0*/ 	.word	0x00000790


	//   ....[9]....
        /*00f4*/ 	.word	0x000007d0


	//   ....[10]....
        /*00f8*/ 	.word	0x00000810


	//   ....[11]....
        /*00fc*/ 	.word	0x00000e60


	//----- nvinfo : EIATTR_EXIT_INSTR_OFFSETS
	.align		4
.L_2631:
        /*0100*/ 	.byte	0x04, 0x1c
        /*0102*/ 	.short	(.L_2633 - .L_2632)


	//   ....[0]....
.L_2632:
        /*0104*/ 	.word	0x00000080


	//   ....[1]....
        /*0108*/ 	.word	0x00000f90


	//----- nvinfo : EIATTR_CRS_STACK_SIZE
	.align		4
.L_2633:
        /*010c*/ 	.byte	0x04, 0x1e
        /*010e*/ 	.short	(.L_2635 - .L_2634)
.L_2634:
        /*0110*/ 	.word	0x00000000
.L_2635:


//--------------------- .nv.info._Z18kQuantizeBlockwiseI13__nv_bfloat16Li1024ELi4ELi0ELi1EEvPfPT_S1_PhS1_ii --------------------------
	.section	.nv.info._Z18kQuantizeBlockwiseI13__nv_bfloat16Li1024ELi4ELi0ELi1EEvPfPT_S1_PhS1_ii,"",@"SHT_CUDA_INFO"
	.sectionflags	@""
	.align	4


	//----- nvinfo : EIATTR_CUDA_API_VERSION
	.align		4
        /*0000*/ 	.byte	0x04, 0x37
        /*0002*/ 	.short	(.L_2637 - .L_2636)
.L_2636:
        /*0004*/ 	.word	0x00000082


	//----- nvinfo : EIATTR_SW2861232_WAR
	.align		4
.L_2637:
        /*0008*/ 	.byte	0x01, 0x35
	.zero		2


	//----- nvinfo : EIATTR_PARAM_CBANK
	.align		4
        /*000c*/ 	.byte	0x04, 0x0a
        /*000e*/ 	.short	(.L_2639 - .L_2638)
	.align		4
.L_2638:
        /*0010*/ 	.word	index@(.nv.constant0._Z18kQuantizeBlockwiseI13__nv_bfloat16Li1024ELi4ELi0ELi1EEvPfPT_S1_PhS1_ii)
        /*0014*/ 	.short	0x0160
        /*0016*/ 	.short	0x0030


	//----- nvinfo : EIATTR_CBANK_PARAM_SIZE
	.align		4
.L_2639:
        /*0018*/ 	.byte	0x03, 0x19
        /*001a*/ 	.short	0x0030


	//----- nvinfo : EIATTR_KPARAM_INFO
	.align		4
        /*001c*/ 	.byte	0x04, 0x17
        /*001e*/ 	.short	(.L_2641 - .L_2640)
.L_2640:
        /*0020*/ 	.word	0x00000000
        /*0024*/ 	.short	0x0006
        /*0026*/ 	.short	0x002c
        /*0028*/ 	.byte	0x00, 0xf0, 0x11, 0x00


	//----- nvinfo : EIATTR_KPARAM_INFO
	.align		4
.L_2641:
        /*002c*/ 	.byte	0x04, 0x17
        /*002e*/ 	.short	(.L_2643 - .L_2642)
.L_2642:
        /*0030*/ 	.word	0x00000000
        /*0034*/ 	.short	0x0005
        /*0036*/ 	.short	0x0028
        /*0038*/ 	.byte	0x00, 0xf0, 0x11, 0x00


	//----- nvinfo : EIATTR_KPARAM_INFO
	.align		4
.L_2643:
        /*003c*/ 	.byte	0x04, 0x17
        /*003e*/ 	.short	(.L_2645 - .L_2644)
.L_2644:
        /*0040*/ 	.word	0x00000000
        /*0044*/ 	.short	0x0004
        /*0046*/ 	.short	0x0020
        /*0048*/ 	.byte	0x00, 0xf0, 0x21, 0x00


	//----- nvinfo : EIATTR_KPARAM_INFO
	.align		4
.L_2645:
        /*004c*/ 	.byte	0x04, 0x17
        /*004e*/ 	.short	(.L_2647 - .L_2646)
.L_2646:
        /*0050*/ 	.word	0x00000000
        /*0054*/ 	.short	0x0003
        /*0056*/ 	.short	0x0018
        /*0058*/ 	.byte	0x00, 0xf0, 0x21, 0x00


	//----- nvinfo : EIATTR_KPARAM_INFO
	.align		4
.L_2647:
        /*005c*/ 	.byte	0x04, 0x17
        /*005e*/ 	.short	(.L_2649 - .L_2648)
.L_2648:
        /*0060*/ 	.word	0x00000000
        /*0064*/ 	.short	0x0002
        /*0066*/ 	.short	0x0010
        /*0068*/ 	.byte	0x00, 0xf0, 0x21, 0x00


	//----- nvinfo : EIATTR_KPARAM_INFO
	.align		4
.L_2649:
        /*006c*/ 	.byte	0x04, 0x17
        /*006e*/ 	.short	(.L_2651 - .L_2650)
.L_2650:
        /*0070*/ 	.word	0x00000000
        /*0074*/ 	.short	0x0001
        /*0076*/ 	.short	0x0008
        /*0078*/ 	.byte	0x00, 0xf0, 0x21, 0x00


	//----- nvinfo : EIATTR_KPARAM_INFO
	.align		4
.L_2651:
        /*007c*/ 	.byte	0x04, 0x17
        /*007e*/ 	.short	(.L_2653 - .L_2652)
.L_2652:
        /*0080*/ 	.word	0x00000000
        /*0084*/ 	.short	0x0000
        /*0086*/ 	.short	0x0000
        /*0088*/ 	.byte	0x00, 0xf0, 0x21, 0x00


	//----- nvinfo : EIATTR_MAXREG_COUNT
	.align		4
.L_2653:
        /*008c*/ 	.byte	0x03, 0x1b
        /*008e*/ 	.short	0x00ff


	//----- nvinfo : EIATTR_NUM_BARRIERS
	.align		4
        /*0090*/ 	.byte	0x02, 0x4c
        /*0092*/ 	.byte	0x01
	.zero		1


	//----- nvinfo : EIATTR_MERCURY_ISA_VERSION
	.align		4
        /*0094*/ 	.byte	0x03, 0x5f
        /*0096*/ 	.short	0x0000


	//----- nvinfo : EIATTR_COOP_GROUP_MASK_REGIDS
	.align		4
        /*0098*/ 	.byte	0x04, 0x29
        /*009a*/ 	.short	(.L_2655 - .L_2654)


	//   ....[0]....
.L_2654:
        /*009c*/ 	.word	0xffffffff


	//   ....[1]....
        /*00a0*/ 	.word	0xffffffff


	//   ....[2]....
        /*00a4*/ 	.word	0xffffffff


	//   ....[3]....
        /*00a8*/ 	.word	0xffffffff


	//   ....[4]....
        /*00ac*/ 	.word	0xffffffff


	//   ....[5]....
        /*00b0*/ 	.word	0xffffffff


	//   ....[6]....
        /*00b4*/ 	.word	0xffffffff


	//   ....[7]....
        /*00b8*/ 	.word	0xffffffff


	//   ....[8]....
        /*00bc*/ 	.word	0xffffffff


	//   ....[9]....
        /*00c0*/ 	.word	0xffffffff


	//   ....[10]....
        /*00c4*/ 	.word	0xffffffff


	//   ....[11]....
        /*00c8*/ 	.word	0xffffffff


	//----- nvinfo : EIATTR_COOP_GROUP_INSTR_OFFSETS
	.align		4
.L_2655:
        /*00cc*/ 	.byte	0x04, 0x28
        /*00ce*/ 	.short	(.L_2657 - .L_2656)


	//   ....[0]....
.L_2656:
        /*00d0*/ 	.word	0x000003c0


	//   ....[1]....
        /*00d4*/ 	.word	0x000004d0


	//   ....[2]....
        /*00d8*/ 	.word	0x00000510


	//   ....[3]....
        /*00dc*/ 	.word	0x00000560


	//   ....[4]....
        /*00e0*/ 	.word	0x000005b0


	//   ....[5]....
        /*00e4*/ 	.word	0x000005f0


	//   ....[6]....
        /*00e8*/ 	.word	0x00000810


	//   ....[7]....
        /*00ec*/ 	.word	0x00000860


	//   ....[8]....
        /*00f0*/ 	.word	0x000008a0


	//   ....[9]....
        /*00f4*/ 	.word	0x000008e0


	//   ....[10]....
        /*00f8*/ 	.word	0x00000920


	//   ....[11]....
        /*00fc*/ 	.word	0x00001330


	//----- nvinfo : EIATTR_EXIT_INSTR_OFFSETS
	.align		4
.L_2657:
        /*0100*/ 	.byte	0x04, 0x1c
        /*0102*/ 	.short	(.L_2659 - .L_2658)


	//   ....[0]....
.L_2658:
        /*0104*/ 	.word	0x00000080


	//   ....[1]....
        /*0108*/ 	.word	0x00001470


	//----- nvinfo : EIATTR_CRS_STACK_SIZE
	.align		4
.L_2659:
        /*010c*/ 	.byte	0x04, 0x1e
        /*010e*/ 	.short	(.L_2661 - .L_2660)
.L_2660:
        /*0110*/ 	.word	0x00000000
.L_2661:


//--------------------- .nv.info._Z18kQuantizeBlockwiseI13__nv_bfloat16Li2048ELi4ELi0ELi1EEvPfPT_S1_PhS1_ii --------------------------
	.section	.nv.info._Z18kQuantizeBlockwiseI13__nv_bfloat16Li2048ELi4ELi0ELi1EEvPfPT_S1_PhS1_ii,"",@"SHT_CUDA_INFO"
	.sectionflags	@""
	.align	4


	//----- nvinfo : EIATTR_CUDA_API_VERSION
	.align		4
        /*0000*/ 	.byte	0x04, 0x37
        /*0002*/ 	.short	(.L_2663 - .L_2662)
.L_2662:
        /*0004*/ 	.word	0x00000082


	//----- nvinfo : EIATTR_SW2861232_WAR
	.align		4
.L_2663:
        /*0008*/ 	.byte	0x01, 0x35
	.zero		2


	//----- nvinfo : EIATTR_PARAM_CBANK
	.align		4
        /*000c*/ 	.byte	0x04, 0x0a
        /*000e*/ 	.short	(.L_2665 - .L_2664)
	.align		4
.L_2664:
        /*0010*/ 	.word	index@(.nv.constant0._Z18kQuantizeBlockwiseI13__nv_bfloat16Li2048ELi4ELi0ELi1EEvPfPT_S1_PhS1_ii)
        /*0014*/ 	.short	0x0160
        /*0016*/ 	.short	0x0030


	//----- nvinfo : EIATTR_CBANK_PARAM_SIZE
	.align		4
.L_2665:
        /*0018*/ 	.byte	0x03, 0x19
        /*001a*/ 	.short	0x0030


	//----- nvinfo : EIATTR_KPARAM_INFO
	.align		4
        /*001c*/ 	.byte	0x04, 0x17
        /*001e*/ 	.short	(.L_2667 - .L_2666)
.L_2666:
        /*0020*/ 	.word	0x00000000
        /*0024*/ 	.short	0x0006
        /*0026*/ 	.short	0x002c
        /*0028*/ 	.byte	0x00, 0xf0, 0x11, 0x00


	//----- nvinfo : EIATTR_KPARAM_INFO
	.align		4
.L_2667:
        /*002c*/ 	.byte	0x04, 0x17
        /*002e*/ 	.short	(.L_2669 - .L_2668)
.L_2668:
        /*0030*/ 	.word	0x00000000
        /*0034*/ 	.short	0x0005
        /*0036*/ 	.short	0x0028
        /*0038*/ 	.byte	0x00, 0xf0, 0x11, 0x00


	//----- nvinfo : EIATTR_KPARAM_INFO
	.align		4
.L_2669:
        /*003c*/ 	.byte	0x04, 0x17
        /*003e*/ 	.short	(.L_2671 - .L_2670)
.L_2670:
        /*0040*/ 	.word	0x00000000
        /*0044*/ 	.short	0x0004
        /*0046*/ 	.short	0x0020
        /*0048*/ 	.byte	0x00, 0xf0, 0x21, 0x00


	//----- nvinfo : EIATTR_KPARAM_INFO
	.align		4
.L_2671:
        /*004c*/ 	.byte	0x04, 0x17
        /*004e*/ 	.short	(.L_2673 - .L_2672)
.L_2672:
        /*0050*/ 	.word	0x00000000
        /*0054*/ 	.short	0x0003
        /*0056*/ 	.short	0x0018
        /*0058*/ 	.byte	0x00, 0xf0, 0x21, 0x00


	//----- nvinfo : EIATTR_KPARAM_INFO
	.align		4
.L_2673:
        /*005c*/ 	.byte	0x04, 0x17
        /*005e*/ 	.short	(.L_2675 - .L_2674)
.L_2674:
        /*0060*/ 	.word	0x00000000
        /*0064*/ 	.short	0x0002
        /*0066*/ 	.short	0x0010
        /*0068*/ 	.byte	0x00, 0xf0, 0x21, 0x00


	//----- nvinfo : EIATTR_KPARAM_INFO
	.align		4
.L_2675:
        /*006c*/ 	.byte	0x04, 0x17
        /*006e*/ 	.short	(.L_2677 - .L_2676)
.L_2676:
        /*0070*/ 	.word	0x00000000
        /*0074*/ 	.short	0x0001
        /*0076*/ 	.short	0x0008
        /*0078*/ 	.byte	0x00, 0xf0, 0x21, 0x00


	//----- nvinfo : EIATTR_KPARAM_INFO
	.align		4
.L_2677:
        /*007c*/ 	.byte	0x04, 0x17
        /*007e*/ 	.short	(.L_2679 - .L_2678)
.L_2678:
        /*0080*/ 	.word	0x00000000
        /*0084*/ 	.short	0x0000
        /*0086*/ 	.short	0x0000
        /*0088*/ 	.byte	0x00, 0xf0, 0x21, 0x00


	//----- nvinfo : EIATTR_MAXREG_COUNT
	.align		4
.L_2679:
        /*008c*/ 	.byte	0x03, 0x1b
        /*008e*/ 	.short	0x00ff


	//----- nvinfo : EIATTR_NUM_BARRIERS
	.align		4
        /*0090*/ 	.byte	0x02, 0x4c
        /*0092*/ 	.byte	0x01
	.zero		1


	//----- nvinfo : EIATTR_MERCURY_ISA_VERSION
	.align		4
        /*0094*/ 	.byte	0x03, 0x5f
        /*0096*/ 	.short	0x0000


	//----- nvinfo : EIATTR_UNUSED_LOAD_BYTE_OFFSET
	.align		4
        /*0098*/ 	.byte	0x04, 0x44
        /*009a*/ 	.short	(.L_2681 - .L_2680)


	//   ....[0]....
.L_2680:
        /*009c*/ 	.word	0x00000670
        /*00a0*/ 	.word	0x0000fff0


	//   ....[1]....
        /*00a4*/ 	.word	0x00000b30
        /*00a8*/ 	.word	0x0000fff0


	//----- nvinfo : EIATTR_COOP_GROUP_MASK_REGIDS
	.align		4
.L_2681:
        /*00ac*/ 	.byte	0x04, 0x29
        /*00ae*/ 	.short	(.L_2683 - .L_2682)


	//   ....[0]....
.L_2682:
        /*00b0*/ 	.word	0xffffffff


	//   ....[1]....
        /*00b4*/ 	.word	0xffffffff


	//   ....[2]....
        /*00b8*/ 	.word	0xffffffff


	//   ....[3]....
        /*00bc*/ 	.word	0xffffffff


	//   ....[4]....
        /*00c0*/ 	.word	0xffffffff


	//   ....[5]....
        /*00c4*/ 	.word	0xffffffff


	//   ....[6]....
        /*00c8*/ 	.word	0xffffffff


	//   ....[7]....
        /*00cc*/ 	.word	0xffffffff


	//   ....[8]....
        /*00d0*/ 	.word	0xffffffff


	//   ....[9]....
        /*00d4*/ 	.word	0xffffffff


	//   ....[10]....
        /*00d8*/ 	.word	0xffffffff


	//   ....[11]....
        /*00dc*/ 	.word	0xffffffff


	//----- nvinfo : EIATTR_COOP_GROUP_INSTR_OFFSETS
	.align		4
.L_2683:
        /*00e0*/ 	.byte	0x04, 0x28
        /*00e2*/ 	.short	(.L_2685 - .L_2684)


	//   ....[0]....
.L_2684:
        /*00e4*/ 	.word	0x000003c0


	//   ....[1]....
        /*00e8*/ 	.word	0x000004d0


	//   ....[2]....
        /*00ec*/ 	.word	0x00000510


	//   ....[3]....
        /*00f0*/ 	.word	0x00000560


	//   ....[4]....
        /*00f4*/ 	.word	0x000005b0


	//   ....[5]....
        /*00f8*/ 	.word	0x000005f0


	//   ....[6]....
        /*00fc*/ 	.word	0x000009a0


	//   ....[7]....
        /*0100*/ 	.word	0x000009f0


	//   ....[8]....
        /*0104*/ 	.word	0x00000a30


	//   ....[9]....
        /*0108*/ 	.word	0x00000a70


	//   ....[10]....
        /*010c*/ 	.word	0x00000ab0


	//   ....[11]....
        /*0110*/ 	.word	0x000015d0


	//----- nvinfo : EIATTR_EXIT_INSTR_OFFSETS
	.align		4
.L_2685:
        /*0114*/ 	.byte	0x04, 0x1c
        /*0116*/ 	.short	(.L_2687 - .L_2686)


	//   ....[0]....
.L_2686:
        /*0118*/ 	.word	0x00000080


	//   ....[1]....
        /*011c*/ 	.word	0x00001710


	//----- nvinfo : EIATTR_CRS_STACK_SIZE
	.align		4
.L_2687:
        /*0120*/ 	.byte	0x04, 0x1e
        /*0122*/ 	.short	(.L_2689 - .L_2688)
.L_2688:
        /*0124*/ 	.word	0x00000000
.L_2689:


//--------------------- .nv.info._Z18kQuantizeBlockwiseI13__nv_bfloat16Li4096ELi4ELi0ELi1EEvPfPT_S1_PhS1_ii --------------------------
	.section	.nv.info._Z18kQuantizeBlockwiseI13__nv_bfloat16Li4096ELi4ELi0ELi1EEvPfPT_S1_PhS1_ii,"",@"SHT_CUDA_INFO"
	.sectionflags	@""
	.align	4


	//----- nvinfo : EIATTR_CUDA_API_VERSION
	.align		4
        /*0000*/ 	.byte	0x04, 0x37
        /*0002*/ 	.short	(.L_2691 - .L_2690)
.L_2690:
        /*0004*/ 	.word	0x00000082


	//----- nvinfo : EIATTR_SW2861232_WAR
	.align		4
.L_2691:
        /*0008*/ 	.byte	0x01, 0x35
	.zero		2


	//----- nvinfo : EIATTR_PARAM_CBANK
	.align		4
        /*000c*/ 	.byte	0x04, 0x0a
        /*000e*/ 	.short	(.L_2693 - .L_2692)
	.align		4
.L_2692:
        /*0010*/ 	.word	index@(.nv.constant0._Z18kQuantizeBlockwiseI13__nv_bfloat16Li4096ELi4ELi0ELi1EEvPfPT_S1_PhS1_ii)
        /*0014*/ 	.short	0x0160
        /*0016*/ 	.short	0x0030


	//----- nvinfo : EIATTR_CBANK_PARAM_SIZE
	.align		4
.L_2693:
        /*0018*/ 	.byte	0x03, 0x19
        /*001a*/ 	.short	0x0030


	//----- nvinfo : EIATTR_KPARAM_INFO
	.align		4
        /*001c*/ 	.byte	0x04, 0x17
        /*001e*/ 	.short	(.L_2695 - .L_2694)
.L_2694:
        /*0020*/ 	.word	0x00000000
        /*0024*/ 	.short	0x0006
        /*0026*/ 	.short	0x002c
        /*0028*/ 	.byte	0x00, 0xf0, 0x11, 0x00


	//----- nvinfo : EIATTR_KPARAM_INFO
	.align		4
.L_2695:
        /*002c*/ 	.byte	0x04, 0x17
        /*002e*/ 	.short	(.L_2697 - .L_2696)
.L_2696:
        /*0030*/ 	.word	0x00000000
        /*0034*/ 	.short	0x0005
        /*0036*/ 	.short	0x0028
        /*0038*/ 	.byte	0x00, 0xf0, 0x11, 0x00


	//----- nvinfo : EIATTR_KPARAM_INFO
	.align		4
.L_2697:
        /*003c*/ 	.byte	0x04, 0x17
        /*003e*/ 	.short	(.L_2699 - .L_2698)
.L_2698:
        /*0040*/ 	.word	0x00000000
        /*0044*/ 	.short	0x0004
        /*0046*/ 	.short	0x0020
        /*0048*/ 	.byte	0x00, 0xf0, 0x21, 0x00


	//----- nvinfo : EIATTR_KPARAM_INFO
	.align		4
.L_2699:
        /*004c*/ 	.byte	0x04, 0x17
        /*004e*/ 	.short	(.L_2701 - .L_2700)
.L_2700:
        /*0050*/ 	.word	0x00000000
        /*0054*/ 	.short	0x0003
        /*0056*/ 	.short	0x0018
        /*0058*/ 	.byte	0x00, 0xf0, 0x21, 0x00


	//----- nvinfo : EIATTR_KPARAM_INFO
	.align		4
.L_2701:
        /*005c*/ 	.byte	0x04, 0x17
        /*005e*/ 	.short	(.L_2703 - .L_2702)
.L_2702:
        /*0060*/ 	.word	0x00000000
        /*0064*/ 	.short	0x0002
        /*0066*/ 	.short	0x0010
        /*0068*/ 	.byte	0x00, 0xf0, 0x21, 0x00


	//----- nvinfo : EIATTR_KPARAM_INFO
	.align		4
.L_2703:
        /*006c*/ 	.byte	0x04, 0x17
        /*006e*/ 	.short	(.L_2705 - .L_2704)
.L_2704:
        /*0070*/ 	.word	0x00000000
        /*0074*/ 	.short	0x0001
        /*0076*/ 	.short	0x0008
        /*0078*/ 	.byte	0x00, 0xf0, 0x21, 0x00


	//----- nvinfo : EIATTR_KPARAM_INFO
	.align		4
.L_2705:
        /*007c*/ 	.byte	0x04, 0x17
        /*007e*/ 	.short	(.L_2707 - .L_2706)
.L_2706:
        /*0080*/ 	.word	0x00000000
        /*0084*/ 	.short	0x0000
        /*0086*/ 	.short	0x0000
        /*0088*/ 	.byte	0x00, 0xf0, 0x21, 0x00


	//----- nvinfo : EIATTR_MAXREG_COUNT
	.align		4
.L_2707:
        /*008c*/ 	.byte	0x03, 0x1b
        /*008e*/ 	.short	0x00ff


	//----- nvinfo : EIATTR_NUM_BARRIERS
	.align		4
        /*0090*/ 	.byte	0x02, 0x4c
        /*0092*/ 	.byte	0x01
	.zero		1


	//----- nvinfo : EIATTR_MERCURY_ISA_VERSION
	.align		4
        /*0094*/ 	.byte	0x03, 0x5f
        /*0096*/ 	.short	0x0000


	//----- nvinfo : EIATTR_UNUSED_LOAD_BYTE_OFFSET
	.align		4
        /*0098*/ 	.byte	0x04, 0x44
        /*009a*/ 	.short	(.L_2709 - .L_2708)


	//   ....[0]....
.L_2708:
        /*009c*/ 	.word	0x00000670
        /*00a0*/ 	.word	0x0000fff0


	//   ....[1]....
        /*00a4*/ 	.word	0x00000e70
        /*00a8*/ 	.word	0x0000fff0


	//----- nvinfo : EIATTR_COOP_GROUP_MASK_REGIDS
	.align		4
.L_2709:
        /*00ac*/ 	.byte	0x04, 0x29
        /*00ae*/ 	.short	(.L_2711 - .L_2710)


	//   ....[0]....
.L_2710:
        /*00b0*/ 	.word	0xffffffff


	//   ....[1]....
        /*00b4*/ 	.word	0xffffffff


	//   ....[2]....
        /*00b8*/ 	.word	0xffffffff


	//   ....[3]....
        /*00bc*/ 	.word	0xffffffff


	//   ....[4]....
        /*00c0*/ 	.word	0xffffffff


	//   ....[5]....
        /*00c4*/ 	.word	0xffffffff


	//   ....[6]....
        /*00c8*/ 	.word	0xffffffff


	//   ....[7]....
        /*00cc*/ 	.word	0xffffffff


	//   ....[8]....
        /*00d0*/ 	.word	0xffffffff


	//   ....[9]....
        /*00d4*/ 	.word	0xffffffff


	//   ....[10]....
        /*00d8*/ 	.word	0xffffffff


	//   ....[11]....
        /*00dc*/ 	.word	0xffffffff


	//----- nvinfo : EIATTR_COOP_GROUP_INSTR_OFFSETS
	.align		4
.L_2711:
        /*00e0*/ 	.byte	0x04, 0x28
        /*00e2*/ 	.short	(.L_2713 - .L_2712)


	//   ....[0]....
.L_2712:
        /*00e4*/ 	.word	0x000003c0


	//   ....[1]....
        /*00e8*/ 	.word	0x000004d0


	//   ....[2]....
        /*00ec*/ 	.word	0x00000510


	//   ....[3]....
        /*00f0*/ 	.word	0x00000560


	//   ....[4]....
        /*00f4*/ 	.word	0x000005b0


	//   ....[5]....
        /*00f8*/ 	.word	0x000005f0


	//   ....[6]....
        /*00fc*/ 	.word	0x00000ce0


	//   ....[7]....
        /*0100*/ 	.word	0x00000d30


	//   ....[8]....
        /*0104*/ 	.word	0x00000d70


	//   ....[9]....
        /*0108*/ 	.word	0x00000db0


	//   ....[10]....
        /*010c*/ 	.word	0x00000df0


	//   ....[11]....
        /*0110*/ 	.word	0x00001b50


	//----- nvinfo : EIATTR_EXIT_INSTR_OFFSETS
	.align		4
.L_2713:
        /*0114*/ 	.byte	0x04, 0x1c
        /*0116*/ 	.short	(.L_2715 - .L_2714)


	//   ....[0]....
.L_2714:
        /*0118*/ 	.word	0x00000080


	//   ....[1]....
        /*011c*/ 	.word	0x00001c90


	//----- nvinfo : EIATTR_CRS_STACK_SIZE
	.align		4
.L_2715:
        /*0120*/ 	.byte	0x04, 0x1e
        /*0122*/ 	.short	(.L_2717 - .L_2716)
.L_2716:
        /*0124*/ 	.word	0x00000000
.L_2717:


//--------------------- .nv.info._Z18kQuantizeBlockwiseI13__nv_bfloat16Li64ELi2ELi0ELi0EEvPfPT_S1_PhS1_ii --------------------------
	.section	.nv.info._Z18kQuantizeBlockwiseI13__nv_bfloat16Li64ELi2ELi0ELi0EEvPfPT_S1_PhS1_ii,"",@"SHT_CUDA_INFO"
	.sectionflags	@""
	.align	4


	//----- nvinfo : EIATTR_CUDA_API_VERSION
	.align		4
        /*0000*/ 	.byte	0x04, 0x37
        /*0002*/ 	.short	(.L_2719 - .L_2718)
.L_2718:
        /*0004*/ 	.word	0x00000082


	//----- nvinfo : EIATTR_SW2861232_WAR
	.align		4
.L_2719:
        /*0008*/ 	.byte	0x01, 0x35
	.zero		2


	//----- nvinfo : EIATTR_PARAM_CBANK
	.align		4
        /*000c*/ 	.byte	0x04, 0x0a
        /*000e*/ 	.short	(.L_2721 - .L_2720)
	.align		4
.L_2720:
        /*0010*/ 	.word	index@(.nv.constant0._Z18kQuantizeBlockwiseI13__nv_bfloat16Li64ELi2ELi0ELi0EEvPfPT_S1_PhS1_ii)
        /*0014*/ 	.short	0x0160
        /*0016*/ 	.short	0x0030


	//----- nvinfo : EIATTR_CBANK_PARAM_SIZE
	.align		4
.L_2721:
        /*0018*/ 	.byte	0x03, 0x19
        /*001a*/ 	.short	0x0030


	//----- nvinfo : EIATTR_KPARAM_INFO
	.align		4
        /*001c*/ 	.byte	0x04, 0x17
        /*001e*/ 	.short	(.L_2723 - .L_2722)
.L_2722:
        /*0020*/ 	.word	0x00000000
        /*0024*/ 	.short	0x0006
        /*0026*/ 	.short	0x002c
        /*0028*/ 	.byte	0x00, 0xf0, 0x11, 0x00


	//----- nvinfo : EIATTR_KPARAM_INFO
	.align		4
.L_2723:
        /*002c*/ 	.byte	0x04, 0x17
        /*002e*/ 	.short	(.L_2725 - .L_2724)
.L_2724:
        /*0030*/ 	.word	0x00000000
        /*0034*/ 	.short	0x0005
        /*0036*/ 	.short	0x0028
        /*0038*/ 	.byte	0x00, 0xf0, 0x11, 0x00


	//----- nvinfo : EIATTR_KPARAM_INFO
	.align		4
.L_2725:
        /*003c*/ 	.byte	0x04, 0x17
        /*003e*/ 	.short	(.L_2727 - .L_2726)
.L_2726:
        /*0040*/ 	.word	0x00000000
        /*0044*/ 	.short	0x0004
        /*0046*/ 	.short	0x0020
        /*0048*/ 	.byte	0x00, 0xf0, 0x21, 0x00


	//----- nvinfo : EIATTR_KPARAM_INFO
	.align		4
.L_2727:
        /*004c*/ 	.byte	0x04, 0x17
        /*004e*/ 	.short	(.L_2729 - .L_2728)
.L_2728:
        /*0050*/ 	.word	0x00000000
        /*0054*/ 	.short	0x0003
        /*0056*/ 	.short	0x0018
        /*0058*/ 	.byte	0x00, 0xf0, 0x21, 0x00


	//----- nvinfo : EIATTR_KPARAM_INFO
	.align		4
.L_2729:
        /*005c*/ 	.byte	0x04, 0x17
        /*005e*/ 	.short	(.L_2731 - .L_2730)
.L_2730:
        /*0060*/ 	.word	0x00000000
        /*0064*/ 	.short	0x0002
        /*0066*/ 	.short	0x0010
        /*0068*/ 	.byte	0x00, 0xf0, 0x21, 0x00


	//----- nvinfo : EIATTR_KPARAM_INFO
	.align		4
.L_2731:
        /*006c*/ 	.byte	0x04, 0x17
        /*006e*/ 	.short	(.L_2733 - .L_2732)
.L_2732:
        /*0070*/ 	.word	0x00000000
        /*0074*/ 	.short	0x0001
        /*0076*/ 	.short	0x0008
        /*0078*/ 	.byte	0x00, 0xf0, 0x21, 0x00


	//----- nvinfo : EIATTR_KPARAM_INFO
	.align		4
.L_2733:
        /*007c*/ 	.byte	0x04, 0x17
        /*007e*/ 	.short	(.L_2735 - .L_2734)
.L_2734:
        /*0080*/ 	.word	0x00000000
        /*0084*/ 	.short	0x0000
        /*0086*/ 	.short	0x0000
        /*0088*/ 	.byte	0x00, 0xf0, 0x21, 0x00


	//----- nvinfo : EIATTR_MAXREG_COUNT
	.align		4
.L_2735:
        /*008c*/ 	.byte	0x03, 0x1b
        /*008e*/ 	.short	0x00ff


	//----- nvinfo : EIATTR_NUM_BARRIERS
	.align		4
        /*0090*/ 	.byte	0x02, 0x4c
        /*0092*/ 	.byte	0x01
	.zero		1


	//----- nvinfo : EIATTR_MERCURY_ISA_VERSION
	.align		4
        /*0094*/ 	.byte	0x03, 0x5f
        /*0096*/ 	.short	0x0000


	//----- nvinfo : EIATTR_COOP_GROUP_MASK_REGIDS
	.align		4
        /*0098*/ 	.byte	0x04, 0x29
        /*009a*/ 	.short	(.L_2737 - .L_2736)


	//   ....[0]....
.L_2736:
        /*009c*/ 	.word	0xffffffff


	//   ....[1]....
        /*00a0*/ 	.word	0xffffffff


	//   ....[2]....
        /*00a4*/ 	.word	0xffffffff


	//   ....[3]....
        /*00a8*/ 	.word	0xffffffff


	//   ....[4]....
        /*00ac*/ 	.word	0xffffffff


	//   ....[5]....
        /*00b0*/ 	.word	0xffffffff


	//   ....[6]....
        /*00b4*/ 	.word	0xffffffff


	//   ....[7]....
        /*00b8*/ 	.word	0xffffffff


	//   ....[8]....
        /*00bc*/ 	.word	0xffffffff


	//   ....[9]....
        /*00c0*/ 	.word	0xffffffff


	//   ....[10]....
        /*00c4*/ 	.word	0xffffffff


	//   ....[11]....
        /*00c8*/ 	.word	0xffffffff


	//----- nvinfo : EIATTR_COOP_GROUP_INSTR_OFFSETS
	.align		4
.L_2737:
        /*00cc*/ 	.byte	0x04, 0x28
        /*00ce*/ 	.short	(.L_2739 - .L_2738)


	//   ....[0]....
.L_2738:
        /*00d0*/ 	.word	0x000002e0


	//   ....[1]....
        /*00d4*/ 	.word	0x00000380


	//   ....[2]....
        /*00d8*/ 	.word	0x000003c0


	//   ....[3]....
        /*00dc*/ 	.word	0x00000410


	//   ....[4]....
        /*00e0*/ 	.word	0x00000460


	//   ....[5]....
        /*00e4*/ 	.word	0x000004b0


	//   ....[6]....
        /*00e8*/ 	.word	0x00000520


	//   ....[7]....
        /*00ec*/ 	.word	0x00000570


	//   ....[8]....
        /*00f0*/ 	.word	0x000005b0


	//   ....[9]....
        /*00f4*/ 	.word	0x000005f0


	//   ....[10]....
        /*00f8*/ 	.word	0x00000630


	//   ....[11]....
        /*00fc*/ 	.word	0x00001120


	//----- nvinfo : EIATTR_EXIT_INSTR_OFFSETS
	.align		4
.L_2739:
        /*0100*/ 	.byte	0x04, 0x1c
        /*0102*/ 	.short	(.L_2741 - .L_2740)


	//   ....[0]....
.L_2740:
        /*0104*/ 	.word	0x00000160


	//   ....[1]....
        /*0108*/ 	.word	0x00001230


	//----- nvinfo : EIATTR_CRS_STACK_SIZE
	.align		4
.L_2741:
        /*010c*/ 	.byte	0x04, 0x1e
        /*010e*/ 	.short	(.L_2743 - .L_2742)
.L_2742:
        /*0110*/ 	.word	0x00000000
.L_2743:


//--------------------- .nv.info._Z18kQuantizeBlockwiseI13__nv_bfloat16Li128ELi2ELi0ELi0EEvPfPT_S1_PhS1_ii --------------------------
	.section	.nv.info._Z18kQuantizeBlockwiseI13__nv_bfloat16Li128ELi2ELi0ELi0EEvPfPT_S1_PhS1_ii,"",@"SHT_CUDA_INFO"
	.sectionflags	@""
	.align	4


	//----- nvinfo : EIATTR_CUDA_API_VERSION
	.align		4
        /*0000*/ 	.byte	0x04, 0x37
        /*0002*/ 	.short	(.L_2745 - .L_2744)
.L_2744:
        /*0004*/ 	.word	0x00000082


	//----- nvinfo : EIATTR_SW2861232_WAR
	.align		4
.L_2745:
        /*0008*/ 	.byte	0x01, 0x35
	.zero		2


	//----- nvinfo : EIATTR_PARAM_CBANK
	.align		4
        /*000c*/ 	.byte	0x04, 0x0a
        /*000e*/ 	.short	(.L_2747 - .L_2746)
	.align		4
.L_2746:
        /*0010*/ 	.word	index@(.nv.constant0._Z18kQuantizeBlockwiseI13__nv_bfloat16Li128ELi2ELi0ELi0EEvPfPT_S1_PhS1_ii)
        /*0014*/ 	.short	0x0160
        /*0016*/ 	.short	0x0030


	//----- nvinfo : EIATTR_CBANK_PARAM_SIZE
	.align		4
.L_2747:
        /*0018*/ 	.byte	0x03, 0x19
        /*001a*/ 	.short	0x0030


	//----- nvinfo : EIATTR_KPARAM_INFO
	.align		4
        /*001c*/ 	.byte	0x04, 0x17
        /*001e*/ 	.short	(.L_2749 - .L_2748)
.L_2748:
        /*0020*/ 	.word	0x00000000
        /*0024*/ 	.short	0x0006
        /*0026*/ 	.short	0x002c
        /*0028*/ 	.byte	0x00, 0xf0, 0x11, 0x00


	//----- nvinfo : EIATTR_KPARAM_INFO
	.align		4
.L_2749:
        /*002c*/ 	.byte	0x04, 0x17
        /*002e*/ 	.short	(.L_2751 - .L_2750)
.L_2750:
        /*0030*/ 	.word	0x00000000
        /*0034*/ 	.short	0x0005
        /*0036*/ 	.short	0x0028
        /*0038*/ 	.byte	0x00, 0xf0, 0x11, 0x00


	//----- nvinfo : EIATTR_KPARAM_INFO
	.align		4
.L_2751:
        /*003c*/ 	.byte	0x04, 0x17
        /*003e*/ 	.short	(.L_2753 - .L_2752)
.L_2752:
        /*0040*/ 	.word	0x00000000
        /*0044*/ 	.short	0x0004
        /*0046*/ 	.short	0x0020
        /*0048*/ 	.byte	0x00, 0xf0, 0x21, 0x00


	//----- nvinfo : EIATTR_KPARAM_INFO
	.align		4
.L_2753:
        /*004c*/ 	.byte	0x04, 0x17
        /*004e*/ 	.short	(.L_2755 - .L_2754)
.L_2754:
        /*0050*/ 	.word	0x00000000
        /*0054*/ 	.short	0x0003
        /*0056*/ 	.short	0x0018
        /*0058*/ 	.byte	0x00, 0xf0, 0x21, 0x00


	//----- nvinfo : EIATTR_KPARAM_INFO
	.align		4
.L_2755:
        /*005c*/ 	.byte	0x04, 0x17
        /*005e*/ 	.short	(.L_2757 - .L_2756)
.L_2756:
        /*0060*/ 	.word	0x00000000
        /*0064*/ 	.short	0x0002
        /*0066*/ 	.short	0x0010
        /*0068*/ 	.byte	0x00, 0xf0, 0x21, 0x00


	//----- nvinfo : EIATTR_KPARAM_INFO
	.align		4
.L_2757:
        /*006c*/ 	.byte	0x04, 0x17
        /*006e*/ 	.short	(.L_2759 - .L_2758)
.L_2758:
        /*0070*/ 	.word	0x00000000
        /*0074*/ 	.short	0x0001
        /*0076*/ 	.short	0x0008
        /*0078*/ 	.byte	0x00, 0xf0, 0x21, 0x00


	//----- nvinfo : EIATTR_KPARAM_INFO
	.align		4
.L_2759:
        /*007c*/ 	.byte	0x04, 0x17
        /*007e*/ 	.short	(.L_2761 - .L_2760)
.L_2760:
        /*0080*/ 	.word	0x00000000
        /*0084*/ 	.short	0x0000
        /*0086*/ 	.short	0x0000
        /*0088*/ 	.byte	0x00, 0xf0, 0x21, 0x00


	//----- nvinfo : EIATTR_MAXREG_COUNT
	.align		4
.L_2761:
        /*008c*/ 	.byte	0x03, 0x1b
        /*008e*/ 	.short	0x00ff


	//----- nvinfo : EIATTR_NUM_BARRIERS
	.align		4
        /*0090*/ 	.byte	0x02, 0x4c
        /*0092*/ 	.byte	0x01
	.zero		1


	//----- nvinfo : EIATTR_MERCURY_ISA_VERSION
	.align		4
        /*0094*/ 	.byte	0x03, 0x5f
        /*0096*/ 	.short	0x0000


	//----- nvinfo : EIATTR_COOP_GROUP_MASK_REGIDS
	.align		4
        /*0098*/ 	.byte	0x04, 0x29
        /*009a*/ 	.short	(.L_2763 - .L_2762)


	//   ....[0]....
.L_2762:
        /*009c*/ 	.word	0xffffffff


	//   ....[1]....
        /*00a0*/ 	.word	0xffffffff


	//   ....[2]....
        /*00a4*/ 	.word	0xffffffff


	//   ....[3]....
        /*00a8*/ 	.word	0xffffffff


	//   ....[4]....
        /*00ac*/ 	.word	0xffffffff


	//   ....[5]....
        /*00b0*/ 	.word	0xffffffff


	//   ....[6]....
        /*00b4*/ 	.word	0xffffffff


	//   ....[7]....
        /*00b8*/ 	.word	0xffffffff


	//   ....[8]....
        /*00bc*/ 	.word	0xffffffff


	//   ....[9]....
        /*00c0*/ 	.word	0xffffffff


	//   ....[10]....
        /*00c4*/ 	.word	0xffffffff


	//   ....[11]....
        /*00c8*/ 	.word	0xffffffff


	//----- nvinfo : EIATTR_COOP_GROUP_INSTR_OFFSETS
	.align		4
.L_2763:
        /*00cc*/ 	.byte	0x04, 0x28
        /*00ce*/ 	.short	(.L_2765 - .L_2764)


	//   ....[0]....
.L_2764:
        /*00d0*/ 	.word	0x00000380


	//   ....[1]....
        /*00d4*/ 	.word	0x00000450


	//   ....[2]....
        /*00d8*/ 	.word	0x00000490


	//   ....[3]....
        /*00dc*/ 	.word	0x000004e0


	//   ....[4]....
        /*00e0*/ 	.word	0x00000520


	//   ....[5]....
        /*00e4*/ 	.word	0x00000570


	//   ....[6]....
        /*00e8*/ 	.word	0x00000640


	//   ....[7]....
        /*00ec*/ 	.word	0x000006a0


	//   ....[8]....
        /*00f0*/ 	.word	0x000006e0


	//   ....[9]....
        /*00f4*/ 	.word	0x00000720


	//   ....[10]....
        /*00f8*/ 	.word	0x00000760


	//   ....[11]....
        /*00fc*/ 	.word	0x000012b0


	//----- nvinfo : EIATTR_EXIT_INSTR_OFFSETS
	.align		4
.L_2765:
        /*0100*/ 	.byte	0x04, 0x1c
        /*0102*/ 	.short	(.L_2767 - .L_2766)


	//   ....[0]....
.L_2766:
        /*0104*/ 	.word	0x00000160


	//   ....[1]....
        /*0108*/ 	.word	0x000013c0


	//----- nvinfo : EIATTR_CRS_STACK_SIZE
	.align		4
.L_2767:
        /*010c*/ 	.byte	0x04, 0x1e
        /*010e*/ 	.short	(.L_2769 - .L_2768)
.L_2768:
        /*0110*/ 	.word	0x00000000
.L_2769:


//--------------------- .nv.info._Z18kQuantizeBlockwiseI13__nv_bfloat16Li256ELi2ELi0ELi0EEvPfPT_S1_PhS1_ii --------------------------
	.section	.nv.info._Z18kQuantizeBlockwiseI13__nv_bfloat16Li256ELi2ELi0ELi0EEvPfPT_S1_PhS1_ii,"",@"SHT_CUDA_INFO"
	.sectionflags	@""
	.align	4


	//----- nvinfo : EIATTR_CUDA_API_VERSION
	.align		4
        /*0000*/ 	.byte	0x04, 0x37
        /*0002*/ 	.short	(.L_2771 - .L_2770)
.L_2770:
        /*0004*/ 	.word	0x00000082


	//----- nvinfo : EIATTR_SW2861232_WAR
	.align		4
.L_2771:
        /*0008*/ 	.byte	0x01, 0x35
	.zero		2


	//----- nvinfo : EIATTR_PARAM_CBANK
	.align		4
        /*000c*/ 	.byte	0x04, 0x0a
        /*000e*/ 	.short	(.L_2773 - .L_2772)
	.align		4
.L_2772:
        /*0010*/ 	.word	index@(.nv.constant0._Z18kQuantizeBlockwiseI13__nv_bfloat16Li256ELi2ELi0ELi0EEvPfPT_S1_PhS1_ii)
        /*0014*/ 	.short	0x0160
        /*0016*/ 	.short	0x0030


	//----- nvinfo : EIATTR_CBANK_PARAM_SIZE
	.align		4
.L_2773:
        /*0018*/ 	.byte	0x03, 0x19
        /*001a*/ 	.short	0x0030


	//----- nvinfo : EIATTR_KPARAM_INFO
	.align		4
        /*001c*/ 	.byte	0x04, 0x17
        /*001e*/ 	.short	(.L_2775 - .L_2774)
.L_2774:
        /*0020*/ 	.word	0x00000000
        /*0024*/ 	.short	0x0006
        /*0026*/ 	.short	0x002c
        /*0028*/ 	.byte	0x00, 0xf0, 0x11, 0x00


	//----- nvinfo : EIATTR_KPARAM_INFO
	.align		4
.L_2775:
        /*002c*/ 	.byte	0x04, 0x17
        /*002e*/ 	.short	(.L_2777 - .L_2776)
.L_2776:
        /*0030*/ 	.word	0x00000000
        /*0034*/ 	.short	0x0005
        /*0036*/ 	.short	0x0028
        /*0038*/ 	.byte	0x00, 0xf0, 0x11, 0x00


	//----- nvinfo : EIATTR_KPARAM_INFO
	.align		4
.L_2777:
        /*003c*/ 	.byte	0x04, 0x17
        /*003e*/ 	.short	(.L_2779 - .L_2778)
.L_2778:
        /*0040*/ 	.word	0x00000000
        /*0044*/ 	.short	0x0004
        /*0046*/ 	.short	0x0020
        /*0048*/ 	.byte	0x00, 0xf0, 0x21, 0x00


	//----- nvinfo : EIATTR_KPARAM_INFO
	.align		4
.L_2779:
        /*004c*/ 	.byte	0x04, 0x17
        /*004e*/ 	.short	(.L_2781 - .L_2780)
.L_2780:
        /*0050*/ 	.word	0x00000000
        /*0054*/ 	.short	0x0003
        /*0056*/ 	.short	0x0018
        /*0058*/ 	.byte	0x00, 0xf0, 0x21, 0x00


	//----- nvinfo : EIATTR_KPARAM_INFO
	.align		4
.L_2781:
        /*005c*/ 	.byte	0x04, 0x17
        /*005e*/ 	.short	(.L_2783 - .L_2782)
.L_2782:
        /*0060*/ 	.word	0x00000000
        /*0064*/ 	.short	0x0002
        /*0066*/ 	.short	0x0010
        /*0068*/ 	.byte	0x00, 0xf0, 0x21, 0x00


	//----- nvinfo : EIATTR_KPARAM_INFO
	.align		4
.L_2783:
        /*006c*/ 	.byte	0x04, 0x17
        /*006e*/ 	.short	(.L_2785 - .L_2784)
.L_2784:
        /*0070*/ 	.word	0x00000000
        /*0074*/ 	.short	0x0001
        /*0076*/ 	.short	0x0008
        /*0078*/ 	.byte	0x00, 0xf0, 0x21, 0x00


	//----- nvinfo : EIATTR_KPARAM_INFO
	.align		4
.L_2785:
        /*007c*/ 	.byte	0x04, 0x17
        /*007e*/ 	.short	(.L_2787 - .L_2786)
.L_2786:
        /*0080*/ 	.word	0x00000000
        /*0084*/ 	.short	0x0000
        /*0086*/ 	.short	0x0000
        /*0088*/ 	.byte	0x00, 0xf0, 0x21, 0x00


	//----- nvinfo : EIATTR_MAXREG_COUNT
	.align		4
.L_2787:
        /*008c*/ 	.byte	0x03, 0x1b
        /*008e*/ 	.short	0x00ff


	//----- nvinfo : EIATTR_NUM_BARRIERS
	.align		4
        /*0090*/ 	.byte	0x02, 0x4c
        /*0092*/ 	.byte	0x01
	.zero		1


	//----- nvinfo : EIATTR_MERCURY_ISA_VERSION
	.align		4
        /*0094*/ 	.byte	0x03, 0x5f
        /*0096*/ 	.short	0x0000


	//----- nvinfo : EIATTR_COOP_GROUP_MASK_REGIDS
	.align		4
        /*0098*/ 	.byte	0x04, 0x29
        /*009a*/ 	.short	(.L_2789 - .L_2788)


	//   ....[0]....
.L_2788:
        /*009c*/ 	.word	0xffffffff


	//   ....[1]....
        /*00a0*/ 	.word	0xffffffff


	//   ....[2]....
        /*00a4*/ 	.word	0xffffffff


	//   ....[3]....
        /*00a8*/ 	.word	0xffffffff


	//   ....[4]....
        /*00ac*/ 	.word	0xffffffff


	//   ....[5]....
        /*00b0*/ 	.word	0xffffffff


	//   ....[6]....
        /*00b4*/ 	.word	0xffffffff


	//   ....[7]....
        /*00b8*/ 	.word	0xffffffff


	//   ....[8]....
        /*00bc*/ 	.word	0xffffffff


	//   ....[9]....
        /*00c0*/ 	.word	0xffffffff


	//   ....[10]....
        /*00c4*/ 	.word	0xffffffff


	//   ....[11]....
        /*00c8*/ 	.word	0xffffffff


	//----- nvinfo : EIATTR_COOP_GROUP_INSTR_OFFSETS
	.align		4
.L_2789:
        /*00cc*/ 	.byte	0x04, 0x28
        /*00ce*/ 	.short	(.L_2791 - .L_2790)


	//   ....[0]....
.L_2790:
        /*00d0*/ 	.word	0x00000380


	//   ....[1]....
        /*00d4*/ 	.word	0x00000450


	//   ....[2]....
        /*00d8*/ 	.word	0x00000490


	//   ....[3]....
        /*00dc*/ 	.word	0x000004e0


	//   ....[4]....
        /*00e0*/ 	.word	0x00000530


	//   ....[5]....
        /*00e4*/ 	.word	0x00000570


	//   ....[6]....
        /*00e8*/ 	.word	0x000006c0


	//   ....[7]....
        /*00ec*/ 	.word	0x00000720


	//   ....[8]....
        /*00f0*/ 	.word	0x00000760


	//   ....[9]....
        /*00f4*/ 	.word	0x000007a0


	//   ....[10]....
        /*00f8*/ 	.word	0x000007e0


	//   ....[11]....
        /*00fc*/ 	.word	0x00001370


	//----- nvinfo : EIATTR_EXIT_INSTR_OFFSETS
	.align		4
.L_2791:
        /*0100*/ 	.byte	0x04, 0x1c
        /*0102*/ 	.short	(.L_2793 - .L_2792)


	//   ....[0]....
.L_2792:
        /*0104*/ 	.word	0x00000160


	//   ....[1]....
        /*0108*/ 	.word	0x00001480


	//----- nvinfo : EIATTR_CRS_STACK_SIZE
	.align		4
.L_2793:
        /*010c*/ 	.byte	0x04, 0x1e
        /*010e*/ 	.short	(.L_2795 - .L_2794)
.L_2794:
        /*0110*/ 	.word	0x00000000
.L_2795:


//--------------------- .nv.info._Z18kQuantizeBlockwiseI13__nv_bfloat16Li512ELi2ELi0ELi0EEvPfPT_S1_PhS1_ii --------------------------
	.section	.nv.info._Z18kQuantizeBlockwiseI13__nv_bfloat16Li512ELi2ELi0ELi0EEvPfPT_S1_PhS1_ii,"",@"SHT_CUDA_INFO"
	.sectionflags	@""
	.align	4


	//----- nvinfo : EIATTR_CUDA_API_VERSION
	.align		4
        /*0000*/ 	.byte	0x04, 0x37
        /*0002*/ 	.short	(.L_2797 - .L_2796)
.L_2796:
        /*0004*/ 	.word	0x00000082


	//----- nvinfo : EIATTR_SW2861232_WAR
	.align		4
.L_2797:
        /*0008*/ 	.byte	0x01, 0x35
	.zero		2


	//----- nvinfo : EIATTR_PARAM_CBANK
	.align		4
        /*000c*/ 	.byte	0x04, 0x0a
        /*000e*/ 	.short	(.L_2799 - .L_2798)
	.align		4
.L_2798:
        /*0010*/ 	.word	index@(.nv.constant0._Z18kQuantizeBlockwiseI13__nv_bfloat16Li512ELi2ELi0ELi0EEvPfPT_S1_PhS1_ii)
        /*0014*/ 	.short	0x0160
        /*0016*/ 	.short	0x0030


	//----- nvinfo : EIATTR_CBANK_PARAM_SIZE
	.align		4
.L_2799:
        /*0018*/ 	.byte	0x03, 0x19
        /*001a*/ 	.short	0x0030


	//----- nvinfo : EIATTR_KPARAM_INFO
	.align		4
        /*001c*/ 	.byte	0x04, 0x17
        /*001e*/ 	.short	(.L_2801 - .L_2800)
.L_2800:
        /*0020*/ 	.word	0x00000000
        /*0024*/ 	.short	0x0006
        /*0026*/ 	.short	0x002c
        /*0028*/ 	.byte	0x00, 0xf0, 0x11, 0x00


	//----- nvinfo : EIATTR_KPARAM_INFO
	.align		4
.L_2801:
        /*002c*/ 	.byte	0x04, 0x17
        /*002e*/ 	.short	(.L_2803 - .L_2802)
.L_2802:
        /*0030*/ 	.word	0x00000000
        /*0034*/ 	.short	0x0005
        /*0036*/ 	.short	0x0028
        /*0038*/ 	.byte	0x00, 0xf0, 0x11, 0x00


	//----- nvinfo : EIATTR_KPARAM_INFO
	.align		4
.L_2803:
        /*003c*/ 	.byte	0x04, 0x17
        /*003e*/ 	.short	(.L_2805 - .L_2804)
.L_2804:
        /*0040*/ 	.word	0x00000000
        /*0044*/ 	.short	0x0004
        /*0046*/ 	.short	0x0020
        /*0048*/ 	.byte	0x00, 0xf0, 0x21, 0x00


	//----- nvinfo : EIATTR_KPARAM_INFO
	.align		4
.L_2805:
        /*004c*/ 	.byte	0x04, 0x17
        /*004e*/ 	.short	(.L_2807 - .L_2806)
.L_2806:
        /*0050*/ 	.word	0x00000000
        /*0054*/ 	.short	0x0003
        /*0056*/ 	.short	0x0018
        /*0058*/ 	.byte	0x00, 0xf0, 0x21, 0x00


	//----- nvinfo : EIATTR_KPARAM_INFO
	.align		4
.L_2807:
        /*005c*/ 	.byte	0x04, 0x17
        /*005e*/ 	.short	(.L_2809 - .L_2808)
.L_2808:
        /*0060*/ 	.word	0x00000000
        /*0064*/ 	.short	0x0002
        /*0066*/ 	.short	0x0010
        /*0068*/ 	.byte	0x00, 0xf0, 0x21, 0x00


	//----- nvinfo : EIATTR_KPARAM_INFO
	.align		4
.L_2809:
        /*006c*/ 	.byte	0x04, 0x17
        /*006e*/ 	.short	(.L_2811 - .L_2810)
.L_2810:
        /*0070*/ 	.word	0x00000000
        /*0074*/ 	.short	0x0001
        /*0076*/ 	.short	0x0008
        /*0078*/ 	.byte	0x00, 0xf0, 0x21, 0x00


	//----- nvinfo : EIATTR_KPARAM_INFO
	.align		4
.L_2811:
        /*007c*/ 	.byte	0x04, 0x17
        /*007e*/ 	.short	(.L_2813 - .L_2812)
.L_2812:
        /*0080*/ 	.word	0x00000000
        /*0084*/ 	.short	0x0000
        /*0086*/ 	.short	0x0000
        /*0088*/ 	.byte	0x00, 0xf0, 0x21, 0x00


	//----- nvinfo : EIATTR_MAXREG_COUNT
	.align		4
.L_2813:
        /*008c*/ 	.byte	0x03, 0x1b
        /*008e*/ 	.short	0x00ff


	//----- nvinfo : EIATTR_NUM_BARRIERS
	.align		4
        /*0090*/ 	.byte	0x02, 0x4c
        /*0092*/ 	.byte	0x01
	.zero		1


	//----- nvinfo : EIATTR_MERCURY_ISA_VERSION
	.align		4
        /*0094*/ 	.byte	0x03, 0x5f
        /*0096*/ 	.short	0x0000


	//----- nvinfo : EIATTR_COOP_GROUP_MASK_REGIDS
	.align		4
        /*0098*/ 	.byte	0x04, 0x29
        /*009a*/ 	.short	(.L_2815 - .L_2814)


	//   ....[0]....
.L_2814:
        /*009c*/ 	.word	0xffffffff


	//   ....[1]....
        /*00a0*/ 	.word	0xffffffff


	//   ....[2]....
        /*00a4*/ 	.word	0xffffffff


	//   ....[3]....
        /*00a8*/ 	.word	0xffffffff


	//   ....[4]....
        /*00ac*/ 	.word	0xffffffff


	//   ....[5]....
        /*00b0*/ 	.word	0xffffffff


	//   ....[6]....
        /*00b4*/ 	.word	0xffffffff


	//   ....[7]....
        /*00b8*/ 	.word	0xffffffff


	//   ....[8]....
        /*00bc*/ 	.word	0xffffffff


	//   ....[9]....
        /*00c0*/ 	.word	0xffffffff


	//   ....[10]....
        /*00c4*/ 	.word	0xffffffff


	//   ....[11]....
        /*00c8*/ 	.word	0xffffffff


	//----- nvinfo : EIATTR_COOP_GROUP_INSTR_OFFSETS
	.align		4
.L_2815:
        /*00cc*/ 	.byte	0x04, 0x28
        /*00ce*/ 	.short	(.L_2817 - .L_2816)


	//   ....[0]....
.L_2816:
        /*00d0*/ 	.word	0x00000380


	//   ....[1]....
        /*00d4*/ 	.word	0x00000450


	//   ....[2]....
        /*00d8*/ 	.word	0x00000490


	//   ....[3]....
        /*00dc*/ 	.word	0x000004e0


	//   ....[4]....
        /*00e0*/ 	.word	0x00000530


	//   ....[5]....
        /*00e4*/ 	.word	0x00000570


	//   ....[6]....
        /*00e8*/ 	.word	0x00000790


	//   ....[7]....
        /*00ec*/ 	.word	0x000007e0


	//   ....[8]....
        /*00f0*/ 	.word	0x00000820


	//   ....[9]....
        /*00f4*/ 	.word	0x00000860


	//   ....[10]....
        /*00f8*/ 	.word	0x000008a0


	//   ....[11]....
        /*00fc*/ 	.word	0x000014c0


	//----- nvinfo : EIATTR_EXIT_INSTR_OFFSETS
	.align		4
.L_2817:
        /*0100*/ 	.byte	0x04, 0x1c
        /*0102*/ 	.short	(.L_2819 - .L_2818)


	//   ....[0]....
.L_2818:
        /*0104*/ 	.word	0x00000160


	//   ....[1]....
        /*0108*/ 	.word	0x000015e0


	//----- nvinfo : EIATTR_CRS_STACK_SIZE
	.align		4
.L_2819:
        /*010c*/ 	.byte	0x04, 0x1e
        /*010e*/ 	.short	(.L_2821 - .L_2820)
.L_2820:
        /*0110*/ 	.word	0x00000000
.L_2821:


//--------------------- .nv.info._Z18kQuantizeBlockwiseI13__nv_bfloat16Li1024ELi4ELi0ELi0EEvPfPT_S1_PhS1_ii --------------------------
	.section	.nv.info._Z18kQuantizeBlockwiseI13__nv_bfloat16Li1024ELi4ELi0ELi0EEvPfPT_S1_PhS1_ii,"",@"SHT_CUDA_INFO"
	.sectionflags	@""
	.align	4


	//----- nvinfo : EIATTR_CUDA_API_VERSION
	.align		4
        /*0000*/ 	.byte	0x04, 0x37
        /*0002*/ 	.short	(.L_2823 - .L_2822)
.L_2822:
        /*0004*/ 	.word	0x00000082


	//----- nvinfo : EIATTR_SW2861232_WAR
	.align		4
.L_2823:
        /*0008*/ 	.byte	0x01, 0x35
	.zero		2


	//----- nvinfo : EIATTR_PARAM_CBANK
	.align		4
        /*000c*/ 	.byte	0x04, 0x0a
        /*000e*/ 	.short	(.L_2825 - .L_2824)
	.align		4
.L_2824:
        /*0010*/ 	.word	index@(.nv.constant0._Z18kQuantizeBlockwiseI13__nv_bfloat16Li1024ELi4ELi0ELi0EEvPfPT_S1_PhS1_ii)
        /*0014*/ 	.short	0x0160
        /*0016*/ 	.short	0x0030


	//----- nvinfo : EIATTR_CBANK_PARAM_SIZE
	.align		4
.L_2825:
        /*0018*/ 	.byte	0x03, 0x19
        /*001a*/ 	.short	0x0030


	//----- nvinfo : EIATTR_KPARAM_INFO
	.align		4
        /*001c*/ 	.byte	0x04, 0x17
        /*001e*/ 	.short	(.L_2827 - .L_2826)
.L_2826:
        /*0020*/ 	.word	0x00000000
        /*0024*/ 	.short	0x0006
        /*0026*/ 	.short	0x002c
        /*0028*/ 	.byte	0x00, 0xf0, 0x11, 0x00


	//----- nvinfo : EIATTR_KPARAM_INFO
	.align		4
.L_2827:
        /*002c*/ 	.byte	0x04, 0x17
        /*002e*/ 	.short	(.L_2829 - .L_2828)
.L_2828:
        /*0030*/ 	.word	0x00000000
        /*0034*/ 	.short	0x0005
        /*0036*/ 	.short	0x0028
        /*0038*/ 	.byte	0x00, 0xf0, 0x11, 0x00


	//----- nvinfo : EIATTR_KPARAM_INFO
	.align		4
.L_2829:
        /*003c*/ 	.byte	0x04, 0x17
        /*003e*/ 	.short	(.L_2831 - .L_2830)
.L_2830:
        /*0040*/ 	.word	0x00000000
        /*0044*/ 	.short	0x0004
        /*0046*/ 	.short	0x0020
        /*0048*/ 	.byte	0x00, 0xf0, 0x21, 0x00


	//----- nvinfo : EIATTR_KPARAM_INFO
	.align		4
.L_2831:
        /*004c*/ 	.byte	0x04, 0x17
        /*004e*/ 	.short	(.L_2833 - .L_2832)
.L_2832:
        /*0050*/ 	.word	0x00000000
        /*0054*/ 	.short	0x0003
        /*0056*/ 	.short	0x0018
        /*0058*/ 	.byte	0x00, 0xf0, 0x21, 0x00


	//----- nvinfo : EIATTR_KPARAM_INFO
	.align		4
.L_2833:
        /*005c*/ 	.byte	0x04, 0x17
        /*005e*/ 	.short	(.L_2835 - .L_2834)
.L_2834:
        /*0060*/ 	.word	0x00000000
        /*0064*/ 	.short	0x0002
        /*0066*/ 	.short	0x0010
        /*0068*/ 	.byte	0x00, 0xf0, 0x21, 0x00


	//----- nvinfo : EIATTR_KPARAM_INFO
	.align		4
.L_2835:
        /*006c*/ 	.byte	0x04, 0x17
        /*006e*/ 	.short	(.L_2837 - .L_2836)
.L_2836:
        /*0070*/ 	.word	0x00000000
        /*0074*/ 	.short	0x0001
        /*0076*/ 	.short	0x0008
        /*0078*/ 	.byte	0x00, 0xf0, 0x21, 0x00


	//----- nvinfo : EIATTR_KPARAM_INFO
	.align		4
.L_2837:
        /*007c*/ 	.byte	0x04, 0x17
        /*007e*/ 	.short	(.L_2839 - .L_2838)
.L_2838:
        /*0080*/ 	.word	0x00000000
        /*0084*/ 	.short	0x0000
        /*0086*/ 	.short	0x0000
        /*0088*/ 	.byte	0x00, 0xf0, 0x21, 0x00


	//----- nvinfo : EIATTR_MAXREG_COUNT
	.align		4
.L_2839:
        /*008c*/ 	.byte	0x03, 0x1b
        /*008e*/ 	.short	0x00ff


	//----- nvinfo : EIATTR_NUM_BARRIERS
	.align		4
        /*0090*/ 	.byte	0x02, 0x4c
        /*0092*/ 	.byte	0x01
	.zero		1


	//----- nvinfo : EIATTR_MERCURY_ISA_VERSION
	.align		4
        /*0094*/ 	.byte	0x03, 0x5f
        /*0096*/ 	.short	0x0000


	//----- nvinfo : EIATTR_COOP_GROUP_MASK_REGIDS
	.align		4
        /*0098*/ 	.byte	0x04, 0x29
        /*009a*/ 	.short	(.L_2841 - .L_2840)


	//   ....[0]....
.L_2840:
        /*009c*/ 	.word	0xffffffff


	//   ....[1]....
        /*00a0*/ 	.word	0xffffffff


	//   ....[2]....
        /*00a4*/ 	.word	0xffffffff


	//   ....[3]....
        /*00a8*/ 	.word	0xffffffff


	//   ....[4]....
        /*00ac*/ 	.word	0xffffffff


	//   ....[5]....
        /*00b0*/ 	.word	0xffffffff


	//   ....[6]....
        /*00b4*/ 	.word	0xffffffff


	//   ....[7]....
        /*00b8*/ 	.word	0xffffffff


	//   ....[8]....
        /*00bc*/ 	.word	0xffffffff


	//   ....[9]....
        /*00c0*/ 	.word	0xffffffff


	//   ....[10]....
        /*00c4*/ 	.word	0xffffffff


	//   ....[11]....
        /*00c8*/ 	.word	0xffffffff


	//----- nvinfo : EIATTR_COOP_GROUP_INSTR_OFFSETS
	.align		4
.L_2841:
        /*00cc*/ 	.byte	0x04, 0x28
        /*00ce*/ 	.short	(.L_2843 - .L_2842)


	//   ....[0]....
.L_2842:
        /*00d0*/ 	.word	0x00000480


	//   ....[1]....
        /*00d4*/ 	.word	0x00000590


	//   ....[2]....
        /*00d8*/ 	.word	0x000005d0


	//   ....[3]....
        /*00dc*/ 	.word	0x00000620


	//   ....[4]....
        /*00e0*/ 	.word	0x00000670


	//   ....[5]....
        /*00e4*/ 	.word	0x000006b0


	//   ....[6]....
        /*00e8*/ 	.word	0x00000920


	//   ....[7]....
        /*00ec*/ 	.word	0x00000970


	//   ....[8]....
        /*00f0*/ 	.word	0x000009b0


	//   ....[9]....
        /*00f4*/ 	.word	0x000009f0


	//   ....[10]....
        /*00f8*/ 	.word	0x00000a30


	//   ....[11]....
        /*00fc*/ 	.word	0x00002020


	//----- nvinfo : EIATTR_EXIT_INSTR_OFFSETS
	.align		4
.L_2843:
        /*0100*/ 	.byte	0x04, 0x1c
        /*0102*/ 	.short	(.L_2845 - .L_2844)


	//   ....[0]....
.L_2844:
        /*0104*/ 	.word	0x00000170


	//   ....[1]....
        /*0108*/ 	.word	0x000021a0


	//----- nvinfo : EIATTR_CRS_STACK_SIZE
	.align		4
.L_2845:
        /*010c*/ 	.byte	0x04, 0x1e
        /*010e*/ 	.short	(.L_2847 - .L_2846)
.L_2846:
        /*0110*/ 	.word	0x00000000
.L_2847:


//--------------------- .nv.info._Z18kQuantizeBlockwiseI13__nv_bfloat16Li2048ELi4ELi0ELi0EEvPfPT_S1_PhS1_ii --------------------------
	.section	.nv.info._Z18kQuantizeBlockwiseI13__nv_bfloat16Li2048ELi4ELi0ELi0EEvPfPT_S1_PhS1_ii,"",@"SHT_CUDA_INFO"
	.sectionflags	@""
	.align	4


	//----- nvinfo : EIATTR_CUDA_API_VERSION
	.align		4
        /*0000*/ 	.byte	0x04, 0x37
        /*0002*/ 	.short	(.L_2849 - .L_2848)
.L_2848:
        /*0004*/ 	.word	0x00000082


	//----- nvinfo : EIATTR_SW2861232_WAR
	.align		4
.L_2849:
        /*0008*/ 	.byte	0x01, 0x35
	.zero		2


	//----- nvinfo : EIATTR_PARAM_CBANK
	.align		4
        /*000c*/ 	.byte	0x04, 0x0a
        /*000e*/ 	.short	(.L_2851 - .L_2850)
	.align		4
.L_2850:
        /*0010*/ 	.word	index@(.nv.constant0._Z18kQuantizeBlockwiseI13__nv_bfloat16Li2048ELi4ELi0ELi0EEvPfPT_S1_PhS1_ii)
        /*0014*/ 	.short	0x0160
        /*0016*/ 	.short	0x0030


	//----- nvinfo : EIATTR_CBANK_PARAM_SIZE
	.align		4
.L_2851:
        /*0018*/ 	.byte	0x03, 0x19
        /*001a*/ 	.short	0x0030


	//----- nvinfo : EIATTR_KPARAM_INFO
	.align		4
        /*001c*/ 	.byte	0x04, 0x17
        /*001e*/ 	.short	(.L_2853 - .L_2852)
.L_2852:
        /*0020*/ 	.word	0x00000000
        /*0024*/ 	.short	0x0006
        /*0026*/ 	.short	0x002c
        /*0028*/ 	.byte	0x00, 0xf0, 0x11, 0x00


	//----- nvinfo : EIATTR_KPARAM_INFO
	.align		4
.L_2853:
        /*002c*/ 	.byte	0x04, 0x17
        /*002e*/ 	.short	(.L_2855 - .L_2854)
.L_2854:
        /*0030*/ 	.word	0x00000000
        /*0034*/ 	.short	0x0005
        /*0036*/ 	.short	0x0028
        /*0038*/ 	.byte	0x00, 0xf0, 0x11, 0x00


	//----- nvinfo : EIATTR_KPARAM_INFO
	.align		4
.L_2855:
        /*003c*/ 	.byte	0x04, 0x17
        /*003e*/ 	.short	(.L_2857 - .L_2856)
.L_2856:
        /*0040*/ 	.word	0x00000000
        /*0044*/ 	.short	0x0004
        /*0046*/ 	.short	0x0020
        /*0048*/ 	.byte	0x00, 0xf0, 0x21, 0x00


	//----- nvinfo : EIATTR_KPARAM_INFO
	.align		4
.L_2857:
        /*004c*/ 	.byte	0x04, 0x17
        /*004e*/ 	.short	(.L_2859 - .L_2858)
.L_2858:
        /*0050*/ 	.word	0x00000000
        /*0054*/ 	.short	0x0003
        /*0056*/ 	.short	0x0018
        /*0058*/ 	.byte	0x00, 0xf0, 0x21, 0x00


	//----- nvinfo : EIATTR_KPARAM_INFO
	.align		4
.L_2859:
        /*005c*/ 	.byte	0x04, 0x17
        /*005e*/ 	.short	(.L_2861 - .L_2860)
.L_2860:
        /*0060*/ 	.word	0x00000000
        /*0064*/ 	.short	0x0002
        /*0066*/ 	.short	0x0010
        /*0068*/ 	.byte	0x00, 0xf0, 0x21, 0x00


	//----- nvinfo : EIATTR_KPARAM_INFO
	.align		4
.L_2861:
        /*006c*/ 	.byte	0x04, 0x17
        /*006e*/ 	.short	(.L_2863 - .L_2862)
.L_2862:
        /*0070*/ 	.word	0x00000000
        /*0074*/ 	.short	0x0001
        /*0076*/ 	.short	0x0008
        /*0078*/ 	.byte	0x00, 0xf0, 0x21, 0x00


	//----- nvinfo : EIATTR_KPARAM_INFO
	.align		4
.L_2863:
        /*007c*/ 	.byte	0x04, 0x17
        /*007e*/ 	.short	(.L_2865 - .L_2864)
.L_2864:
        /*0080*/ 	.word	0x00000000
        /*0084*/ 	.short	0x0000
        /*0086*/ 	.short	0x0000
        /*0088*/ 	.byte	0x00, 0xf0, 0x21, 0x00


	//----- nvinfo : EIATTR_MAXREG_COUNT
	.align		4
.L_2865:
        /*008c*/ 	.byte	0x03, 0x1b
        /*008e*/ 	.short	0x00ff


	//----- nvinfo : EIATTR_NUM_BARRIERS
	.align		4
        /*0090*/ 	.byte	0x02, 0x4c
        /*0092*/ 	.byte	0x01
	.zero		1


	//----- nvinfo : EIATTR_MERCURY_ISA_VERSION
	.align		4
        /*0094*/ 	.byte	0x03, 0x5f
        /*0096*/ 	.short	0x0000


	//----- nvinfo : EIATTR_UNUSED_LOAD_BYTE_OFFSET
	.align		4
        /*0098*/ 	.byte	0x04, 0x44
        /*009a*/ 	.short	(.L_2867 - .L_2866)


	//   ....[0]....
.L_2866:
        /*009c*/ 	.word	0x000006e0
        /*00a0*/ 	.word	0x0000fff0


	//   ....[1]....
        /*00a4*/ 	.word	0x00000ba0
        /*00a8*/ 	.word	0x0000fff0


	//----- nvinfo : EIATTR_COOP_GROUP_MASK_REGIDS
	.align		4
.L_2867:
        /*00ac*/ 	.byte	0x04, 0x29
        /*00ae*/ 	.short	(.L_2869 - .L_2868)


	//   ....[0]....
.L_2868:
        /*00b0*/ 	.word	0xffffffff


	//   ....[1]....
        /*00b4*/ 	.word	0xffffffff


	//   ....[2]....
        /*00b8*/ 	.word	0xffffffff


	//   ....[3]....
        /*00bc*/ 	.word	0xffffffff


	//   ....[4]....
        /*00c0*/ 	.word	0xffffffff


	//   ....[5]....
        /*00c4*/ 	.word	0xffffffff


	//   ....[6]....
        /*00c8*/ 	.word	0xffffffff


	//   ....[7]....
        /*00cc*/ 	.word	0xffffffff


	//   ....[8]....
        /*00d0*/ 	.word	0xffffffff


	//   ....[9]....
        /*00d4*/ 	.word	0xffffffff


	//   ....[10]....
        /*00d8*/ 	.word	0xffffffff


	//   ....[11]....
        /*00dc*/ 	.word	0xffffffff


	//----- nvinfo : EIATTR_COOP_GROUP_INSTR_OFFSETS
	.align		4
.L_2869:
        /*00e0*/ 	.byte	0x04, 0x28
        /*00e2*/ 	.short	(.L_2871 - .L_2870)


	//   ....[0]....
.L_2870:
        /*00e4*/ 	.word	0x00000430


	//   ....[1]....
        /*00e8*/ 	.word	0x00000540


	//   ....[2]....
        /*00ec*/ 	.word	0x00000580


	//   ....[3]....
        /*00f0*/ 	.word	0x000005d0


	//   ....[4]....
        /*00f4*/ 	.word	0x00000620


	//   ....[5]....
        /*00f8*/ 	.word	0x00000660


	//   ....[6]....
        /*00fc*/ 	.word	0x00000a10


	//   ....[7]....
        /*0100*/ 	.word	0x00000a60


	//   ....[8]....
        /*0104*/ 	.word	0x00000aa0


	//   ....[9]....
        /*0108*/ 	.word	0x00000ae0


	//   ....[10]....
        /*010c*/ 	.word	0x00000b20


	//   ....[11]....
        /*0110*/ 	.word	0x000021c0


	//----- nvinfo : EIATTR_EXIT_INSTR_OFFSETS
	.align		4
.L_2871:
        /*0114*/ 	.byte	0x04, 0x1c
        /*0116*/ 	.short	(.L_2873 - .L_2872)


	//   ....[0]....
.L_2872:
        /*0118*/ 	.word	0x00000160


	//   ....[1]....
        /*011c*/ 	.word	0x00002330


	//----- nvinfo : EIATTR_CRS_STACK_SIZE
	.align		4
.L_2873:
        /*0120*/ 	.byte	0x04, 0x1e
        /*0122*/ 	.short	(.L_2875 - .L_2874)
.L_2874:
        /*0124*/ 	.word	0x00000000
.L_2875:


//--------------------- .nv.info._Z18kQuantizeBlockwiseI13__nv_bfloat16Li4096ELi4ELi1ELi0EEvPfPT_S1_PhS1_ii --------------------------
	.section	.nv.info._Z18kQuantizeBlockwiseI13__nv_bfloat16Li4096ELi4ELi1ELi0EEvPfPT_S1_PhS1_ii,"",@"SHT_CUDA_INFO"
	.sectionflags	@""
	.align	4


	//----- nvinfo : EIATTR_CUDA_API_VERSION
	.align		4
        /*0000*/ 	.byte	0x04, 0x37
        /*0002*/ 	.short	(.L_2877 - .L_2876)
.L_2876:
        /*0004*/ 	.word	0x00000082


	//----- nvinfo : EIATTR_SW2861232_WAR
	.align		4
.L_2877:
        /*0008*/ 	.byte	0x01, 0x35
	.zero		2


	//----- nvinfo : EIATTR_PARAM_CBANK
	.align		4
        /*000c*/ 	.byte	0x04, 0x0a
        /*000e*/ 	.short	(.L_2879 - .L_2878)
	.align		4
.L_2878:
        /*0010*/ 	.word	index@(.nv.constant0._Z18kQuantizeBlockwiseI13__nv_bfloat16Li4096ELi4ELi1ELi0EEvPfPT_S1_PhS1_ii)
        /*0014*/ 	.short	0x0160
        /*0016*/ 	.short	0x0030


	//----- nvinfo : EIATTR_CBANK_PARAM_SIZE
	.align		4
.L_2879:
        /*0018*/ 	.byte	0x03, 0x19
        /*001a*/ 	.short	0x0030


	//----- nvinfo : EIATTR_KPARAM_INFO
	.align		4
        /*001c*/ 	.byte	0x04, 0x17
        /*001e*/ 	.short	(.L_2881 - .L_2880)
.L_2880:
        /*0020*/ 	.word	0x00000000
        /*0024*/ 	.short	0x0006
        /*0026*/ 	.short	0x002c
        /*0028*/ 	.byte	0x00, 0xf0, 0x11, 0x00


	//----- nvinfo : EIATTR_KPARAM_INFO
	.align		4
.L_2881:
        /*002c*/ 	.byte	0x04, 0x17
        /*002e*/ 	.short	(.L_2883 - .L_2882)
.L_2882:
        /*0030*/ 	.word	0x00000000
        /*0034*/ 	.short	0x0005
        /*0036*/ 	.short	0x0028
        /*0038*/ 	.byte	0x00, 0xf0, 0x11, 0x00


	//----- nvinfo : EIATTR_KPARAM_INFO
	.align		4
.L_2883:
        /*003c*/ 	.byte	0x04, 0x17
        /*003e*/ 	.short	(.L_2885 - .L_2884)
.L_2884:
        /*0040*/ 	.word	0x00000000
        /*0044*/ 	.short	0x0004
        /*0046*/ 	.short	0x0020
        /*0048*/ 	.byte	0x00, 0xf0, 0x21, 0x00


	//----- nvinfo : EIATTR_KPARAM_INFO
	.align		4
.L_2885:
        /*004c*/ 	.byte	0x04, 0x17
        /*004e*/ 	.short	(.L_2887 - .L_2886)
.L_2886:
        /*0050*/ 	.word	0x00000000
        /*0054*/ 	.short	0x0003
        /*0056*/ 	.short	0x0018
        /*0058*/ 	.byte	0x00, 0xf0, 0x21, 0x00


	//----- nvinfo : EIATTR_KPARAM_INFO
	.align		4
.L_2887:
        /*005c*/ 	.byte	0x04, 0x17
        /*005e*/ 	.short	(.L_2889 - .L_2888)
.L_2888:
        /*0060*/ 	.word	0x00000000
        /*0064*/ 	.short	0x0002
        /*0066*/ 	.short	0x0010
        /*0068*/ 	.byte	0x00, 0xf0, 0x21, 0x00


	//----- nvinfo : EIATTR_KPARAM_INFO
	.align		4
.L_2889:
        /*006c*/ 	.byte	0x04, 0x17
        /*006e*/ 	.short	(.L_2891 - .L_2890)
.L_2890:
        /*0070*/ 	.word	0x00000000
        /*0074*/ 	.short	0x0001
        /*0076*/ 	.short	0x0008
        /*0078*/ 	.byte	0x00, 0xf0, 0x21, 0x00


	//----- nvinfo : EIATTR_KPARAM_INFO
	.align		4
.L_2891:
        /*007c*/ 	.byte	0x04, 0x17
        /*007e*/ 	.short	(.L_2893 - .L_2892)
.L_2892:
        /*0080*/ 	.word	0x00000000
        /*0084*/ 	.short	0x0000
        /*0086*/ 	.short	0x0000
        /*0088*/ 	.byte	0x00, 0xf0, 0x21, 0x00


	//----- nvinfo : EIATTR_MAXREG_COUNT
	.align		4
.L_2893:
        /*008c*/ 	.byte	0x03, 0x1b
        /*008e*/ 	.short	0x00ff


	//----- nvinfo : EIATTR_NUM_BARRIERS
	.align		4
        /*0090*/ 	.byte	0x02, 0x4c
        /*0092*/ 	.byte	0x01
	.zero		1


	//----- nvinfo : EIATTR_MERCURY_ISA_VERSION
	.align		4
        /*0094*/ 	.byte	0x03, 0x5f
        /*0096*/ 	.short	0x0000


	//----- nvinfo : EIATTR_UNUSED_LOAD_BYTE_OFFSET
	.align		4
        /*0098*/ 	.byte	0x04, 0x44
        /*009a*/ 	.short	(.L_2895 - .L_2894)


	//   ....[0]....
.L_2894:
        /*009c*/ 	.word	0x00000770
        /*00a0*/ 	.word	0x0000fff0


	//   ....[1]....
        /*00a4*/ 	.word	0x00000f70
        /*00a8*/ 	.word	0x0000fff0


	//----- nvinfo : EIATTR_COOP_GROUP_MASK_REGIDS
	.align		4
.L_2895:
        /*00ac*/ 	.byte	0x04, 0x29
        /*00ae*/ 	.short	(.L_2897 - .L_2896)


	//   ....[0]....
.L_2896:
        /*00b0*/ 	.word	0xffffffff


	//   ....[1]....
        /*00b4*/ 	.word	0xffffffff


	//   ....[2]....
        /*00b8*/ 	.word	0xffffffff


	//   ....[3]....
        /*00bc*/ 	.word	0xffffffff


	//   ....[4]....
        /*00c0*/ 	.word	0xffffffff


	//   ....[5]....
        /*00c4*/ 	.word	0xffffffff


	//   ....[6]....
        /*00c8*/ 	.word	0xffffffff


	//   ....[7]....
        /*00cc*/ 	.word	0xffffffff


	//   ....[8]....
        /*00d0*/ 	.word	0xffffffff


	//   ....[9]....
        /*00d4*/ 	.word	0xffffffff


	//   ....[10]....
        /*00d8*/ 	.word	0xffffffff


	//   ....[11]....
        /*00dc*/ 	.word	0xffffffff


	//   ....[12]....
        /*00e0*/ 	.word	0xffffffff


	//----- nvinfo : EIATTR_COOP_GROUP_INSTR_OFFSETS
	.align		4
.L_2897:
        /*00e4*/ 	.byte	0x04, 0x28
        /*00e6*/ 	.short	(.L_2899 - .L_2898)


	//   ....[0]....
.L_2898:
        /*00e8*/ 	.word	0x000004c0


	//   ....[1]....
        /*00ec*/ 	.word	0x000005d0


	//   ....[2]....
        /*00f0*/ 	.word	0x00000610


	//   ....[3]....
        /*00f4*/ 	.word	0x00000660


	//   ....[4]....
        /*00f8*/ 	.word	0x000006b0


	//   ....[5]....
        /*00fc*/ 	.word	0x000006f0


	//   ....[6]....
        /*0100*/ 	.word	0x00000de0


	//   ....[7]....
        /*0104*/ 	.word	0x00000e30


	//   ....[8]....
        /*0108*/ 	.word	0x00000e70


	//   ....[9]....
        /*010c*/ 	.word	0x00000eb0


	//   ....[10]....
        /*0110*/ 	.word	0x00000ef0


	//   ....[11]....
        /*0114*/ 	.word	0x00001660


	//   ....[12]....
        /*0118*/ 	.word	0x00002970


	//----- nvinfo : EIATTR_EXIT_INSTR_OFFSETS
	.align		4
.L_2899:
        /*011c*/ 	.byte	0x04, 0x1c
        /*011e*/ 	.short	(.L_2901 - .L_2900)


	//   ....[0]....
.L_2900:
        /*0120*/ 	.word	0x00000160


	//   ....[1]....
        /*0124*/ 	.word	0x00002af0


	//----- nvinfo : EIATTR_CRS_STACK_SIZE
	.align		4
.L_2901:
        /*0128*/ 	.byte	0x04, 0x1e
        /*012a*/ 	.short	(.L_2903 - .L_2902)
.L_2902:
        /*012c*/ 	.word	0x00000000
.L_2903:


//--------------------- .nv.info._Z18kQuantizeBlockwiseI13__nv_bfloat16Li4096ELi4ELi0ELi0EEvPfPT_S1_PhS1_ii --------------------------
	.section	.nv.info._Z18kQuantizeBlockwiseI13__nv_bfloat16Li4096ELi4ELi0ELi0EEvPfPT_S1_PhS1_ii,"",@"SHT_CUDA_INFO"
	.sectionflags	@""
	.align	4


	//----- nvinfo : EIATTR_CUDA_API_VERSION
	.align		4
        /*0000*/ 	.byte	0x04, 0x37
        /*0002*/ 	.short	(.L_2905 - .L_2904)
.L_2904:
        /*0004*/ 	.word	0x00000082


	//----- nvinfo : EIATTR_SW2861232_WAR
	.align		4
.L_2905:
        /*0008*/ 	.byte	0x01, 0x35
	.zero		2


	//----- nvinfo : EIATTR_PARAM_CBANK
	.align		4
        /*000c*/ 	.byte	0x04, 0x0a
        /*000e*/ 	.short	(.L_2907 - .L_2906)
	.align		4
.L_2906:
        /*0010*/ 	.word	index@(.nv.constant0._Z18kQuantizeBlockwiseI13__nv_bfloat16Li4096ELi4ELi0ELi0EEvPfPT_S1_PhS1_ii)
        /*0014*/ 	.short	0x0160
        /*0016*/ 	.short	0x0030


	//----- nvinfo : EIATTR_CBANK_PARAM_SIZE
	.align		4
.L_2907:
        /*0018*/ 	.byte	0x03, 0x19
        /*001a*/ 	.short	0x0030


	//----- nvinfo : EIATTR_KPARAM_INFO
	.align		4
        /*001c*/ 	.byte	0x04, 0x17
        /*001e*/ 	.short	(.L_2909 - .L_2908)
.L_2908:
        /*0020*/ 	.word	0x00000000
        /*0024*/ 	.short	0x0006
        /*0026*/ 	.short	0x002c
        /*0028*/ 	.byte	0x00, 0xf0, 0x11, 0x00


	//----- nvinfo : EIATTR_KPARAM_INFO
	.align		4
.L_2909:
        /*002c*/ 	.byte	0x04, 0x17
        /*002e*/ 	.short	(.L_2911 - .L_2910)
.L_2910:
        /*0030*/ 	.word	0x00000000
        /*0034*/ 	.short	0x0005
        /*0036*/ 	.short	0x0028
        /*0038*/ 	.byte	0x00, 0xf0, 0x11, 0x00


	//----- nvinfo : EIATTR_KPARAM_INFO
	.align		4
.L_2911:
        /*003c*/ 	.byte	0x04, 0x17
        /*003e*/ 	.short	(.L_2913 - .L_2912)
.L_2912:
        /*0040*/ 	.word	0x00000000
        /*0044*/ 	.short	0x0004
        /*0046*/ 	.short	0x0020
        /*0048*/ 	.byte	0x00, 0xf0, 0x21, 0x00


	//----- nvinfo : EIATTR_KPARAM_INFO
	.align		4
.L_2913:
        /*004c*/ 	.byte	0x04, 0x17
        /*004e*/ 	.short	(.L_2915 - .L_2914)
.L_2914:
        /*0050*/ 	.word	0x00000000
        /*0054*/ 	.short	0x0003
        /*0056*/ 	.short	0x0018
        /*0058*/ 	.byte	0x00, 0xf0, 0x21, 0x00


	//----- nvinfo : EIATTR_KPARAM_INFO
	.align		4
.L_2915:
        /*005c*/ 	.byte	0x04, 0x17
        /*005e*/ 	.short	(.L_2917 - .L_2916)
.L_2916:
        /*0060*/ 	.word	0x00000000
        /*0064*/ 	.short	0x0002
        /*0066*/ 	.short	0x0010
        /*0068*/ 	.byte	0x00, 0xf0, 0x21, 0x00


	//----- nvinfo : EIATTR_KPARAM_INFO
	.align		4
.L_2917:
        /*006c*/ 	.byte	0x04, 0x17
        /*006e*/ 	.short	(.L_2919 - .L_2918)
.L_2918:
        /*0070*/ 	.word	0x00000000
        /*0074*/ 	.short	0x0001
        /*0076*/ 	.short	0x0008
        /*0078*/ 	.byte	0x00, 0xf0, 0x21, 0x00


	//----- nvinfo : EIATTR_KPARAM_INFO
	.align		4
.L_2919:
        /*007c*/ 	.byte	0x04, 0x17
        /*007e*/ 	.short	(.L_2921 - .L_2920)
.L_2920:
        /*0080*/ 	.word	0x00000000
        /*0084*/ 	.short	0x0000
        /*0086*/ 	.short	0x0000
        /*0088*/ 	.byte	0x00, 0xf0, 0x21, 0x00


	//----- nvinfo : EIATTR_MAXREG_COUNT
	.align		4
.L_2921:
        /*008c*/ 	.byte	0x03, 0x1b
        /*008e*/ 	.short	0x00ff


	//----- nvinfo : EIATTR_NUM_BARRIERS
	.align		4
        /*0090*/ 	.byte	0x02, 0x4c
        /*0092*/ 	.byte	0x01
	.zero		1


	//----- nvinfo : EIATTR_MERCURY_ISA_VERSION
	.align		4
        /*0094*/ 	.byte	0x03, 0x5f
        /*0096*/ 	.short	0x0000


	//----- nvinfo : EIATTR_UNUSED_LOAD_BYTE_OFFSET
	.align		4
        /*0098*/ 	.byte	0x04, 0x44
        /*009a*/ 	.short	(.L_2923 - .L_2922)


	//   ....[0]....
.L_2922:
        /*009c*/ 	.word	0x000006e0
        /*00a0*/ 	.word	0x0000fff0


	//   ....[1]....
        /*00a4*/ 	.word	0x00000ee0
        /*00a8*/ 	.word	0x0000fff0


	//----- nvinfo : EIATTR_COOP_GROUP_MASK_REGIDS
	.align		4
.L_2923:
        /*00ac*/ 	.byte	0x04, 0x29
        /*00ae*/ 	.short	(.L_2925 - .L_2924)


	//   ....[0]....
.L_2924:
        /*00b0*/ 	.word	0xffffffff


	//   ....[1]....
        /*00b4*/ 	.word	0xffffffff


	//   ....[2]....
        /*00b8*/ 	.word	0xffffffff


	//   ....[3]....
        /*00bc*/ 	.word	0xffffffff


	//   ....[4]....
        /*00c0*/ 	.word	0xffffffff


	//   ....[5]....
        /*00c4*/ 	.word	0xffffffff


	//   ....[6]....
        /*00c8*/ 	.word	0xffffffff


	//   ....[7]....
        /*00cc*/ 	.word	0xffffffff


	//   ....[8]....
        /*00d0*/ 	.word	0xffffffff


	//   ....[9]....
        /*00d4*/ 	.word	0xffffffff


	//   ....[10]....
        /*00d8*/ 	.word	0xffffffff


	//   ....[11]....
        /*00dc*/ 	.word	0xffffffff


	//----- nvinfo : EIATTR_COOP_GROUP_INSTR_OFFSETS
	.align		4
.L_2925:
        /*00e0*/ 	.byte	0x04, 0x28
        /*00e2*/ 	.short	(.L_2927 - .L_2926)


	//   ....[0]....
.L_2926:
        /*00e4*/ 	.word	0x00000430


	//   ....[1]....
        /*00e8*/ 	.word	0x00000540


	//   ....[2]....
        /*00ec*/ 	.word	0x00000580


	//   ....[3]....
        /*00f0*/ 	.word	0x000005d0


	//   ....[4]....
        /*00f4*/ 	.word	0x00000620


	//   ....[5]....
        /*00f8*/ 	.word	0x00000660


	//   ....[6]....
        /*00fc*/ 	.word	0x00000d50


	//   ....[7]....
        /*0100*/ 	.word	0x00000da0


	//   ....[8]....
        /*0104*/ 	.word	0x00000de0


	//   ....[9]....
        /*0108*/ 	.word	0x00000e20


	//   ....[10]....
        /*010c*/ 	.word	0x00000e60


	//   ....[11]....
        /*0110*/ 	.word	0x00002730


	//----- nvinfo : EIATTR_EXIT_INSTR_OFFSETS
	.align		4
.L_2927:
        /*0114*/ 	.byte	0x04, 0x1c
        /*0116*/ 	.short	(.L_2929 - .L_2928)


	//   ....[0]....
.L_2928:
        /*0118*/ 	.word	0x00000160


	//   ....[1]....
        /*011c*/ 	.word	0x000028b0


	//----- nvinfo : EIATTR_CRS_STACK_SIZE
	.align		4
.L_2929:
        /*0120*/ 	.byte	0x04, 0x1e
        /*0122*/ 	.short	(.L_2931 - .L_2930)
.L_2930:
        /*0124*/ 	.word	0x00000000
.L_2931:


//--------------------- .nv.info._Z18kQuantizeBlockwiseIfLi64ELi2ELi0ELi2EEvPfPT_S0_PhS0_ii --------------------------
	.section	.nv.info._Z18kQuantizeBlockwiseIfLi64ELi2ELi0ELi2EEvPfPT_S0_PhS0_ii,"",@"SHT_CUDA_INFO"
	.sectionflags	@""
	.align	4


	//----- nvinfo : EIATTR_CUDA_API_VERSION
	.align		4
        /*0000*/ 	.byte	0x04, 0x37
        /*0002*/ 	.short	(.L_2933 - .L_2932)
.L_2932:
        /*0004*/ 	.word	0x00000082


	//----- nvinfo : EIATTR_SW2861232_WAR
	.align		4
.L_2933:
        /*0008*/ 	.byte	0x01, 0x35
	.zero		2


	//----- nvinfo : EIATTR_PARAM_CBANK
	.align		4
        /*000c*/ 	.byte	0x04, 0x0a
        /*000e*/ 	.short	(.L_2935 - .L_2934)
	.align		4
.L_2934:
        /*0010*/ 	.word	index@(.nv.constant0._Z18kQuantizeBlockwiseIfLi64ELi2ELi0ELi2EEvPfPT_S0_PhS0_ii)
        /*0014*/ 	.short	0x0160
        /*0016*/ 	.short	0x0030


	//----- nvinfo : EIATTR_CBANK_PARAM_SIZE
	.align		4
.L_2935:
        /*0018*/ 	.byte	0x03, 0x19
        /*001a*/ 	.short	0x0030


	//----- nvinfo : EIATTR_KPARAM_INFO
	.align		4
        /*001c*/ 	.byte	0x04, 0x17
        /*001e*/ 	.short	(.L_2937 - .L_2936)
.L_2936:
        /*0020*/ 	.word	0x00000000
        /*0024*/ 	.short	0x0006
        /*0026*/ 	.short	0x002c
        /*0028*/ 	.byte	0x00, 0xf0, 0x11, 0x00


	//----- nvinfo : EIATTR_KPARAM_INFO
	.align		4
.L_2937:
        /*002c*/ 	.byte	0x04, 0x17
        /*002e*/ 	.short	(.L_2939 - .L_2938)
.L_2938:
        /*0030*/ 	.word	0x00000000
        /*0034*/ 	.short	0x0005
        /*0036*/ 	.short	0x0028
        /*0038*/ 	.byte	0x00, 0xf0, 0x11, 0x00


	//----- nvinfo : EIATTR_KPARAM_INFO
	.align		4
.L_2939:
        /*003c*/ 	.byte	0x04, 0x17
        /*003e*/ 	.short	(.L_2941 - .L_2940)
.L_2940:
        /*0040*/ 	.word	0x00000000
        /*0044*/ 	.short	0x0004
        /*0046*/ 	.short	0x0020
        /*0048*/ 	.byte	0x00, 0xf0, 0x21, 0x00


	//----- nvinfo : EIATTR_KPARAM_INFO
	.align		4
.L_2941:
        /*004c*/ 	.byte	0x04, 0x17
        /*004e*/ 	.short	(.L_2943 - .L_2942)
.L_2942:
        /*0050*/ 	.word	0x00000000
        /*0054*/ 	.short	0x0003
        /*0056*/ 	.short	0x0018
        /*0058*/ 	.byte	0x00, 0xf0, 0x21, 0x00


	//----- nvinfo : EIATTR_KPARAM_INFO
	.align		4
.L_2943:
        /*005c*/ 	.byte	0x04, 0x17
        /*005e*/ 	.short	(.L_2945 - .L_2944)
.L_2944:
        /*0060*/ 	.word	0x00000000
        /*0064*/ 	.short	0x0002
        /*0066*/ 	.short	0x0010
        /*0068*/ 	.byte	0x00, 0xf0, 0x21, 0x00


	//----- nvinfo : EIATTR_KPARAM_INFO
	.align		4
.L_2945:
        /*006c*/ 	.byte	0x04, 0x17
        /*006e*/ 	.short	(.L_2947 - .L_2946)
.L_2946:
        /*0070*/ 	.word	0x00000000
        /*0074*/ 	.short	0x0001
        /*0076*/ 	.short	0x0008
        /*0078*/ 	.byte	0x00, 0xf0, 0x21, 0x00


	//----- nvinfo : EIATTR_KPARAM_INFO
	.align		4
.L_2947:
        /*007c*/ 	.byte	0x04, 0x17
        /*007e*/ 	.short	(.L_2949 - .L_2948)
.L_2948:
        /*0080*/ 	.word	0x00000000
        /*0084*/ 	.short	0x0000
        /*0086*/ 	.short	0x0000
        /*0088*/ 	.byte	0x00, 0xf0, 0x21, 0x00


	//----- nvinfo : EIATTR_MAXREG_COUNT
	.align		4
.L_2949:
        /*008c*/ 	.byte	0x03, 0x1b
        /*008e*/ 	.short	0x00ff


	//----- nvinfo : EIATTR_NUM_BARRIERS
	.align		4
        /*0090*/ 	.byte	0x02, 0x4c
        /*0092*/ 	.byte	0x01
	.zero		1


	//----- nvinfo : EIATTR_MERCURY_ISA_VERSION
	.align		4
        /*0094*/ 	.byte	0x03, 0x5f
        /*0096*/ 	.short	0x0000


	//----- nvinfo : EIATTR_COOP_GROUP_MASK_REGIDS
	.align		4
        /*0098*/ 	.byte	0x04, 0x29
        /*009a*/ 	.short	(.L_2951 - .L_2950)


	//   ....[0]....
.L_2950:
        /*009c*/ 	.word	0xffffffff


	//   ....[1]....
        /*00a0*/ 	.word	0xffffffff


	//   ....[2]....
        /*00a4*/ 	.word	0xffffffff


	//   ....[3]....
        /*00a8*/ 	.word	0xffffffff


	//   ....[4]....
        /*00ac*/ 	.word	0xffffffff


	//   ....[5]....
        /*00b0*/ 	.word	0xffffffff


	//   ....[6]....
        /*00b4*/ 	.word	0xffffffff


	//   ....[7]....
        /*00b8*/ 	.word	0xffffffff


	//   ....[8]....
        /*00bc*/ 	.word	0xffffffff


	//   ....[9]....
        /*00c0*/ 	.word	0xffffffff


	//   ....[10]....
        /*00c4*/ 	.word	0xffffffff


	//   ....[11]....
        /*00c8*/ 	.word	0xffffffff


	//----- nvinfo : EIATTR_COOP_GROUP_INSTR_OFFSETS
	.align		4
.L_2951:
        /*00cc*/ 	.byte	0x04, 0x28
        /*00ce*/ 	.short	(.L_2953 - .L_2952)


	//   ....[0]....
.L_2952:
        /*00d0*/ 	.word	0x00000220


	//   ....[1]....
        /*00d4*/ 	.word	0x000002a0


	//   ....[2]....
        /*00d8*/ 	.word	0x000002e0


	//   ....[3]....
        /*00dc*/ 	.word	0x00000330


	//   ....[4]....
        /*00e0*/ 	.word	0x00000380


	//   ....[5]....
        /*00e4*/ 	.word	0x000003d0


	//   ....[6]....
        /*00e8*/ 	.word	0x00000440


	//   ....[7]....
        /*00ec*/ 	.word	0x00000490


	//   ....[8]....
        /*00f0*/ 	.word	0x000004d0


	//   ....[9]....
        /*00f4*/ 	.word	0x00000510


	//   ....[10]....
        /*00f8*/ 	.word	0x00000550


	//   ....[11]....
        /*00fc*/ 	.word	0x00000c80


	//----- nvinfo : EIATTR_EXIT_INSTR_OFFSETS
	.align		4
.L_2953:
        /*0100*/ 	.byte	0x04, 0x1c
        /*0102*/ 	.short	(.L_2955 - .L_2954)


	//   ....[0]....
.L_2954:
        /*0104*/ 	.word	0x00000080


	//   ....[1]....
        /*0108*/ 	.word	0x00000da0


	//----- nvinfo : EIATTR_CRS_STACK_SIZE
	.align		4
.L_2955:
        /*010c*/ 	.byte	0x04, 0x1e
        /*010e*/ 	.short	(.L_2957 - .L_2956)
.L_2956:
        /*0110*/ 	.word	0x00000000
.L_2957:


//--------------------- .nv.info._Z18kQuantizeBlockwiseIfLi128ELi2ELi0ELi2EEvPfPT_S0_PhS0_ii --------------------------
	.section	.nv.info._Z18kQuantizeBlockwiseIfLi128ELi2ELi0ELi2EEvPfPT_S0_PhS0_ii,"",@"SHT_CUDA_INFO"
	.sectionflags	@""
	.align	4


	//----- nvinfo : EIATTR_CUDA_API_VERSION
	.align		4
        /*0000*/ 	.byte	0x04, 0x37
        /*0002*/ 	.short	(.L_2959 - .L_2958)
.L_2958:
        /*0004*/ 	.word	0x00000082


	//----- nvinfo : EIATTR_SW2861232_WAR
	.align		4
.L_2959:
        /*0008*/ 	.byte	0x01, 0x35
	.zero		2


	//----- nvinfo : EIATTR_PARAM_CBANK
	.align		4
        /*000c*/ 	.byte	0x04, 0x0a
        /*000e*/ 	.short	(.L_2961 - .L_2960)
	.align		4
.L_2960:
        /*0010*/ 	.word	index@(.nv.constant0._Z18kQuantizeBlockwiseIfLi128ELi2ELi0ELi2EEvPfPT_S0_PhS0_ii)
        /*0014*/ 	.short	0x0160
        /*0016*/ 	.short	0x0030


	//----- nvinfo : EIATTR_CBANK_PARAM_SIZE
	.align		4
.L_2961:
        /*0018*/ 	.byte	0x03, 0x19
        /*001a*/ 	.short	0x0030


	//----- nvinfo : EIATTR_KPARAM_INFO
	.align		4
        /*001c*/ 	.byte	0x04, 0x17
        /*001e*/ 	.short	(.L_2963 - .L_2962)
.L_2962:
        /*0020*/ 	.word	0x00000000
        /*0024*/ 	.short	0x0006
        /*0026*/ 	.short	0x002c
        /*0028*/ 	.byte	0x00, 0xf0, 0x11, 0x00


	//----- nvinfo : EIATTR_KPARAM_INFO
	.align		4
.L_2963:
        /*002c*/ 	.byte	0x04, 0x17
        /*002e*/ 	.short	(.L_2965 - .L_2964)
.L_2964:
        /*0030*/ 	.word	0x00000000
        /*0034*/ 	.short	0x0005
        /*0036*/ 	.short	0x0028
        /*0038*/ 	.byte	0x00, 0xf0, 0x11, 0x00


	//----- nvinfo : EIATTR_KPARAM_INFO
	.align		4
.L_2965:
        /*003c*/ 	.byte	0x04, 0x17
        /*003e*/ 	.short	(.L_2967 - .L_2966)
.L_2966:
        /*0040*/ 	.word	0x00000000
        /*0044*/ 	.short	0x0004
        /*0046*/ 	.short	0x0020
        /*0048*/ 	.byte	0x00, 0xf0, 0x21, 0x00


	//----- nvinfo : EIATTR_KPARAM_INFO
	.align		4
.L_2967:
        /*004c*/ 	.byte	0x04, 0x17
        /*004e*/ 	.short	(.L_2969 - .L_2968)
.L_2968:
        /*0050*/ 	.word	0x00000000
        /*0054*/ 	.short	0x0003
        /*0056*/ 	.short	0x0018
        /*0058*/ 	.byte	0x00, 0xf0, 0x21, 0x00


	//----- nvinfo : EIATTR_KPARAM_INFO
	.align		4
.L_2969:
        /*005c*/ 	.byte	0x04, 0x17
        /*005e*/ 	.short	(.L_2971 - .L_2970)
.L_2970:
        /*0060*/ 	.word	0x00000000
        /*0064*/ 	.short	0x0002
        /*0066*/ 	.short	0x0010
        /*0068*/ 	.byte	0x00, 0xf0, 0x21, 0x00


	//----- nvinfo : EIATTR_KPARAM_INFO
	.align		4
.L_2971:
        /*006c*/ 	.byte	0x04, 0x17
        /*006e*/ 	.short	(.L_2973 - .L_2972)
.L_2972:
        /*0070*/ 	.word	0x00000000
        /*0074*/ 	.short	0x0001
        /*0076*/ 	.short	0x0008
        /*0078*/ 	.byte	0x00, 0xf0, 0x21, 0x00


	//----- nvinfo : EIATTR_KPARAM_INFO
	.align		4
.L_2973:
        /*007c*/ 	.byte	0x04, 0x17
        /*007e*/ 	.short	(.L_2975 - .L_2974)
.L_2974:
        /*0080*/ 	.word	0x00000000
        /*0084*/ 	.short	0x0000
        /*0086*/ 	.short	0x0000
        /*0088*/ 	.byte	0x00, 0xf0, 0x21, 0x00


	//----- nvinfo : EIATTR_MAXREG_COUNT
	.align		4
.L_2975:
        /*008c*/ 	.byte	0x03, 0x1b
        /*008e*/ 	.short	0x00ff


	//----- nvinfo : EIATTR_NUM_BARRIERS
	.align		4
        /*0090*/ 	.byte	0x02, 0x4c
        /*0092*/ 	.byte	0x01
	.zero		1


	//----- nvinfo : EIATTR_MERCURY_ISA_VERSION
	.align		4
        /*0094*/ 	.byte	0x03, 0x5f
        /*0096*/ 	.short	0x0000


	//----- nvinfo : EIATTR_COOP_GROUP_MASK_REGIDS
	.align		4
        /*0098*/ 	.byte	0x04, 0x29
        /*009a*/ 	.short	(.L_2977 - .L_2976)


	//   ....[0]....
.L_2976:
        /*009c*/ 	.word	0xffffffff


	//   ....[1]....
        /*00a0*/ 	.word	0xffffffff


	//   ....[2]....
        /*00a4*/ 	.word	0xffffffff


	//   ....[3]....
        /*00a8*/ 	.word	0xffffffff


	//   ....[4]....
        /*00ac*/ 	.word	0xffffffff


	//   ....[5]....
        /*00b0*/ 	.word	0xffffffff


	//   ....[6]....
        /*00b4*/ 	.word	0xffffffff


	//   ....[7]....
        /*00b8*/ 	.word	0xffffffff


	//   ....[8]....
        /*00bc*/ 	.word	0xffffffff


	//   ....[9]....
        /*00c0*/ 	.word	0xffffffff


	//   ....[10]....
        /*00c4*/ 	.word	0xffffffff


	//   ....[11]....
        /*00c8*/ 	.word	0xffffffff


	//----- nvinfo : EIATTR_COOP_GROUP_INSTR_OFFSETS
	.align		4
.L_2977:
        /*00cc*/ 	.byte	0x04, 0x28
        /*00ce*/ 	.short	(.L_2979 - .L_2978)


	//   ....[0]....
.L_2978:
        /*00d0*/ 	.word	0x000002d0


	//   ....[1]....
        /*00d4*/ 	.word	0x00000380


	//   ....[2]....
        /*00d8*/ 	.word	0x000003c0


	//   ....[3]....
        /*00dc*/ 	.word	0x00000410


	//   ....[4]....
        /*00e0*/ 	.word	0x00000460


	//   ....[5]....
        /*00e4*/ 	.word	0x000004a0


	//   ....[6]....
        /*00e8*/ 	.word	0x00000570


	//   ....[7]....
        /*00ec*/ 	.word	0x000005d0


	//   ....[8]....
        /*00f0*/ 	.word	0x00000610


	//   ....[9]....
        /*00f4*/ 	.word	0x00000650


	//   ....[10]....
        /*00f8*/ 	.word	0x00000690


	//   ....[11]....
        /*00fc*/ 	.word	0x00000e10


	//----- nvinfo : EIATTR_EXIT_INSTR_OFFSETS
	.align		4
.L_2979:
        /*0100*/ 	.byte	0x04, 0x1c
        /*0102*/ 	.short	(.L_2981 - .L_2980)


	//   ....[0]....
.L_2980:
        /*0104*/ 	.word	0x00000080


	//   ....[1]....
        /*0108*/ 	.word	0x00000f40


	//----- nvinfo : EIATTR_CRS_STACK_SIZE
	.align		4
.L_2981:
        /*010c*/ 	.byte	0x04, 0x1e
        /*010e*/ 	.short	(.L_2983 - .L_2982)
.L_2982:
        /*0110*/ 	.word	0x00000000
.L_2983:


//--------------------- .nv.info._Z18kQuantizeBlockwiseIfLi256ELi2ELi0ELi2EEvPfPT_S0_PhS0_ii --------------------------
	.section	.nv.info._Z18kQuantizeBlockwiseIfLi256ELi2ELi0ELi2EEvPfPT_S0_PhS0_ii,"",@"SHT_CUDA_INFO"
	.sectionflags	@""
	.align	4


	//----- nvinfo : EIATTR_CUDA_API_VERSION
	.align		4
        /*0000*/ 	.byte	0x04, 0x37
        /*0002*/ 	.short	(.L_2985 - .L_2984)
.L_2984:
        /*0004*/ 	.word	0x00000082


	//----- nvinfo : EIATTR_SW2861232_WAR
	.align		4
.L_2985:
        /*0008*/ 	.byte	0x01, 0x35
	.zero		2


	//----- nvinfo : EIATTR_PARAM_CBANK
	.align		4
        /*000c*/ 	.byte	0x04, 0x0a
        /*000e*/ 	.short	(.L_2987 - .L_2986)
	.align		4
.L_2986:
        /*0010*/ 	.word	index@(.nv.constant0._Z18kQuantizeBlockwiseIfLi256ELi2ELi0ELi2EEvPfPT_S0_PhS0_ii)
        /*0014*/ 	.short	0x0160
        /*0016*/ 	.short	0x0030


	//----- nvinfo : EIATTR_CBANK_PARAM_SIZE
	.align		4
.L_2987:
        /*0018*/ 	.byte	0x03, 0x19
        /*001a*/ 	.short	0x0030


	//----- nvinfo : EIATTR_KPARAM_INFO
	.align		4
        /*001c*/ 	.byte	0x04, 0x17
        /*001e*/ 	.short	(.L_2989 - .L_2988)
.L_2988:
        /*0020*/ 	.word	0x00000000
        /*0024*/ 	.short	0x0006
        /*0026*/ 	.short	0x002c
        /*0028*/ 	.byte	0x00, 0xf0, 0x11, 0x00


	//----- nvinfo : EIATTR_KPARAM_INFO
	.align		4
.L_2989:
        /*002c*/ 	.byte	0x04, 0x17
        /*002e*/ 	.short	(.L_2991 - .L_2990)
.L_2990:
        /*0030*/ 	.word	0x00000000
        /*0034*/ 	.short	0x0005
        /*0036*/ 	.short	0x0028
        /*0038*/ 	.byte	0x00, 0xf0, 0x11, 0x00


	//----- nvinfo : EIATTR_KPARAM_INFO
	.align		4
.L_2991:
        /*003c*/ 	.byte	0x04, 0x17
        /*003e*/ 	.short	(.L_2993 - .L_2992)
.L_2992:
        /*0040*/ 	.word	0x00000000
        /*0044*/ 	.short	0x0004
        /*0046*/ 	.short	0x0020
        /*0048*/ 	.byte	0x00, 0xf0, 0x21, 0x00


	//----- nvinfo : EIATTR_KPARAM_INFO
	.align		4
.L_2993:
        /*004c*/ 	.byte	0x04, 0x17
        /*004e*/ 	.short	(.L_2995 - .L_2994)
.L_2994:
        /*0050*/ 	.word	0x00000000
        /*0054*/ 	.short	0x0003
        /*0056*/ 	.short	0x0018
        /*0058*/ 	.byte	0x00, 0xf0, 0x21, 0x00


	//----- nvinfo : EIATTR_KPARAM_INFO
	.align		4
.L_2995:
        /*005c*/ 	.byte	0x04, 0x17
        /*005e*/ 	.short	(.L_2997 - .L_2996)
.L_2996:
        /*0060*/ 	.word	0x00000000
        /*0064*/ 	.short	0x0002
        /*0066*/ 	.short	0x0010
        /*0068*/ 	.byte	0x00, 0xf0, 0x21, 0x00


	//----- nvinfo : EIATTR_KPARAM_INFO
	.align		4
.L_2997:
        /*006c*/ 	.byte	0x04, 0x17
        /*006e*/ 	.short	(.L_2999 - .L_2998)
.L_2998:
        /*0070*/ 	.word	0x00000000
        /*0074*/ 	.short	0x0001
        /*0076*/ 	.short	0x0008
        /*0078*/ 	.byte	0x00, 0xf0, 0x21, 0x00


	//----- nvinfo : EIATTR_KPARAM_INFO
	.align		4
.L_2999:
        /*007c*/ 	.byte	0x04, 0x17
        /*007e*/ 	.short	(.L_3001 - .L_3000)
.L_3000:
        /*0080*/ 	.word	0x00000000
        /*0084*/ 	.short	0x0000
        /*0086*/ 	.short	0x0000
        /*0088*/ 	.byte	0x00, 0xf0, 0x21, 0x00


	//----- nvinfo : EIATTR_MAXREG_COUNT
	.align		4
.L_3001:
        /*008c*/ 	.byte	0x03, 0x1b
        /*008e*/ 	.short	0x00ff


	//----- nvinfo : EIATTR_NUM_BARRIERS
	.align		4
        /*0090*/ 	.byte	0x02, 0x4c
        /*0092*/ 	.byte	0x01
	.zero		1


	//----- nvinfo : EIATTR_MERCURY_ISA_VERSION
	.align		4
        /*0094*/ 	.byte	0x03, 0x5f
        /*0096*/ 	.short	0x0000


	//----- nvinfo : EIATTR_COOP_GROUP_MASK_REGIDS
	.align		4
        /*0098*/ 	.byte	0x04, 0x29
        /*009a*/ 	.short	(.L_3003 - .L_3002)


	//   ....[0]....
.L_3002:
        /*009c*/ 	.word	0xffffffff


	//   ....[1]....
        /*00a0*/ 	.word	0xffffffff


	//   ....[2]....
        /*00a4*/ 	.word	0xffffffff


	//   ....[3]....
        /*00a8*/ 	.word	0xffffffff


	//   ....[4]....
        /*00ac*/ 	.word	0xffffffff


	//   ....[5]....
        /*00b0*/ 	.word	0xffffffff


	//   ....[6]....
        /*00b4*/ 	.word	0xffffffff


	//   ....[7]....
        /*00b8*/ 	.word	0xffffffff


	//   ....[8]....
        /*00bc*/ 	.word	0xffffffff


	//   ....[9]....
        /*00c0*/ 	.word	0xffffffff


	//   ....[10]....
        /*00c4*/ 	.word	0xffffffff


	//   ....[11]....
        /*00c8*/ 	.word	0xffffffff


	//----- nvinfo : EIATTR_COOP_GROUP_INSTR_OFFSETS
	.align		4
.L_3003:
        /*00cc*/ 	.byte	0x04, 0x28
        /*00ce*/ 	.short	(.L_3005 - .L_3004)


	//   ....[0]....
.L_3004:
        /*00d0*/ 	.word	0x000002d0


	//   ....[1]....
        /*00d4*/ 	.word	0x00000380


	//   ....[2]....
        /*00d8*/ 	.word	0x000003c0


	//   ....[3]....
        /*00dc*/ 	.word	0x00000410


	//   ....[4]....
        /*00e0*/ 	.word	0x00000460


	//   ....[5]....
        /*00e4*/ 	.word	0x000004a0


	//   ....[6]....
        /*00e8*/ 	.word	0x000005f0


	//   ....[7]....
        /*00ec*/ 	.word	0x00000650


	//   ....[8]....
        /*00f0*/ 	.word	0x00000690


	//   ....[9]....
        /*00f4*/ 	.word	0x000006d0


	//   ....[10]....
        /*00f8*/ 	.word	0x00000710


	//   ....[11]....
        /*00fc*/ 	.word	0x00000ed0


	//----- nvinfo : EIATTR_EXIT_INSTR_OFFSETS
	.align		4
.L_3005:
        /*0100*/ 	.byte	0x04, 0x1c
        /*0102*/ 	.short	(.L_3007 - .L_3006)


	//   ....[0]....
.L_3006:
        /*0104*/ 	.word	0x00000080


	//   ....[1]....
        /*0108*/ 	.word	0x00001000


	//----- nvinfo : EIATTR_CRS_STACK_SIZE
	.align		4
.L_3007:
        /*010c*/ 	.byte	0x04, 0x1e
        /*010e*/ 	.short	(.L_3009 - .L_3008)
.L_3008:
        /*0110*/ 	.word	0x00000000
.L_3009:


//--------------------- .nv.info._Z18kQuantizeBlockwiseIfLi512ELi2ELi0ELi2EEvPfPT_S0_PhS0_ii --------------------------
	.section	.nv.info._Z18kQuantizeBlockwiseIfLi512ELi2ELi0ELi2EEvPfPT_S0_PhS0_ii,"",@"SHT_CUDA_INFO"
	.sectionflags	@""
	.align	4


	//----- nvinfo : EIATTR_CUDA_API_VERSION
	.align		4
        /*0000*/ 	.byte	0x04, 0x37
        /*0002*/ 	.short	(.L_3011 - .L_3010)
.L_3010:
        /*0004*/ 	.word	0x00000082


	//----- nvinfo : EIATTR_SW2861232_WAR
	.align		4
.L_3011:
        /*0008*/ 	.byte	0x01, 0x35
	.zero		2


	//----- nvinfo : EIATTR_PARAM_CBANK
	.align		4
        /*000c*/ 	.byte	0x04, 0x0a
        /*000e*/ 	.short	(.L_3013 - .L_3012)
	.align		4
.L_3012:
        /*0010*/ 	.word	index@(.nv.constant0._Z18kQuantizeBlockwiseIfLi512ELi2ELi0ELi2EEvPfPT_S0_PhS0_ii)
        /*0014*/ 	.short	0x0160
        /*0016*/ 	.short	0x0030


	//----- nvinfo : EIATTR_CBANK_PARAM_SIZE
	.align		4
.L_3013:
        /*0018*/ 	.byte	0x03, 0x19
        /*001a*/ 	.short	0x0030


	//----- nvinfo : EIATTR_KPARAM_INFO
	.align		4
        /*001c*/ 	.byte	0x04, 0x17
        /*001e*/ 	.short	(.L_3015 - .L_3014)
.L_3014:
        /*0020*/ 	.word	0x00000000
        /*0024*/ 	.short	0x0006
        /*0026*/ 	.short	0x002c
        /*0028*/ 	.byte	0x00, 0xf0, 0x11, 0x00


	//----- nvinfo : EIATTR_KPARAM_INFO
	.align		4
.L_3015:
        /*002c*/ 	.byte	0x04, 0x17
        /*002e*/ 	.short	(.L_3017 - .L_3016)
.L_3016:
        /*0030*/ 	.word	0x00000000
        /*0034*/ 	.short	0x0005
        /*0036*/ 	.short	0x0028
        /*0038*/ 	.byte	0x00, 0xf0, 0x11, 0x00


	//----- nvinfo : EIATTR_KPARAM_INFO
	.align		4
.L_3017:
        /*003c*/ 	.byte	0x04, 0x17
        /*003e*/ 	.short	(.L_3019 - .L_3018)
.L_3018:
        /*0040*/ 	.word	0x00000000
        /*0044*/ 	.short	0x0004
        /*0046*/ 	.short	0x0020
        /*0048*/ 	.byte	0x00, 0xf0, 0x21, 0x00


	//----- nvinfo : EIATTR_KPARAM_INFO
	.align		4
.L_3019:
        /*004c*/ 	.byte	0x04, 0x17
        /*004e*/ 	.short	(.L_3021 - .L_3020)
.L_3020:
        /*0050*/ 	.word	0x00000000
        /*0054*/ 	.short	0x0003
        /*0056*/ 	.short	0x0018
        /*0058*/ 	.byte	0x00, 0xf0, 0x21, 0x00


	//----- nvinfo : EIATTR_KPARAM_INFO
	.align		4
.L_3021:
        /*005c*/ 	.byte	0x04, 0x17
        /*005e*/ 	.short	(.L_3023 - .L_3022)
.L_3022:
        /*0060*/ 	.word	0x00000000
        /*0064*/ 	.short	0x0002
        /*0066*/ 	.short	0x0010
        /*0068*/ 	.byte	0x00, 0xf0, 0x21, 0x00


	//----- nvinfo : EIATTR_KPARAM_INFO
	.align		4
.L_3023:
        /*006c*/ 	.byte	0x04, 0x17
        /*006e*/ 	.short	(.L_3025 - .L_3024)
.L_3024:
        /*0070*/ 	.word	0x00000000
        /*0074*/ 	.short	0x0001
        /*0076*/ 	.short	0x0008
        /*0078*/ 	.byte	0x00, 0xf0, 0x21, 0x00


	//----- nvinfo : EIATTR_KPARAM_INFO
	.align		4
.L_3025:
        /*007c*/ 	.byte	0x04, 0x17
        /*007e*/ 	.short	(.L_3027 - .L_3026)
.L_3026:
        /*0080*/ 	.word	0x00000000
        /*0084*/ 	.short	0x0000
        /*0086*/ 	.short	0x0000
        /*0088*/ 	.byte	0x00, 0xf0, 0x21, 0x00


	//----- nvinfo : EIATTR_MAXREG_COUNT
	.align		4
.L_3027:
        /*008c*/ 	.byte	0x03, 0x1b
        /*008e*/ 	.short	0x00ff


	//----- nvinfo : EIATTR_NUM_BARRIERS
	.align		4
        /*0090*/ 	.byte	0x02, 0x4c
        /*0092*/ 	.byte	0x01
	.zero		1


	//----- nvinfo : EIATTR_MERCURY_ISA_VERSION
	.align		4
        /*0094*/ 	.byte	0x03, 0x5f
        /*0096*/ 	.short	0x0000


	//----- nvinfo : EIATTR_COOP_GROUP_MASK_REGIDS
	.align		4
        /*0098*/ 	.byte	0x04, 0x29
        /*009a*/ 	.short	(.L_3029 - .L_3028)


	//   ....[0]....
.L_3028:
        /*009c*/ 	.word	0xffffffff


	//   ....[1]....
        /*00a0*/ 	.word	0xffffffff


	//   ....[2]....
        /*00a4*/ 	.word	0xffffffff


	//   ....[3]....
        /*00a8*/ 	.word	0xffffffff


	//   ....[4]....
        /*00ac*/ 	.word	0xffffffff


	//   ....[5]....
        /*00b0*/ 	.word	0xffffffff


	//   ....[6]....
        /*00b4*/ 	.word	0xffffffff


	//   ....[7]....
        /*00b8*/ 	.word	0xffffffff


	//   ....[8]....
        /*00bc*/ 	.word	0xffffffff


	//   ....[9]....
        /*00c0*/ 	.word	0xffffffff


	//   ....[10]....
        /*00c4*/ 	.word	0xffffffff


	//   ....[11]....
        /*00c8*/ 	.word	0xffffffff


	//----- nvinfo : EIATTR_COOP_GROUP_INSTR_OFFSETS
	.align		4
.L_3029:
        /*00cc*/ 	.byte	0x04, 0x28
        /*00ce*/ 	.short	(.L_3031 - .L_3030)


	//   ....[0]....
.L_3030:
        /*00d0*/ 	.word	0x000002c0


	//   ....[1]....
        /*00d4*/ 	.word	0x00000370


	//   ....[2]....
        /*00d8*/ 	.word	0x000003b0


	//   ....[3]....
        /*00dc*/ 	.word	0x00000400


	//   ....[4]....
        /*00e0*/ 	.word	0x00000450


	//   ....[5]....
        /*00e4*/ 	.word	0x00000490


	//   ....[6]....
        /*00e8*/ 	.word	0x000006b0


	//   ....[7]....
        /*00ec*/ 	.word	0x00000700


	//   ....[8]....
        /*00f0*/ 	.word	0x00000740


	//   ....[9]....
        /*00f4*/ 	.word	0x00000780


	//   ....[10]....
        /*00f8*/ 	.word	0x000007c0


	//   ....[11]....
        /*00fc*/ 	.word	0x00001030


	//----- nvinfo : EIATTR_EXIT_INSTR_OFFSETS
	.align		4
.L_3031:
        /*0100*/ 	.byte	0x04, 0x1c
        /*0102*/ 	.short	(.L_3033 - .L_3032)


	//   ....[0]....
.L_3032:
        /*0104*/ 	.word	0x00000080


	//   ....[1]....
        /*0108*/ 	.word	0x00001160


	//----- nvinfo : EIATTR_CRS_STACK_SIZE
	.align		4
.L_3033:
        /*010c*/ 	.byte	0x04, 0x1e
        /*010e*/ 	.short	(.L_3035 - .L_3034)
.L_3034:
        /*0110*/ 	.word	0x00000000
.L_3035:


//--------------------- .nv.info._Z18kQuantizeBlockwiseIfLi1024ELi4ELi0ELi2EEvPfPT_S0_PhS0_ii --------------------------
	.section	.nv.info._Z18kQuantizeBlockwiseIfLi1024ELi4ELi0ELi2EEvPfPT_S0_PhS0_ii,"",@"SHT_CUDA_INFO"
	.sectionflags	@""
	.align	4


	//----- nvinfo : EIATTR_CUDA_API_VERSION
	.align		4
        /*0000*/ 	.byte	0x04, 0x37
        /*0002*/ 	.short	(.L_3037 - .L_3036)
.L_3036:
        /*0004*/ 	.word	0x00000082


	//----- nvinfo : EIATTR_SW2861232_WAR
	.align		4
.L_3037:
        /*0008*/ 	.byte	0x01, 0x35
	.zero		2


	//----- nvinfo : EIATTR_PARAM_CBANK
	.align		4
        /*000c*/ 	.byte	0x04, 0x0a
        /*000e*/ 	.short	(.L_3039 - .L_3038)
	.align		4
.L_3038:
        /*0010*/ 	.word	index@(.nv.constant0._Z18kQuantizeBlockwiseIfLi1024ELi4ELi0ELi2EEvPfPT_S0_PhS0_ii)
        /*0014*/ 	.short	0x0160
        /*0016*/ 	.short	0x0030


	//----- nvinfo : EIATTR_CBANK_PARAM_SIZE
	.align		4
.L_3039:
        /*0018*/ 	.byte	0x03, 0x19
        /*001a*/ 	.short	0x0030


	//----- nvinfo : EIATTR_KPARAM_INFO
	.align		4
        /*001c*/ 	.byte	0x04, 0x17
        /*001e*/ 	.short	(.L_3041 - .L_3040)
.L_3040:
        /*0020*/ 	.word	0x00000000
        /*0024*/ 	.short	0x0006
        /*0026*/ 	.short	0x002c
        /*0028*/ 	.byte	0x00, 0xf0, 0x11, 0x00


	//----- nvinfo : EIATTR_KPARAM_INFO
	.align		4
.L_3041:
        /*002c*/ 	.byte	0x04, 0x17
        /*002e*/ 	.short	(.L_3043 - .L_3042)
.L_3042:
        /*0030*/ 	.word	0x00000000
        /*0034*/ 	.short	0x0005
        /*0036*/ 	.short	0x0028
        /*0038*/ 	.byte	0x00, 0xf0, 0x11, 0x00


	//----- nvinfo : EIATTR_KPARAM_INFO
	.align		4
.L_3043:
        /*003c*/ 	.byte	0x04, 0x17
        /*003e*/ 	.short	(.L_3045 - .L_3044)
.L_3044:
        /*0040*/ 	.word	0x00000000
        /*0044*/ 	.short	0x0004
        /*0046*/ 	.short	0x0020
        /*0048*/ 	.byte	0x00, 0xf0, 0x21, 0x00


	//----- nvinfo : EIATTR_KPARAM_INFO
	.align		4
.L_3045:
        /*004c*/ 	.byte	0x04, 0x17
        /*004e*/ 	.short	(.L_3047 - .L_3046)
.L_3046:
        /*0050*/ 	.word	0x00000000
        /*0054*/ 	.short	0x0003
        /*0056*/ 	.short	0x0018
        /*0058*/ 	.byte	0x00, 0xf0, 0x21, 0x00


	//----- nvinfo : EIATTR_KPARAM_INFO
	.align		4
.L_3047:
        /*005c*/ 	.byte	0x04, 0x17
        /*005e*/ 	.short	(.L_3049 - .L_3048)
.L_3048:
        /*0060*/ 	.word	0x00000000
        /*0064*/ 	.short	0x0002
        /*0066*/ 	.short	0x0010
        /*0068*/ 	.byte	0x00, 0xf0, 0x21, 0x00


	//----- nvinfo : EIATTR_KPARAM_INFO
	.align		4
.L_3049:
        /*006c*/ 	.byte	0x04, 0x17
        /*006e*/ 	.short	(.L_3051 - .L_3050)
.L_3050:
        /*0070*/ 	.word	0x00000000
        /*0074*/ 	.short	0x0001
        /*0076*/ 	.short	0x0008
        /*0078*/ 	.byte	0x00, 0xf0, 0x21, 0x00


	//----- nvinfo : EIATTR_KPARAM_INFO
	.align		4
.L_3051:
        /*007c*/ 	.byte	0x04, 0x17
        /*007e*/ 	.short	(.L_3053 - .L_3052)
.L_3052:
        /*0080*/ 	.word	0x00000000
        /*0084*/ 	.short	0x0000
        /*0086*/ 	.short	0x0000
        /*0088*/ 	.byte	0x00, 0xf0, 0x21, 0x00


	//----- nvinfo : EIATTR_MAXREG_COUNT
	.align		4
.L_3053:
        /*008c*/ 	.byte	0x03, 0x1b
        /*008e*/ 	.short	0x00ff


	//----- nvinfo : EIATTR_NUM_BARRIERS
	.align		4
        /*0090*/ 	.byte	0x02, 0x4c
        /*0092*/ 	.byte	0x01
	.zero		1


	//----- nvinfo : EIATTR_MERCURY_ISA_VERSION
	.align		4
        /*0094*/ 	.byte	0x03, 0x5f
        /*0096*/ 	.short	0x0000


	//----- nvinfo : EIATTR_COOP_GROUP_MASK_REGIDS
	.align		4
        /*0098*/ 	.byte	0x04, 0x29
        /*009a*/ 	.short	(.L_3055 - .L_3054)


	//   ....[0]....
.L_3054:
        /*009c*/ 	.word	0xffffffff


	//   ....[1]....
        /*00a0*/ 	.word	0xffffffff


	//   ....[2]....
        /*00a4*/ 	.word	0xffffffff


	//   ....[3]....
        /*00a8*/ 	.word	0xffffffff


	//   ....[4]....
        /*00ac*/ 	.word	0xffffffff


	//   ....[5]....
        /*00b0*/ 	.word	0xffffffff


	//   ....[6]....
        /*00b4*/ 	.word	0xffffffff


	//   ....[7]....
        /*00b8*/ 	.word	0xffffffff


	//   ....[8]....
        /*00bc*/ 	.word	0xffffffff


	//   ....[9]....
        /*00c0*/ 	.word	0xffffffff


	//   ....[10]....
        /*00c4*/ 	.word	0xffffffff


	//   ....[11]....
        /*00c8*/ 	.word	0xffffffff


	//----- nvinfo : EIATTR_COOP_GROUP_INSTR_OFFSETS
	.align		4
.L_3055:
        /*00cc*/ 	.byte	0x04, 0x28
        /*00ce*/ 	.short	(.L_3057 - .L_3056)


	//   ....[0]....
.L_3056:
        /*00d0*/ 	.word	0x000003a0


	//   ....[1]....
        /*00d4*/ 	.word	0x00000470


	//   ....[2]....
        /*00d8*/ 	.word	0x000004b0


	//   ....[3]....
        /*00dc*/ 	.word	0x00000500


	//   ....[4]....
        /*00e0*/ 	.word	0x00000550


	//   ....[5]....
        /*00e4*/ 	.word	0x00000590


	//   ....[6]....
        /*00e8*/ 	.word	0x000007b0


	//   ....[7]....
        /*00ec*/ 	.word	0x00000800


	//   ....[8]....
        /*00f0*/ 	.word	0x00000840


	//   ....[9]....
        /*00f4*/ 	.word	0x00000880


	//   ....[10]....
        /*00f8*/ 	.word	0x000008c0


	//   ....[11]....
        /*00fc*/ 	.word	0x00001710


	//----- nvinfo : EIATTR_EXIT_INSTR_OFFSETS
	.align		4
.L_3057:
        /*0100*/ 	.byte	0x04, 0x1c
        /*0102*/ 	.short	(.L_3059 - .L_3058)


	//   ....[0]....
.L_3058:
        /*0104*/ 	.word	0x00000080


	//   ....[1]....
        /*0108*/ 	.word	0x00001850


	//----- nvinfo : EIATTR_CRS_STACK_SIZE
	.align		4
.L_3059:
        /*010c*/ 	.byte	0x04, 0x1e
        /*010e*/ 	.short	(.L_3061 - .L_3060)
.L_3060:
        /*0110*/ 	.word	0x00000000
.L_3061:


//--------------------- .nv.info._Z18kQuantizeBlockwiseIfLi2048ELi4ELi0ELi2EEvPfPT_S0_PhS0_ii --------------------------
	.section	.nv.info._Z18kQuantizeBlockwiseIfLi2048ELi4ELi0ELi2EEvPfPT_S0_PhS0_ii,"",@"SHT_CUDA_INFO"
	.sectionflags	@""
	.align	4


	//----- nvinfo : EIATTR_CUDA_API_VERSION
	.align		4
        /*0000*/ 	.byte	0x04, 0x37
        /*0002*/ 	.short	(.L_3063 - .L_3062)
.L_3062:
        /*0004*/ 	.word	0x00000082


	//----- nvinfo : EIATTR_SW2861232_WAR
	.align		4
.L_3063:
        /*0008*/ 	.byte	0x01, 0x35
	.zero		2


	//----- nvinfo : EIATTR_PARAM_CBANK
	.align		4
        /*000c*/ 	.byte	0x04, 0x0a
        /*000e*/ 	.short	(.L_3065 - .L_3064)
	.align		4
.L_3064:
        /*0010*/ 	.word	index@(.nv.constant0._Z18kQuantizeBlockwiseIfLi2048ELi4ELi0ELi2EEvPfPT_S0_PhS0_ii)
        /*0014*/ 	.short	0x0160
        /*0016*/ 	.short	0x0030


	//----- nvinfo : EIATTR_CBANK_PARAM_SIZE
	.align		4
.L_3065:
        /*0018*/ 	.byte	0x03, 0x19
        /*001a*/ 	.short	0x0030


	//----- nvinfo : EIATTR_KPARAM_INFO
	.align		4
        /*001c*/ 	.byte	0x04, 0x17
        /*001e*/ 	.short	(.L_3067 - .L_3066)
.L_3066:
        /*0020*/ 	.word	0x00000000
        /*0024*/ 	.short	0x0006
        /*0026*/ 	.short	0x002c
        /*0028*/ 	.byte	0x00, 0xf0, 0x11, 0x00


	//----- nvinfo : EIATTR_KPARAM_INFO
	.align		4
.L_3067:
        /*002c*/ 	.byte	0x04, 0x17
        /*002e*/ 	.short	(.L_3069 - .L_3068)
.L_3068:
        /*0030*/ 	.word	0x00000000
        /*0034*/ 	.short	0x0005
        /*0036*/ 	.short	0x0028
        /*0038*/ 	.byte	0x00, 0xf0, 0x11, 0x00


	//----- nvinfo : EIATTR_KPARAM_INFO
	.align		4
.L_3069:
        /*003c*/ 	.byte	0x04, 0x17
        /*003e*/ 	.short	(.L_3071 - .L_3070)
.L_3070:
        /*0040*/ 	.word	0x00000000
        /*0044*/ 	.short	0x0004
        /*0046*/ 	.short	0x0020
        /*0048*/ 	.byte	0x00, 0xf0, 0x21, 0x00


	//----- nvinfo : EIATTR_KPARAM_INFO
	.align		4
.L_3071:
        /*004c*/ 	.byte	0x04, 0x17
        /*004e*/ 	.short	(.L_3073 - .L_3072)
.L_3072:
        /*0050*/ 	.word	0x00000000
        /*0054*/ 	.short	0x0003
        /*0056*/ 	.short	0x0018
        /*0058*/ 	.byte	0x00, 0xf0, 0x21, 0x00


	//----- nvinfo : EIATTR_KPARAM_INFO
	.align		4
.L_3073:
        /*005c*/ 	.byte	0x04, 0x17
        /*005e*/ 	.short	(.L_3075 - .L_3074)
.L_3074:
        /*0060*/ 	.word	0x00000000
        /*0064*/ 	.short	0x0002
        /*0066*/ 	.short	0x0010
        /*0068*/ 	.byte	0x00, 0xf0, 0x21, 0x00


	//----- nvinfo : EIATTR_KPARAM_INFO
	.align		4
.L_3075:
        /*006c*/ 	.byte	0x04, 0x17
        /*006e*/ 	.short	(.L_3077 - .L_3076)
.L_3076:
        /*0070*/ 	.word	0x00000000
        /*0074*/ 	.short	0x0001
        /*0076*/ 	.short	0x0008
        /*0078*/ 	.byte	0x00, 0xf0, 0x21, 0x00


	//----- nvinfo : EIATTR_KPARAM_INFO
	.align		4
.L_3077:
        /*007c*/ 	.byte	0x04, 0x17
        /*007e*/ 	.short	(.L_3079 - .L_3078)
.L_3078:
        /*0080*/ 	.word	0x00000000
        /*0084*/ 	.short	0x0000
        /*0086*/ 	.short	0x0000
        /*0088*/ 	.byte	0x00, 0xf0, 0x21, 0x00


	//----- nvinfo : EIATTR_MAXREG_COUNT
	.align		4
.L_3079:
        /*008c*/ 	.byte	0x03, 0x1b
        /*008e*/ 	.short	0x00ff


	//----- nvinfo : EIATTR_NUM_BARRIERS
	.align		4
        /*0090*/ 	.byte	0x02, 0x4c
        /*0092*/ 	.byte	0x01
	.zero		1


	//----- nvinfo : EIATTR_MERCURY_ISA_VERSION
	.align		4
        /*0094*/ 	.byte	0x03, 0x5f
        /*0096*/ 	.short	0x0000


	//----- nvinfo : EIATTR_UNUSED_LOAD_BYTE_OFFSET
	.align		4
        /*0098*/ 	.byte	0x04, 0x44
        /*009a*/ 	.short	(.L_3081 - .L_3080)


	//   ....[0]....
.L_3080:
        /*009c*/ 	.word	0x00000610
        /*00a0*/ 	.word	0x0000fff0


	//   ....[1]....
        /*00a4*/ 	.word	0x00000ad0
        /*00a8*/ 	.word	0x0000fff0


	//----- nvinfo : EIATTR_COOP_GROUP_MASK_REGIDS
	.align		4
.L_3081:
        /*00ac*/ 	.byte	0x04, 0x29
        /*00ae*/ 	.short	(.L_3083 - .L_3082)


	//   ....[0]....
.L_3082:
        /*00b0*/ 	.word	0xffffffff


	//   ....[1]....
        /*00b4*/ 	.word	0xffffffff


	//   ....[2]....
        /*00b8*/ 	.word	0xffffffff


	//   ....[3]....
        /*00bc*/ 	.word	0xffffffff


	//   ....[4]....
        /*00c0*/ 	.word	0xffffffff


	//   ....[5]....
        /*00c4*/ 	.word	0xffffffff


	//   ....[6]....
        /*00c8*/ 	.word	0xffffffff


	//   ....[7]....
        /*00cc*/ 	.word	0xffffffff


	//   ....[8]....
        /*00d0*/ 	.word	0xffffffff


	//   ....[9]....
        /*00d4*/ 	.word	0xffffffff


	//   ....[10]....
        /*00d8*/ 	.word	0xffffffff


	//   ....[11]....
        /*00dc*/ 	.word	0xffffffff


	//----- nvinfo : EIATTR_COOP_GROUP_INSTR_OFFSETS
	.align		4
.L_3083:
        /*00e0*/ 	.byte	0x04, 0x28
        /*00e2*/ 	.short	(.L_3085 - .L_3084)


	//   ....[0]....
.L_3084:
        /*00e4*/ 	.word	0x000003a0


	//   ....[1]....
        /*00e8*/ 	.word	0x00000470


	//   ....[2]....
        /*00ec*/ 	.word	0x000004b0


	//   ....[3]....
        /*00f0*/ 	.word	0x00000500


	//   ....[4]....
        /*00f4*/ 	.word	0x00000550


	//   ....[5]....
        /*00f8*/ 	.word	0x00000590


	//   ....[6]....
        /*00fc*/ 	.word	0x00000940


	//   ....[7]....
        /*0100*/ 	.word	0x00000990


	//   ....[8]....
        /*0104*/ 	.word	0x000009d0


	//   ....[9]....
        /*0108*/ 	.word	0x00000a10


	//   ....[10]....
        /*010c*/ 	.word	0x00000a50


	//   ....[11]....
        /*0110*/ 	.word	0x000019b0


	//----- nvinfo : EIATTR_EXIT_INSTR_OFFSETS
	.align		4
.L_3085:
        /*0114*/ 	.byte	0x04, 0x1c
        /*0116*/ 	.short	(.L_3087 - .L_3086)


	//   ....[0]....
.L_3086:
        /*0118*/ 	.word	0x00000080


	//   ....[1]....
        /*011c*/ 	.word	0x00001af0


	//----- nvinfo : EIATTR_CRS_STACK_SIZE
	.align		4
.L_3087:
        /*0120*/ 	.byte	0x04, 0x1e
        /*0122*/ 	.short	(.L_3089 - .L_3088)
.L_3088:
        /*0124*/ 	.word	0x00000000
.L_3089:


//--------------------- .nv.info._Z18kQuantizeBlockwiseIfLi4096ELi4ELi0ELi2EEvPfPT_S0_PhS0_ii --------------------------
	.section	.nv.info._Z18kQuantizeBlockwiseIfLi4096ELi4ELi0ELi2EEvPfPT_S0_PhS0_ii,"",@"SHT_CUDA_INFO"
	.sectionflags	@""
	.align	4


	//----- nvinfo : EIATTR_CUDA_API_VERSION
	.align		4
        /*0000*/ 	.byte	0x04, 0x37
        /*0002*/ 	.short	(.L_3091 - .L_3090)
.L_3090:
        /*0004*/ 	.word	0x00000082


	//----- nvinfo : EIATTR_SW2861232_WAR
	.align		4
.L_3091:
        /*0008*/ 	.byte	0x01, 0x35
	.zero		2


	//----- nvinfo : EIATTR_PARAM_CBANK
	.align		4
        /*000c*/ 	.byte	0x04, 0x0a
        /*000e*/ 	.short	(.L_3093 - .L_3092)
	.align		4
.L_3092:
        /*0010*/ 	.word	index@(.nv.constant0._Z18kQuantizeBlockwiseIfLi4096ELi4ELi0ELi2EEvPfPT_S0_PhS0_ii)
        /*0014*/ 	.short	0x0160
        /*0016*/ 	.short	0x0030


	//----- nvinfo : EIATTR_CBANK_PARAM_SIZE
	.align		4
.L_3093:
        /*0018*/ 	.byte	0x03, 0x19
        /*001a*/ 	.short	0x0030


	//----- nvinfo : EIATTR_KPARAM_INFO
	.align		4
        /*001c*/ 	.byte	0x04, 0x17
        /*001e*/ 	.short	(.L_3095 - .L_3094)
.L_3094:
        /*0020*/ 	.word	0x00000000
        /*0024*/ 	.short	0x0006
        /*0026*/ 	.short	0x002c
        /*0028*/ 	.byte	0x00, 0xf0, 0x11, 0x00


	//----- nvinfo : EIATTR_KPARAM_INFO
	.align		4
.L_3095:
        /*002c*/ 	.byte	0x04, 0x17
        /*002e*/ 	.short	(.L_3097 - .L_3096)
.L_3096:
        /*0030*/ 	.word	0x00000000
        /*0034*/ 	.short	0x0005
        /*0036*/ 	.short	0x0028
        /*0038*/ 	.byte	0x00, 0xf0, 0x11, 0x00


	//----- nvinfo : EIATTR_KPARAM_INFO
	.align		4
.L_3097:
        /*003c*/ 	.byte	0x04, 0x17
        /*003e*/ 	.short	(.L_3099 - .L_3098)
.L_3098:
        /*0040*/ 	.word	0x00000000
        /*0044*/ 	.short	0x0004
        /*0046*/ 	.short	0x0020
        /*0048*/ 	.byte	0x00, 0xf0, 0x21, 0x00


	//----- nvinfo : EIATTR_KPARAM_INFO
	.align		4
.L_3099:
        /*004c*/ 	.byte	0x04, 0x17
        /*004e*/ 	.short	(.L_3101 - .L_3100)
.L_3100:
        /*0050*/ 	.word	0x00000000
        /*0054*/ 	.short	0x0003
        /*0056*/ 	.short	0x0018
        /*0058*/ 	.byte	0x00, 0xf0, 0x21, 0x00


	//----- nvinfo : EIATTR_KPARAM_INFO
	.align		4
.L_3101:
        /*005c*/ 	.byte	0x04, 0x17
        /*005e*/ 	.short	(.L_3103 - .L_3102)
.L_3102:
        /*0060*/ 	.word	0x00000000
        /*0064*/ 	.short	0x0002
        /*0066*/ 	.short	0x0010
        /*0068*/ 	.byte	0x00, 0xf0, 0x21, 0x00


	//----- nvinfo : EIATTR_KPARAM_INFO
	.align		4
.L_3103:
        /*006c*/ 	.byte	0x04, 0x17
        /*006e*/ 	.short	(.L_3105 - .L_3104)
.L_3104:
        /*0070*/ 	.word	0x00000000
        /*0074*/ 	.short	0x0001
        /*0076*/ 	.short	0x0008
        /*0078*/ 	.byte	0x00, 0xf0, 0x21, 0x00


	//----- nvinfo : EIATTR_KPARAM_INFO
	.align		4
.L_3105:
        /*007c*/ 	.byte	0x04, 0x17
        /*007e*/ 	.short	(.L_3107 - .L_3106)
.L_3106:
        /*0080*/ 	.word	0x00000000
        /*0084*/ 	.short	0x0000
        /*0086*/ 	.short	0x0000
        /*0088*/ 	.byte	0x00, 0xf0, 0x21, 0x00


	//----- nvinfo : EIATTR_MAXREG_COUNT
	.align		4
.L_3107:
        /*008c*/ 	.byte	0x03, 0x1b
        /*008e*/ 	.short	0x00ff


	//----- nvinfo : EIATTR_NUM_BARRIERS
	.align		4
        /*0090*/ 	.byte	0x02, 0x4c
        /*0092*/ 	.byte	0x01
	.zero		1


	//----- nvinfo : EIATTR_MERCURY_ISA_VERSION
	.align		4
        /*0094*/ 	.byte	0x03, 0x5f
        /*0096*/ 	.short	0x0000


	//----- nvinfo : EIATTR_UNUSED_LOAD_BYTE_OFFSET
	.align		4
        /*0098*/ 	.byte	0x04, 0x44
        /*009a*/ 	.short	(.L_3109 - .L_3108)


	//   ....[0]....
.L_3108:
        /*009c*/ 	.word	0x00000610
        /*00a0*/ 	.word	0x0000fff0


	//   ....[1]....
        /*00a4*/ 	.word	0x00000e10
        /*00a8*/ 	.word	0x0000fff0


	//----- nvinfo : EIATTR_COOP_GROUP_MASK_REGIDS
	.align		4
.L_3109:
        /*00ac*/ 	.byte	0x04, 0x29
        /*00ae*/ 	.short	(.L_3111 - .L_3110)


	//   ....[0]....
.L_3110:
        /*00b0*/ 	.word	0xffffffff


	//   ....[1]....
        /*00b4*/ 	.word	0xffffffff


	//   ....[2]....
        /*00b8*/ 	.word	0xffffffff


	//   ....[3]....
        /*00bc*/ 	.word	0xffffffff


	//   ....[4]....
        /*00c0*/ 	.word	0xffffffff


	//   ....[5]....
        /*00c4*/ 	.word	0xffffffff


	//   ....[6]....
        /*00c8*/ 	.word	0xffffffff


	//   ....[7]....
        /*00cc*/ 	.word	0xffffffff


	//   ....[8]....
        /*00d0*/ 	.word	0xffffffff


	//   ....[9]....
        /*00d4*/ 	.word	0xffffffff


	//   ....[10]....
        /*00d8*/ 	.word	0xffffffff


	//   ....[11]....
        /*00dc*/ 	.word	0xffffffff


	//----- nvinfo : EIATTR_COOP_GROUP_INSTR_OFFSETS
	.align		4
.L_3111:
        /*00e0*/ 	.byte	0x04, 0x28
        /*00e2*/ 	.short	(.L_3113 - .L_3112)


	//   ....[0]....
.L_3112:
        /*00e4*/ 	.word	0x000003a0


	//   ....[1]....
        /*00e8*/ 	.word	0x00000470


	//   ....[2]....
        /*00ec*/ 	.word	0x000004b0


	//   ....[3]....
        /*00f0*/ 	.word	0x00000500


	//   ....[4]....
        /*00f4*/ 	.word	0x00000550


	//   ....[5]....
        /*00f8*/ 	.word	0x00000590


	//   ....[6]....
        /*00fc*/ 	.word	0x00000c80


	//   ....[7]....
        /*0100*/ 	.word	0x00000cd0


	//   ....[8]....
        /*0104*/ 	.word	0x00000d10


	//   ....[9]....
        /*0108*/ 	.word	0x00000d50


	//   ....[10]....
        /*010c*/ 	.word	0x00000d90


	//   ....[11]....
        /*0110*/ 	.word	0x00001f30


	//----- nvinfo : EIATTR_EXIT_INSTR_OFFSETS
	.align		4
.L_3113:
        /*0114*/ 	.byte	0x04, 0x1c
        /*0116*/ 	.short	(.L_3115 - .L_3114)


	//   ....[0]....
.L_3114:
        /*0118*/ 	.word	0x00000080


	//   ....[1]....
        /*011c*/ 	.word	0x00002070


	//----- nvinfo : EIATTR_CRS_STACK_SIZE
	.align		4
.L_3115:
        /*0120*/ 	.byte	0x04, 0x1e
        /*0122*/ 	.short	(.L_3117 - .L_3116)
.L_3116:
        /*0124*/ 	.word	0x00000000
.L_3117:


//--------------------- .nv.info._Z18kQuantizeBlockwiseIfLi64ELi2ELi0ELi1EEvPfPT_S0_PhS0_ii --------------------------
	.section	.nv.info._Z18kQuantizeBlockwiseIfLi64ELi2ELi0ELi1EEvPfPT_S0_PhS0_ii,"",@"SHT_CUDA_INFO"
	.sectionflags	@""
	.align	4


	//----- nvinfo : EIATTR_CUDA_API_VERSION
	.align		4
        /*0000*/ 	.byte	0x04, 0x37
        /*0002*/ 	.short	(.L_3119 - .L_3118)
.L_3118:
        /*0004*/ 	.word	0x00000082


	//----- nvinfo : EIATTR_SW2861232_WAR
	.align		4
.L_3119:
        /*0008*/ 	.byte	0x01, 0x35
	.zero		2


	//----- nvinfo : EIATTR_PARAM_CBANK
	.align		4
        /*000c*/ 	.byte	0x04, 0x0a
        /*000e*/ 	.short	(.L_3121 - .L_3120)
	.align		4
.L_3120:
        /*0010*/ 	.word	index@(.nv.constant0._Z18kQuantizeBlockwiseIfLi64ELi2ELi0ELi1EEvPfPT_S0_PhS0_ii)
        /*0014*/ 	.short	0x0160
        /*0016*/ 	.short	0x0030


	//----- nvinfo : EIATTR_CBANK_PARAM_SIZE
	.align		4
.L_3121:
        /*0018*/ 	.byte	0x03, 0x19
        /*001a*/ 	.short	0x0030


	//----- nvinfo : EIATTR_KPARAM_INFO
	.align		4
        /*001c*/ 	.byte	0x04, 0x17
        /*001e*/ 	.short	(.L_3123 - .L_3122)
.L_3122:
        /*0020*/ 	.word	0x00000000
        /*0024*/ 	.short	0x0006
        /*0026*/ 	.short	0x002c
        /*0028*/ 	.byte	0x00, 0xf0, 0x11, 0x00


	//----- nvinfo : EIATTR_KPARAM_INFO
	.align		4
.L_3123:
        /*002c*/ 	.byte	0x04, 0x17
        /*002e*/ 	.short	(.L_3125 - .L_3124)
.L_3124:
        /*0030*/ 	.word	0x00000000
        /*0034*/ 	.short	0x0005
        /*0036*/ 	.short	0x0028
        /*0038*/ 	.byte	0x00, 0xf0, 0x11, 0x00


	//----- nvinfo : EIATTR_KPARAM_INFO
	.align		4
.L_3125:
        /*003c*/ 	.byte	0x04, 0x17
        /*003e*/ 	.short	(.L_3127 - .L_3126)
.L_3126:
        /*0040*/ 	.word	0x00000000
        /*0044*/ 	.short	0x0004
        /*0046*/ 	.short	0x0020
        /*0048*/ 	.byte	0x00, 0xf0, 0x21, 0x00


	//----- nvinfo : EIATTR_KPARAM_INFO
	.align		4
.L_3127:
        /*004c*/ 	.byte	0x04, 0x17
        /*004e*/ 	.short	(.L_3129 - .L_3128)
.L_3128:
        /*0050*/ 	.word	0x00000000
        /*0054*/ 	.short	0x0003
        /*0056*/ 	.short	0x0018
        /*0058*/ 	.byte	0x00, 0xf0, 0x21, 0x00


	//----- nvinfo : EIATTR_KPARAM_INFO
	.align		4
.L_3129:
        /*005c*/ 	.byte	0x04, 0x17
        /*005e*/ 	.short	(.L_3131 - .L_3130)
.L_3130:
        /*0060*/ 	.word	0x00000000
        /*0064*/ 	.short	0x0002
        /*0066*/ 	.short	0x0010
        /*0068*/ 	.byte	0x00, 0xf0, 0x21, 0x00


	//----- nvinfo : EIATTR_KPARAM_INFO
	.align		4
.L_3131:
        /*006c*/ 	.byte	0x04, 0x17
        /*006e*/ 	.short	(.L_3133 - .L_3132)
.L_3132:
        /*0070*/ 	.word	0x00000000
        /*0074*/ 	.short	0x0001
        /*0076*/ 	.short	0x0008
        /*0078*/ 	.byte	0x00, 0xf0, 0x21, 0x00


	//----- nvinfo : EIATTR_KPARAM_INFO
	.align		4
.L_3133:
        /*007c*/ 	.byte	0x04, 0x17
        /*007e*/ 	.short	(.L_3135 - .L_3134)
.L_3134:
        /*0080*/ 	.word	0x00000000
        /*0084*/ 	.short	0x0000
        /*0086*/ 	.short	0x0000
        /*0088*/ 	.byte	0x00, 0xf0, 0x21, 0x00


	//----- nvinfo : EIATTR_MAXREG_COUNT
	.align		4
.L_3135:
        /*008c*/ 	.byte	0x03, 0x1b
        /*008e*/ 	.short	0x00ff


	//----- nvinfo : EIATTR_NUM_BARRIERS
	.align		4
        /*0090*/ 	.byte	0x02, 0x4c
        /*0092*/ 	.byte	0x01
	.zero		1


	//----- nvinfo : EIATTR_MERCURY_ISA_VERSION
	.align		4
        /*0094*/ 	.byte	0x03, 0x5f
        /*0096*/ 	.short	0x0000


	//----- nvinfo : EIATTR_COOP_GROUP_MASK_REGIDS
	.align		4
        /*0098*/ 	.byte	0x04, 0x29
        /*009a*/ 	.short	(.L_3137 - .L_3136)


	//   ....[0]....
.L_3136:
        /*009c*/ 	.word	0xffffffff


	//   ....[1]....
        /*00a0*/ 	.word	0xffffffff


	//   ....[2]....
        /*00a4*/ 	.word	0xffffffff


	//   ....[3]....
        /*00a8*/ 	.word	0xffffffff


	//   ....[4]....
        /*00ac*/ 	.word	0xffffffff


	//   ....[5]....
        /*00b0*/ 	.word	0xffffffff


	//   ....[6]....
        /*00b4*/ 	.word	0xffffffff


	//   ....[7]....
        /*00b8*/ 	.word	0xffffffff


	//   ....[8]....
        /*00bc*/ 	.word	0xffffffff


	//   ....[9]....
        /*00c0*/ 	.word	0xffffffff


	//   ....[10]....
        /*00c4*/ 	.word	0xffffffff


	//   ....[11]....
        /*00c8*/ 	.word	0xffffffff


	//----- nvinfo : EIATTR_COOP_GROUP_INSTR_OFFSETS
	.align		4
.L_3137:
        /*00cc*/ 	.byte	0x04, 0x28
        /*00ce*/ 	.short	(.L_3139 - .L_3138)


	//   ....[0]....
.L_3138:
        /*00d0*/ 	.word	0x00000220


	//   ....[1]....
        /*00d4*/ 	.word	0x000002a0


	//   ....[2]....
        /*00d8*/ 	.word	0x000002e0


	//   ....[3]....
        /*00dc*/ 	.word	0x00000330


	//   ....[4]....
        /*00e0*/ 	.word	0x00000380


	//   ....[5]....
        /*00e4*/ 	.word	0x000003d0


	//   ....[6]....
        /*00e8*/ 	.word	0x00000440


	//   ....[7]....
        /*00ec*/ 	.word	0x00000490


	//   ....[8]....
        /*00f0*/ 	.word	0x000004d0


	//   ....[9]....
        /*00f4*/ 	.word	0x00000510


	//   ....[10]....
        /*00f8*/ 	.word	0x00000550


	//   ....[11]....
        /*00fc*/ 	.word	0x00000a60


	//----- nvinfo : EIATTR_EXIT_INSTR_OFFSETS
	.align		4
.L_3139:
        /*0100*/ 	.byte	0x04, 0x1c
        /*0102*/ 	.short	(.L_3141 - .L_3140)


	//   ....[0]....
.L_3140:
        /*0104*/ 	.word	0x00000080


	//   ....[1]....
        /*0108*/ 	.word	0x00000b80


	//----- nvinfo : EIATTR_CRS_STACK_SIZE
	.align		4
.L_3141:
        /*010c*/ 	.byte	0x04, 0x1e
        /*010e*/ 	.short	(.L_3143 - .L_3142)
.L_3142:
        /*0110*/ 	.word	0x00000000
.L_3143:


//--------------------- .nv.info._Z18kQuantizeBlockwiseIfLi128ELi2ELi0ELi1EEvPfPT_S0_PhS0_ii --------------------------
	.section	.nv.info._Z18kQuantizeBlockwiseIfLi128ELi2ELi0ELi1EEvPfPT_S0_PhS0_ii,"",@"SHT_CUDA_INFO"
	.sectionflags	@""
	.align	4


	//----- nvinfo : EIATTR_CUDA_API_VERSION
	.align		4
        /*0000*/ 	.byte	0x04, 0x37
        /*0002*/ 	.short	(.L_3145 - .L_3144)
.L_3144:
        /*0004*/ 	.word	0x00000082


	//----- nvinfo : EIATTR_SW2861232_WAR
	.align		4
.L_3145:
        /*0008*/ 	.byte	0x01, 0x35
	.zero		2


	//----- nvinfo : EIATTR_PARAM_CBANK
	.align		4
        /*000c*/ 	.byte	0x04, 0x0a
        /*000e*/ 	.short	(.L_3147 - .L_3146)
	.align		4
.L_3146:
        /*0010*/ 	.word	index@(.nv.constant0._Z18kQuantizeBlockwiseIfLi128ELi2ELi0ELi1EEvPfPT_S0_PhS0_ii)
        /*0014*/ 	.short	0x0160
        /*0016*/ 	.short	0x0030


	//----- nvinfo : EIATTR_CBANK_PARAM_SIZE
	.align		4
.L_3147:
        /*0018*/ 	.byte	0x03, 0x19
        /*001a*/ 	.short	0x0030


	//----- nvinfo : EIATTR_KPARAM_INFO
	.align		4
        /*001c*/ 	.byte	0x04, 0x17
        /*001e*/ 	.short	(.L_3149 - .L_3148)
.L_3148:
        /*0020*/ 	.word	0x00000000
        /*0024*/ 	.short	0x0006
        /*0026*/ 	.short	0x002c
        /*0028*/ 	.byte	0x00, 0xf0, 0x11, 0x00


	//----- nvinfo : EIATTR_KPARAM_INFO
	.align		4
.L_3149:
        /*002c*/ 	.byte	0x04, 0x17
        /*002e*/ 	.short	(.L_3151 - .L_3150)
.L_3150:
        /*0030*/ 	.word	0x00000000
        /*0034*/ 	.short	0x0005
        /*0036*/ 	.short	0x0028
        /*0038*/ 	.byte	0x00, 0xf0, 0x11, 0x00


	//----- nvinfo : EIATTR_KPARAM_INFO
	.align		4
.L_3151:
        /*003c*/ 	.byte	0x04, 0x17
        /*003e*/ 	.short	(.L_3153 - .L_3152)
.L_3152:
        /*0040*/ 	.word	0x00000000
        /*0044*/ 	.short	0x0004
        /*0046*/ 	.short	0x0020
        /*0048*/ 	.byte	0x00, 0xf0, 0x21, 0x00


	//----- nvinfo : EIATTR_KPARAM_INFO
	.align		4
.L_3153:
        /*004c*/ 	.byte	0x04, 0x17
        /*004e*/ 	.short	(.L_3155 - .L_3154)
.L_3154:
        /*0050*/ 	.word	0x00000000
        /*0054*/ 	.short	0x0003
        /*0056*/ 	.short	0x0018
        /*0058*/ 	.byte	0x00, 0xf0, 0x21, 0x00


	//----- nvinfo : EIATTR_KPARAM_INFO
	.align		4
.L_3155:
        /*005c*/ 	.byte	0x04, 0x17
        /*005e*/ 	.short	(.L_3157 - .L_3156)
.L_3156:
        /*0060*/ 	.word	0x00000000
        /*0064*/ 	.short	0x0002
        /*0066*/ 	.short	0x0010
        /*0068*/ 	.byte	0x00, 0xf0, 0x21, 0x00


	//----- nvinfo : EIATTR_KPARAM_INFO
	.align		4
.L_3157:
        /*006c*/ 	.byte	0x04, 0x17
        /*006e*/ 	.short	(.L_3159 - .L_3158)
.L_3158:
        /*0070*/ 	.word	0x00000000
        /*0074*/ 	.short	0x0001
        /*0076*/ 	.short	0x0008
        /*0078*/ 	.byte	0x00, 0xf0, 0x21, 0x00


	//----- nvinfo : EIATTR_KPARAM_INFO
	.align		4
.L_3159:
        /*007c*/ 	.byte	0x04, 0x17
        /*007e*/ 	.short	(.L_3161 - .L_3160)
.L_3160:
        /*0080*/ 	.word	0x00000000
        /*0084*/ 	.short	0x0000
        /*0086*/ 	.short	0x0000
        /*0088*/ 	.byte	0x00, 0xf0, 0x21, 0x00


	//----- nvinfo : EIATTR_MAXREG_COUNT
	.align		4
.L_3161:
        /*008c*/ 	.byte	0x03, 0x1b
        /*008e*/ 	.short	0x00ff


	//----- nvinfo : EIATTR_NUM_BARRIERS
	.align		4
        /*0090*/ 	.byte	0x02, 0x4c
        /*0092*/ 	.byte	0x01
	.zero		1


	//----- nvinfo : EIATTR_MERCURY_ISA_VERSION
	.align		4
        /*0094*/ 	.byte	0x03, 0x5f
        /*0096*/ 	.short	0x0000


	//----- nvinfo : EIATTR_COOP_GROUP_MASK_REGIDS
	.align		4
        /*0098*/ 	.byte	0x04, 0x29
        /*009a*/ 	.short	(.L_3163 - .L_3162)


	//   ....[0]....
.L_3162:
        /*009c*/ 	.word	0xffffffff


	//   ....[1]....
        /*00a0*/ 	.word	0xffffffff


	//   ....[2]....
        /*00a4*/ 	.word	0xffffffff


	//   ....[3]....
        /*00a8*/ 	.word	0xffffffff


	//   ....[4]....
        /*00ac*/ 	.word	0xffffffff


	//   ....[5]....
        /*00b0*/ 	.word	0xffffffff


	//   ....[6]....
        /*00b4*/ 	.word	0xffffffff


	//   ....[7]....
        /*00b8*/ 	.word	0xffffffff


	//   ....[8]....
        /*00bc*/ 	.word	0xffffffff


	//   ....[9]....
        /*00c0*/ 	.word	0xffffffff


	//   ....[10]....
        /*00c4*/ 	.word	0xffffffff


	//   ....[11]....
        /*00c8*/ 	.word	0xffffffff


	//----- nvinfo : EIATTR_COOP_GROUP_INSTR_OFFSETS
	.align		4
.L_3163:
        /*00cc*/ 	.byte	0x04, 0x28
        /*00ce*/ 	.short	(.L_3165 - .L_3164)


	//   ....[0]....
.L_3164:
        /*00d0*/ 	.word	0x000002d0


	//   ....[1]....
        /*00d4*/ 	.word	0x00000380


	//   ....[2]....
        /*00d8*/ 	.word	0x000003c0


	//   ....[3]....
        /*00dc*/ 	.word	0x00000410


	//   ....[4]....
        /*00e0*/ 	.word	0x00000460


	//   ....[5]....
        /*00e4*/ 	.word	0x000004a0


	//   ....[6]....
        /*00e8*/ 	.word	0x00000570


	//   ....[7]....
        /*00ec*/ 	.word	0x000005d0


	//   ....[8]....
        /*00f0*/ 	.word	0x00000610


	//   ....[9]....
        /*00f4*/ 	.word	0x00000650


	//   ....[10]....
        /*00f8*/ 	.word	0x00000690


	//   ....[11]....
        /*00fc*/ 	.word	0x00000bf0


	//----- nvinfo : EIATTR_EXIT_INSTR_OFFSETS
	.align		4
.L_3165:
        /*0100*/ 	.byte	0x04, 0x1c
        /*0102*/ 	.short	(.L_3167 - .L_3166)


	//   ....[0]....
.L_3166:
        /*0104*/ 	.word	0x00000080


	//   ....[1]....
        /*0108*/ 	.word	0x00000d10


	//----- nvinfo : EIATTR_CRS_STACK_SIZE
	.align		4
.L_3167:
        /*010c*/ 	.byte	0x04, 0x1e
        /*010e*/ 	.short	(.L_3169 - .L_3168)
.L_3168:
        /*0110*/ 	.word	0x00000000
.L_3169:


//--------------------- .nv.info._Z18kQuantizeBlockwiseIfLi256ELi2ELi0ELi1EEvPfPT_S0_PhS0_ii --------------------------
	.section	.nv.info._Z18kQuantizeBlockwiseIfLi256ELi2ELi0ELi1EEvPfPT_S0_PhS0_ii,"",@"SHT_CUDA_INFO"
	.sectionflags	@""
	.align	4


	//----- nvinfo : EIATTR_CUDA_API_VERSION
	.align		4
        /*0000*/ 	.byte	0x04, 0x37
        /*0002*/ 	.short	(.L_3171 - .L_3170)
.L_3170:
        /*0004*/ 	.word	0x00000082


	//----- nvinfo : EIATTR_SW2861232_WAR
	.align		4
.L_3171:
        /*0008*/ 	.byte	0x01, 0x35
	.zero		2


	//----- nvinfo : EIATTR_PARAM_CBANK
	.align		4
        /*000c*/ 	.byte	0x04, 0x0a
        /*000e*/ 	.short	(.L_3173 - .L_3172)
	.align		4
.L_3172:
        /*0010*/ 	.word	index@(.nv.constant0._Z18kQuantizeBlockwiseIfLi256ELi2ELi0ELi1EEvPfPT_S0_PhS0_ii)
        /*0014*/ 	.short	0x0160
        /*0016*/ 	.short	0x0030


	//----- nvinfo : EIATTR_CBANK_PARAM_SIZE
	.align		4
.L_3173:
        /*0018*/ 	.byte	0x03, 0x19
        /*001a*/ 	.short	0x0030


	//----- nvinfo : EIATTR_KPARAM_INFO
	.align		4
        /*001c*/ 	.byte	0x04, 0x17
        /*001e*/ 	.short	(.L_3175 - .L_3174)
.L_3174:
        /*0020*/ 	.word	0x00000000
        /*0024*/ 	.short	0x0006
        /*0026*/ 	.short	0x002c
        /*0028*/ 	.byte	0x00, 0xf0, 0x11, 0x00


	//----- nvinfo : EIATTR_KPARAM_INFO
	.align		4
.L_3175:
        /*002c*/ 	.byte	0x04, 0x17
        /*002e*/ 	.short	(.L_3177 - .L_3176)
.L_3176:
        /*0030*/ 	.word	0x00000000
        /*0034*/ 	.short	0x0005
        /*0036*/ 	.short	0x0028
        /*0038*/ 	.byte	0x00, 0xf0, 0x11, 0x00


	//----- nvinfo : EIATTR_KPARAM_INFO
	.align		4
.L_3177:
        /*003c*/ 	.byte	0x04, 0x17
        /*003e*/ 	.short	(.L_3179 - .L_3178)
.L_3178:
        /*0040*/ 	.word	0x00000000
        /*0044*/ 	.short	0x0004
        /*0046*/ 	.short	0x0020
        /*0048*/ 	.byte	0x00, 0xf0, 0x21, 0x00


	//----- nvinfo : EIATTR_KPARAM_INFO
	.align		4
.L_3179:
        /*004c*/ 	.byte	0x04, 0x17
        /*004e*/ 	.short	(.L_3181 - .L_3180)
.L_3180:
        /*0050*/ 	.word	0x00000000
        /*0054*/ 	.short	0x0003
        /*0056*/ 	.short	0x0018
        /*0058*/ 	.byte	0x00, 0xf0, 0x21, 0x00


	//----- nvinfo : EIATTR_KPARAM_INFO
	.align		4
.L_3181:
        /*005c*/ 	.byte	0x04, 0x17
        /*005e*/ 	.short	(.L_3183 - .L_3182)
.L_3182:
        /*0060*/ 	.word	0x00000000
        /*0064*/ 	.short	0x0002
        /*0066*/ 	.short	0x0010
        /*0068*/ 	.byte	0x00, 0xf0, 0x21, 0x00


	//----- nvinfo : EIATTR_KPARAM_INFO
	.align		4
.L_3183:
        /*006c*/ 	.byte	0x04, 0x17
        /*006e*/ 	.short	(.L_3185 - .L_3184)
.L_3184:
        /*0070*/ 	.word	0x00000000
        /*0074*/ 	.short	0x0001
        /*0076*/ 	.short	0x0008
        /*0078*/ 	.byte	0x00, 0xf0, 0x21, 0x00


	//----- nvinfo : EIATTR_KPARAM_INFO
	.align		4
.L_3185:
        /*007c*/ 	.byte	0x04, 0x17
        /*007e*/ 	.short	(.L_3187 - .L_3186)
.L_3186:
        /*0080*/ 	.word	0x00000000
        /*0084*/ 	.short	0x0000
        /*0086*/ 	.short	0x0000
        /*0088*/ 	.byte	0x00, 0xf0, 0x21, 0x00


	//----- nvinfo : EIATTR_MAXREG_COUNT
	.align		4
.L_3187:
        /*008c*/ 	.byte	0x03, 0x1b
        /*008e*/ 	.short	0x00ff


	//----- nvinfo : EIATTR_NUM_BARRIERS
	.align		4
        /*0090*/ 	.byte	0x02, 0x4c
        /*0092*/ 	.byte	0x01
	.zero		1


	//----- nvinfo : EIATTR_MERCURY_ISA_VERSION
	.align		4
        /*0094*/ 	.byte	0x03, 0x5f
        /*0096*/ 	.short	0x0000


	//----- nvinfo : EIATTR_COOP_GROUP_MASK_REGIDS
	.align		4
        /*0098*/ 	.byte	0x04, 0x29
        /*009a*/ 	.short	(.L_3189 - .L_3188)


	//   ....[0]....
.L_3188:
        /*009c*/ 	.word	0xffffffff


	//   ....[1]....
        /*00a0*/ 	.word	0xffffffff


	//   ....[2]....
        /*00a4*/ 	.word	0xffffffff


	//   ....[3]....
        /*00a8*/ 	.word	0xffffffff


	//   ....[4]....
        /*00ac*/ 	.word	0xffffffff


	//   ....[5]....
        /*00b0*/ 	.word	0xffffffff


	//   ....[6]....
        /*00b4*/ 	.word	0xffffffff


	//   ....[7]....
        /*00b8*/ 	.word	0xffffffff


	//   ....[8]....
        /*00bc*/ 	.word	0xffffffff


	//   ....[9]....
        /*00c0*/ 	.word	0xffffffff


	//   ....[10]....
        /*00c4*/ 	.word	0xffffffff


	//   ....[11]....
        /*00c8*/ 	.word	0xffffffff


	//----- nvinfo : EIATTR_COOP_GROUP_INSTR_OFFSETS
	.align		4
.L_3189:
        /*00cc*/ 	.byte	0x04, 0x28
        /*00ce*/ 	.short	(.L_3191 - .L_3190)


	//   ....[0]....
.L_3190:
        /*00d0*/ 	.word	0x000002d0


	//   ....[1]....
        /*00d4*/ 	.word	0x00000380


	//   ....[2]....
        /*00d8*/ 	.word	0x000003c0


	//   ....[3]....
        /*00dc*/ 	.word	0x00000410


	//   ....[4]....
        /*00e0*/ 	.word	0x00000460


	//   ....[5]....
        /*00e4*/ 	.word	0x000004a0


	//   ....[6]....
        /*00e8*/ 	.word	0x000005f0


	//   ....[7]....
        /*00ec*/ 	.word	0x00000650


	//   ....[8]....
        /*00f0*/ 	.word	0x00000690


	//   ....[9]....
        /*00f4*/ 	.word	0x000006d0


	//   ....[10]....
        /*00f8*/ 	.word	0x00000710


	//   ....[11]....
        /*00fc*/ 	.word	0x00000cb0


	//----- nvinfo : EIATTR_EXIT_INSTR_OFFSETS
	.align		4
.L_3191:
        /*0100*/ 	.byte	0x04, 0x1c
        /*0102*/ 	.short	(.L_3193 - .L_3192)


	//   ....[0]....
.L_3192:
        /*0104*/ 	.word	0x00000080


	//   ....[1]....
        /*0108*/ 	.word	0x00000dd0


	//----- nvinfo : EIATTR_CRS_STACK_SIZE
	.align		4
.L_3193:
        /*010c*/ 	.byte	0x04, 0x1e
        /*010e*/ 	.short	(.L_3195 - .L_3194)
.L_3194:
        /*0110*/ 	.word	0x00000000
.L_3195:


//--------------------- .nv.info._Z18kQuantizeBlockwiseIfLi512ELi2ELi0ELi1EEvPfPT_S0_PhS0_ii --------------------------
	.section	.nv.info._Z18kQuantizeBlockwiseIfLi512ELi2ELi0ELi1EEvPfPT_S0_PhS0_ii,"",@"SHT_CUDA_INFO"
	.sectionflags	@""
	.align	4


	//----- nvinfo : EIATTR_CUDA_API_VERSION
	.align		4
        /*0000*/ 	.byte	0x04, 0x37
        /*0002*/ 	.short	(.L_3197 - .L_3196)
.L_3196:
        /*0004*/ 	.word	0x00000082


	//----- nvinfo : EIATTR_SW2861232_WAR
	.align		4
.L_3197:
        /*0008*/ 	.byte	0x01, 0x35
	.zero		2


	//----- nvinfo : EIATTR_PARAM_CBANK
	.align		4
        /*000c*/ 	.byte	0x04, 0x0a
        /*000e*/ 	.short	(.L_3199 - .L_3198)
	.align		4
.L_3198:
        /*0010*/ 	.word	index@(.nv.constant0._Z18kQuantizeBlockwiseIfLi512ELi2ELi0ELi1EEvPfPT_S0_PhS0_ii)
        /*0014*/ 	.short	0x0160
        /*0016*/ 	.short	0x0030


	//----- nvinfo : EIATTR_CBANK_PARAM_SIZE
	.align		4
.L_3199:
        /*0018*/ 	.byte	0x03, 0x19
        /*001a*/ 	.short	0x0030


	//----- nvinfo : EIATTR_KPARAM_INFO
	.align		4
        /*001c*/ 	.byte	0x04, 0x17
        /*001e*/ 	.short	(.L_3201 - .L_3200)
.L_3200:
        /*0020*/ 	.word	0x00000000
        /*0024*/ 	.short	0x0006
        /*0026*/ 	.short	0x002c
        /*0028*/ 	.byte	0x00, 0xf0, 0x11, 0x00


	//----- nvinfo : EIATTR_KPARAM_INFO
	.align		4
.L_3201:
        /*002c*/ 	.byte	0x04, 0x17
        /*002e*/ 	.short	(.L_3203 - .L_3202)
.L_3202:
        /*0030*/ 	.word	0x00000000
        /*0034*/ 	.short	0x0005
        /*0036*/ 	.short	0x0028
        /*0038*/ 	.byte	0x00, 0xf0, 0x11, 0x00


	//----- nvinfo : EIATTR_KPARAM_INFO
	.align		4
.L_3203:
        /*003c*/ 	.byte	0x04, 0x17
        /*003e*/ 	.short	(.L_3205 - .L_3204)
.L_3204:
        /*0040*/ 	.word	0x00000000
        /*0044*/ 	.short	0x0004
        /*0046*/ 	.short	0x0020
        /*0048*/ 	.byte	0x00, 0xf0, 0x21, 0x00


	//----- nvinfo : EIATTR_KPARAM_INFO
	.align		4
.L_3205:
        /*004c*/ 	.byte	0x04, 0x17
        /*004e*/ 	.short	(.L_3207 - .L_3206)
.L_3206:
        /*0050*/ 	.word	0x00000000
        /*0054*/ 	.short	0x0003
        /*0056*/ 	.short	0x0018
        /*0058*/ 	.byte	0x00, 0xf0, 0x21, 0x00


	//----- nvinfo : EIATTR_KPARAM_INFO
	.align		4
.L_3207:
        /*005c*/ 	.byte	0x04, 0x17
        /*005e*/ 	.short	(.L_3209 - .L_3208)
.L_3208:
        /*0060*/ 	.word	0x00000000
        /*0064*/ 	.short	0x0002
        /*0066*/ 	.short	0x0010
        /*0068*/ 	.byte	0x00, 0xf0, 0x21, 0x00


	//----- nvinfo : EIATTR_KPARAM_INFO
	.align		4
.L_3209:
        /*006c*/ 	.byte	0x04, 0x17
        /*006e*/ 	.short	(.L_3211 - .L_3210)
.L_3210:
        /*0070*/ 	.word	0x00000000
        /*0074*/ 	.short	0x0001
        /*0076*/ 	.short	0x0008
        /*0078*/ 	.byte	0x00, 0xf0, 0x21, 0x00


	//----- nvinfo : EIATTR_KPARAM_INFO
	.align		4
.L_3211:
        /*007c*/ 	.byte	0x04, 0x17
        /*007e*/ 	.short	(.L_3213 - .L_3212)
.L_3212:
        /*0080*/ 	.word	0x00000000
        /*0084*/ 	.short	0x0000
        /*0086*/ 	.short	0x0000
        /*0088*/ 	.byte	0x00, 0xf0, 0x21, 0x00


	//----- nvinfo : EIATTR_MAXREG_COUNT
	.align		4
.L_3213:
        /*008c*/ 	.byte	0x03, 0x1b
        /*008e*/ 	.short	0x00ff


	//----- nvinfo : EIATTR_NUM_BARRIERS
	.align		4
        /*0090*/ 	.byte	0x02, 0x4c
        /*0092*/ 	.byte	0x01
	.zero		1


	//----- nvinfo : EIATTR_MERCURY_ISA_VERSION
	.align		4
        /*0094*/ 	.byte	0x03, 0x5f
        /*0096*/ 	.short	0x0000


	//----- nvinfo : EIATTR_COOP_GROUP_MASK_REGIDS
	.align		4
        /*0098*/ 	.byte	0x04, 0x29
        /*009a*/ 	.short	(.L_3215 - .L_3214)


	//   ....[0]....
.L_3214:
        /*009c*/ 	.word	0xffffffff


	//   ....[1]....
        /*00a0*/ 	.word	0xffffffff


	//   ....[2]....
        /*00a4*/ 	.word	0xffffffff


	//   ....[3]....
        /*00a8*/ 	.word	0xffffffff


	//   ....[4]....
        /*00ac*/ 	.word	0xffffffff


	//   ....[5]....
        /*00b0*/ 	.word	0xffffffff


	//   ....[6]....
        /*00b4*/ 	.word	0xffffffff


	//   ....[7]....
        /*00b8*/ 	.word	0xffffffff


	//   ....[8]....
        /*00bc*/ 	.word	0xffffffff


	//   ....[9]....
        /*00c0*/ 	.word	0xffffffff


	//   ....[10]....
        /*00c4*/ 	.word	0xffffffff


	//   ....[11]....
        /*00c8*/ 	.word	0xffffffff


	//----- nvinfo : EIATTR_COOP_GROUP_INSTR_OFFSETS
	.align		4
.L_3215:
        /*00cc*/ 	.byte	0x04, 0x28
        /*00ce*/ 	.short	(.L_3217 - .L_3216)


	//   ....[0]....
.L_3216:
        /*00d0*/ 	.word	0x000002c0


	//   ....[1]....
        /*00d4*/ 	.word	0x00000370


	//   ....[2]....
        /*00d8*/ 	.word	0x000003b0


	//   ....[3]....
        /*00dc*/ 	.word	0x00000400


	//   ....[4]....
        /*00e0*/ 	.word	0x00000450


	//   ....[5]....
        /*00e4*/ 	.word	0x00000490


	//   ....[6]....
        /*00e8*/ 	.word	0x000006b0


	//   ....[7]....
        /*00ec*/ 	.word	0x00000700


	//   ....[8]....
        /*00f0*/ 	.word	0x00000740


	//   ....[9]....
        /*00f4*/ 	.word	0x00000780


	//   ....[10]....
        /*00f8*/ 	.word	0x000007c0


	//   ....[11]....
        /*00fc*/ 	.word	0x00000e10


	//----- nvinfo : EIATTR_EXIT_INSTR_OFFSETS
	.align		4
.L_3217:
        /*0100*/ 	.byte	0x04, 0x1c
        /*0102*/ 	.short	(.L_3219 - .L_3218)


	//   ....[0]....
.L_3218:
        /*0104*/ 	.word	0x00000080


	//   ....[1]....
        /*0108*/ 	.word	0x00000f40


	//----- nvinfo : EIATTR_CRS_STACK_SIZE
	.align		4
.L_3219:
        /*010c*/ 	.byte	0x04, 0x1e
        /*010e*/ 	.short	(.L_3221 - .L_3220)
.L_3220:
        /*0110*/ 	.word	0x00000000
.L_3221:


//--------------------- .nv.info._Z18kQuantizeBlockwiseIfLi1024ELi4ELi0ELi1EEvPfPT_S0_PhS0_ii --------------------------
	.section	.nv.info._Z18kQuantizeBlockwiseIfLi1024ELi4ELi0ELi1EEvPfPT_S0_PhS0_ii,"",@"SHT_CUDA_INFO"
	.sectionflags	@""
	.align	4


	//----- nvinfo : EIATTR_CUDA_API_VERSION
	.align		4
        /*0000*/ 	.byte	0x04, 0x37
        /*0002*/ 	.short	(.L_3223 - .L_3222)
.L_3222:
        /*0004*/ 	.word	0x00000082


	//----- nvinfo : EIATTR_SW2861232_WAR
	.align		4
.L_3223:
        /*0008*/ 	.byte	0x01, 0x35
	.zero		2


	//----- nvinfo : EIATTR_PARAM_CBANK
	.align		4
        /*000c*/ 	.byte	0x04, 0x0a
        /*000e*/ 	.short	(.L_3225 - .L_3224)
	.align		4
.L_3224:
        /*0010*/ 	.word	index@(.nv.constant0._Z18kQuantizeBlockwiseIfLi1024ELi4ELi0ELi1EEvPfPT_S0_PhS0_ii)
        /*0014*/ 	.short	0x0160
        /*0016*/ 	.short	0x0030


	//----- nvinfo : EIATTR_CBANK_PARAM_SIZE
	.align		4
.L_3225:
        /*0018*/ 	.byte	0x03, 0x19
        /*001a*/ 	.short	0x0030


	//----- nvinfo : EIATTR_KPARAM_INFO
	.align		4
        /*001c*/ 	.byte	0x04, 0x17
        /*001e*/ 	.short	(.L_3227 - .L_3226)
.L_3226:
        /*0020*/ 	.word	0x00000000
        /*0024*/ 	.short	0x0006
        /*0026*/ 	.short	0x002c
        /*0028*/ 	.byte	0x00, 0xf0, 0x11, 0x00


	//----- nvinfo : EIATTR_KPARAM_INFO
	.align		4
.L_3227:
        /*002c*/ 	.byte	0x04, 0x17
        /*002e*/ 	.short	(.L_3229 - .L_3228)
.L_3228:
        /*0030*/ 	.word	0x00000000
        /*0034*/ 	.short	0x0005
        /*0036*/ 	.short	0x0028
        /*0038*/ 	.byte	0x00, 0xf0, 0x11, 0x00


	//----- nvinfo : EIATTR_KPARAM_INFO
	.align		4
.L_3229:
        /*003c*/ 	.byte	0x04, 0x17
        /*003e*/ 	.short	(.L_3231 - .L_3230)
.L_3230:
        /*0040*/ 	.word	0x00000000
        /*0044*/ 	.short	0x0004
        /*0046*/ 	.short	0x0020
        /*0048*/ 	.byte	0x00, 0xf0, 0x21, 0x00


	//----- nvinfo : EIATTR_KPARAM_INFO
	.align		4
.L_3231:
        /*004c*/ 	.byte	0x04, 0x17
        /*004e*/ 	.short	(.L_3233 - .L_3232)
.L_3232:
        /*0050*/ 	.word	0x00000000
        /*0054*/ 	.short	0x0003
        /*0056*/ 	.short	0x0018
        /*0058*/ 	.byte	0x00, 0xf0, 0x21, 0x00


	//----- nvinfo : EIATTR_KPARAM_INFO
	.align		4
.L_3233:
        /*005c*/ 	.byte	0x04, 0x17
        /*005e*/ 	.short	(.L_3235 - .L_3234)
.L_3234:
        /*0060*/ 	.word	0x00000000
        /*0064*/ 	.short	0x0002
        /*0066*/ 	.short	0x0010
        /*0068*/ 	.byte	0x00, 0xf0, 0x21, 0x00


	//----- nvinfo : EIATTR_KPARAM_INFO
	.align		4
.L_3235:
        /*006c*/ 	.byte	0x04, 0x17
        /*006e*/ 	.short	(.L_3237 - .L_3236)
.L_3236:
        /*0070*/ 	.word	0x00000000
        /*0074*/ 	.short	0x0001
        /*0076*/ 	.short	0x0008
        /*0078*/ 	.byte	0x00, 0xf0, 0x21, 0x00


	//----- nvinfo : EIATTR_KPARAM_INFO
	.align		4
.L_3237:
        /*007c*/ 	.byte	0x04, 0x17
        /*007e*/ 	.short	(.L_3239 - .L_3238)
.L_3238:
        /*0080*/ 	.word	0x00000000
        /*0084*/ 	.short	0x0000
        /*0086*/ 	.short	0x0000
        /*0088*/ 	.byte	0x00, 0xf0, 0x21, 0x00


	//----- nvinfo : EIATTR_MAXREG_COUNT
	.align		4
.L_3239:
        /*008c*/ 	.byte	0x03, 0x1b
        /*008e*/ 	.short	0x00ff


	//----- nvinfo : EIATTR_NUM_BARRIERS
	.align		4
        /*0090*/ 	.byte	0x02, 0x4c
        /*0092*/ 	.byte	0x01
	.zero		1


	//----- nvinfo : EIATTR_MERCURY_ISA_VERSION
	.align		4
        /*0094*/ 	.byte	0x03, 0x5f
        /*0096*/ 	.short	0x0000


	//----- nvinfo : EIATTR_COOP_GROUP_MASK_REGIDS
	.align		4
        /*0098*/ 	.byte	0x04, 0x29
        /*009a*/ 	.short	(.L_3241 - .L_3240)


	//   ....[0]....
.L_3240:
        /*009c*/ 	.word	0xffffffff


	//   ....[1]....
        /*00a0*/ 	.word	0xffffffff


	//   ....[2]....
        /*00a4*/ 	.word	0xffffffff


	//   ....[3]....
        /*00a8*/ 	.word	0xffffffff


	//   ....[4]....
        /*00ac*/ 	.word	0xffffffff


	//   ....[5]....
        /*00b0*/ 	.word	0xffffffff


	//   ....[6]....
        /*00b4*/ 	.word	0xffffffff


	//   ....[7]....
        /*00b8*/ 	.word	0xffffffff


	//   ....[8]....
        /*00bc*/ 	.word	0xffffffff


	//   ....[9]....
        /*00c0*/ 	.word	0xffffffff


	//   ....[10]....
        /*00c4*/ 	.word	0xffffffff


	//   ....[11]....
        /*00c8*/ 	.word	0xffffffff


	//----- nvinfo : EIATTR_COOP_GROUP_INSTR_OFFSETS
	.align		4
.L_3241:
        /*00cc*/ 	.byte	0x04, 0x28
        /*00ce*/ 	.short	(.L_3243 - .L_3242)


	//   ....[0]....
.L_3242:
        /*00d0*/ 	.word	0x000003a0


	//   ....[1]....
        /*00d4*/ 	.word	0x00000470


	//   ....[2]....
        /*00d8*/ 	.word	0x000004b0


	//   ....[3]....
        /*00dc*/ 	.word	0x00000500


	//   ....[4]....
        /*00e0*/ 	.word	0x00000550


	//   ....[5]....
        /*00e4*/ 	.word	0x00000590


	//   ....[6]....
        /*00e8*/ 	.word	0x000007b0


	//   ....[7]....
        /*00ec*/ 	.word	0x00000800


	//   ....[8]....
        /*00f0*/ 	.word	0x00000840


	//   ....[9]....
        /*00f4*/ 	.word	0x00000880


	//   ....[10]....
        /*00f8*/ 	.word	0x000008c0


	//   ....[11]....
        /*00fc*/ 	.word	0x000012d0


	//----- nvinfo : EIATTR_EXIT_INSTR_OFFSETS
	.align		4
.L_3243:
        /*0100*/ 	.byte	0x04, 0x1c
        /*0102*/ 	.short	(.L_3245 - .L_3244)


	//   ....[0]....
.L_3244:
        /*0104*/ 	.word	0x00000080


	//   ....[1]....
        /*0108*/ 	.word	0x00001410


	//----- nvinfo : EIATTR_CRS_STACK_SIZE
	.align		4
.L_3245:
        /*010c*/ 	.byte	0x04, 0x1e
        /*010e*/ 	.short	(.L_3247 - .L_3246)
.L_3246:
        /*0110*/ 	.word	0x00000000
.L_3247:


//--------------------- .nv.info._Z18kQuantizeBlockwiseIfLi2048ELi4ELi0ELi1EEvPfPT_S0_PhS0_ii --------------------------
	.section	.nv.info._Z18kQuantizeBlockwiseIfLi2048ELi4ELi0ELi1EEvPfPT_S0_PhS0_ii,"",@"SHT_CUDA_INFO"
	.sectionflags	@""
	.align	4


	//----- nvinfo : EIATTR_CUDA_API_VERSION
	.align		4
        /*0000*/ 	.byte	0x04, 0x37
        /*0002*/ 	.short	(.L_3249 - .L_3248)
.L_3248:
        /*0004*/ 	.word	0x00000082


	//----- nvinfo : EIATTR_SW2861232_WAR
	.align		4
.L_3249:
        /*0008*/ 	.byte	0x01, 0x35
	.zero		2


	//----- nvinfo : EIATTR_PARAM_CBANK
	.align		4
        /*000c*/ 	.byte	0x04, 0x0a
        /*000e*/ 	.short	(.L_3251 - .L_3250)
	.align		4
.L_3250:
        /*0010*/ 	.word	index@(.nv.constant0._Z18kQuantizeBlockwiseIfLi2048ELi4ELi0ELi1EEvPfPT_S0_PhS0_ii)
        /*0014*/ 	.short	0x0160
        /*0016*/ 	.short	0x0030


	//----- nvinfo : EIATTR_CBANK_PARAM_SIZE
	.align		4
.L_3251:
        /*0018*/ 	.byte	0x03, 0x19
        /*001a*/ 	.short	0x0030


	//----- nvinfo : EIATTR_KPARAM_INFO
	.align		4
        /*001c*/ 	.byte	0x04, 0x17
        /*001e*/ 	.short	(.L_3253 - .L_3252)
.L_3252:
        /*0020*/ 	.word	0x00000000
        /*0024*/ 	.short	0x0006
        /*0026*/ 	.short	0x002c
        /*0028*/ 	.byte	0x00, 0xf0, 0x11, 0x00


	//----- nvinfo : EIATTR_KPARAM_INFO
	.align		4
.L_3253:
        /*002c*/ 	.byte	0x04, 0x17
        /*002e*/ 	.short	(.L_3255 - .L_3254)
.L_3254:
        /*0030*/ 	.word	0x00000000
        /*0034*/ 	.short	0x0005
        /*0036*/ 	.short	0x0028
        /*0038*/ 	.byte	0x00, 0xf0, 0x11, 0x00


	//----- nvinfo : EIATTR_KPARAM_INFO
	.align		4
.L_3255:
        /*003c*/ 	.byte	0x04, 0x17
        /*003e*/ 	.short	(.L_3257 - .L_3256)
.L_3256:
        /*0040*/ 	.word	0x00000000
        /*0044*/ 	.short	0x0004
        /*0046*/ 	.short	0x0020
        /*0048*/ 	.byte	0x00, 0xf0, 0x21, 0x00


	//----- nvinfo : EIATTR_KPARAM_INFO
	.align		4
.L_3257:
        /*004c*/ 	.byte	0x04, 0x17
        /*004e*/ 	.short	(.L_3259 - .L_3258)
.L_3258:
        /*0050*/ 	.word	0x00000000
        /*0054*/ 	.short	0x0003
        /*0056*/ 	.short	0x0018
        /*0058*/ 	.byte	0x00, 0xf0, 0x21, 0x00


	//----- nvinfo : EIATTR_KPARAM_INFO
	.align		4
.L_3259:
        /*005c*/ 	.byte	0x04, 0x17
        /*005e*/ 	.short	(.L_3261 - .L_3260)
.L_3260:
        /*0060*/ 	.word	0x00000000
        /*0064*/ 	.short	0x0002
        /*0066*/ 	.short	0x0010
        /*0068*/ 	.byte	0x00, 0xf0, 0x21, 0x00


	//----- nvinfo : EIATTR_KPARAM_INFO
	.align		4
.L_3261:
        /*006c*/ 	.byte	0x04, 0x17
        /*006e*/ 	.short	(.L_3263 - .L_3262)
.L_3262:
        /*0070*/ 	.word	0x00000000
        /*0074*/ 	.short	0x0001
        /*0076*/ 	.short	0x0008
        /*0078*/ 	.byte	0x00, 0xf0, 0x21, 0x00


	//----- nvinfo : EIATTR_KPARAM_INFO
	.align		4
.L_3263:
        /*007c*/ 	.byte	0x04, 0x17
        /*007e*/ 	.short	(.L_3265 - .L_3264)
.L_3264:
        /*0080*/ 	.word	0x00000000
        /*0084*/ 	.short	0x0000
        /*0086*/ 	.short	0x0000
        /*0088*/ 	.byte	0x00, 0xf0, 0x21, 0x00


	//----- nvinfo : EIATTR_MAXREG_COUNT
	.align		4
.L_3265:
        /*008c*/ 	.byte	0x03, 0x1b
        /*008e*/ 	.short	0x00ff


	//----- nvinfo : EIATTR_NUM_BARRIERS
	.align		4
        /*0090*/ 	.byte	0x02, 0x4c
        /*0092*/ 	.byte	0x01
	.zero		1


	//----- nvinfo : EIATTR_MERCURY_ISA_VERSION
	.align		4
        /*0094*/ 	.byte	0x03, 0x5f
        /*0096*/ 	.short	0x0000


	//----- nvinfo : EIATTR_UNUSED_LOAD_BYTE_OFFSET
	.align		4
        /*0098*/ 	.byte	0x04, 0x44
        /*009a*/ 	.short	(.L_3267 - .L_3266)


	//   ....[0]....
.L_3266:
        /*009c*/ 	.word	0x00000610
        /*00a0*/ 	.word	0x0000fff0


	//   ....[1]....
        /*00a4*/ 	.word	0x00000ad0
        /*00a8*/ 	.word	0x0000fff0


	//----- nvinfo : EIATTR_COOP_GROUP_MASK_REGIDS
	.align		4
.L_3267:
        /*00ac*/ 	.byte	0x04, 0x29
        /*00ae*/ 	.short	(.L_3269 - .L_3268)


	//   ....[0]....
.L_3268:
        /*00b0*/ 	.word	0xffffffff


	//   ....[1]....
        /*00b4*/ 	.word	0xffffffff


	//   ....[2]....
        /*00b8*/ 	.word	0xffffffff


	//   ....[3]....
        /*00bc*/ 	.word	0xffffffff


	//   ....[4]....
        /*00c0*/ 	.word	0xffffffff


	//   ....[5]....
        /*00c4*/ 	.word	0xffffffff


	//   ....[6]....
        /*00c8*/ 	.word	0xffffffff


	//   ....[7]....
        /*00cc*/ 	.word	0xffffffff


	//   ....[8]....
        /*00d0*/ 	.word	0xffffffff


	//   ....[9]....
        /*00d4*/ 	.word	0xffffffff


	//   ....[10]....
        /*00d8*/ 	.word	0xffffffff


	//   ....[11]....
        /*00dc*/ 	.word	0xffffffff


	//----- nvinfo : EIATTR_COOP_GROUP_INSTR_OFFSETS
	.align		4
.L_3269:
        /*00e0*/ 	.byte	0x04, 0x28
        /*00e2*/ 	.short	(.L_3271 - .L_3270)


	//   ....[0]....
.L_3270:
        /*00e4*/ 	.word	0x000003a0


	//   ....[1]....
        /*00e8*/ 	.word	0x00000470


	//   ....[2]....
        /*00ec*/ 	.word	0x000004b0


	//   ....[3]....
        /*00f0*/ 	.word	0x00000500


	//   ....[4]....
        /*00f4*/ 	.word	0x00000550


	//   ....[5]....
        /*00f8*/ 	.word	0x00000590


	//   ....[6]....
        /*00fc*/ 	.word	0x00000940


	//   ....[7]....
        /*0100*/ 	.word	0x00000990


	//   ....[8]....
        /*0104*/ 	.word	0x000009d0


	//   ....[9]....
        /*0108*/ 	.word	0x00000a10


	//   ....[10]....
        /*010c*/ 	.word	0x00000a50


	//   ....[11]....
        /*0110*/ 	.word	0x00001570


	//----- nvinfo : EIATTR_EXIT_INSTR_OFFSETS
	.align		4
.L_3271:
        /*0114*/ 	.byte	0x04, 0x1c
        /*0116*/ 	.short	(.L_3273 - .L_3272)


	//   ....[0]....
.L_3272:
        /*0118*/ 	.word	0x00000080


	//   ....[1]....
        /*011c*/ 	.word	0x000016b0


	//----- nvinfo : EIATTR_CRS_STACK_SIZE
	.align		4
.L_3273:
        /*0120*/ 	.byte	0x04, 0x1e
        /*0122*/ 	.short	(.L_3275 - .L_3274)
.L_3274:
        /*0124*/ 	.word	0x00000000
.L_3275:


//--------------------- .nv.info._Z18kQuantizeBlockwiseIfLi4096ELi4ELi0ELi1EEvPfPT_S0_PhS0_ii --------------------------
	.section	.nv.info._Z18kQuantizeBlockwiseIfLi4096ELi4ELi0ELi1EEvPfPT_S0_PhS0_ii,"",@"SHT_CUDA_INFO"
	.sectionflags	@""
	.align	4


	//----- nvinfo : EIATTR_CUDA_API_VERSION
	.align		4
        /*0000*/ 	.byte	0x04, 0x37
        /*0002*/ 	.short	(.L_3277 - .L_3276)
.L_3276:
        /*0004*/ 	.word	0x00000082


	//----- nvinfo : EIATTR_SW2861232_WAR
	.align		4
.L_3277:
        /*0008*/ 	.byte	0x01, 0x35
	.zero		2


	//----- nvinfo : EIATTR_PARAM_CBANK
	.align		4
        /*000c*/ 	.byte	0x04, 0x0a
        /*000e*/ 	.short	(.L_3279 - .L_3278)
	.align		4
.L_3278:
        /*0010*/ 	.word	index@(.nv.constant0._Z18kQuantizeBlockwiseIfLi4096ELi4ELi0ELi1EEvPfPT_S0_PhS0_ii)
        /*0014*/ 	.short	0x0160
        /*0016*/ 	.short	0x0030


	//----- nvinfo : EIATTR_CBANK_PARAM_SIZE
	.align		4
.L_3279:
        /*0018*/ 	.byte	0x03, 0x19
        /*001a*/ 	.short	0x0030


	//----- nvinfo : EIATTR_KPARAM_INFO
	.align		4
        /*001c*/ 	.byte	0x04, 0x17
        /*001e*/ 	.short	(.L_3281 - .L_3280)
.L_3280:
        /*0020*/ 	.word	0x00000000
        /*0024*/ 	.short	0x0006
        /*0026*/ 	.short	0x002c
        /*0028*/ 	.byte	0x00, 0xf0, 0x11, 0x00


	//----- nvinfo : EIATTR_KPARAM_INFO
	.align		4
.L_3281:
        /*002c*/ 	.byte	0x04, 0x17
        /*002e*/ 	.short	(.L_3283 - .L_3282)
.L_3282:
        /*0030*/ 	.word	0x00000000
        /*0034*/ 	.short	0x0005
        /*0036*/ 	.short	0x0028
        /*0038*/ 	.byte	0x00, 0xf0, 0x11, 0x00


	//----- nvinfo : EIATTR_KPARAM_INFO
	.align		4
.L_3283:
        /*003c*/ 	.byte	0x04, 0x17
        /*003e*/ 	.short	(.L_3285 - .L_3284)
.L_3284:
        /*0040*/ 	.word	0x00000000
        /*0044*/ 	.short	0x0004
        /*0046*/ 	.short	0x0020
        /*0048*/ 	.byte	0x00, 0xf0, 0x21, 0x00


	//----- nvinfo : EIATTR_KPARAM_INFO
	.align		4
.L_3285:
        /*004c*/ 	.byte	0x04, 0x17
        /*004e*/ 	.short	(.L_3287 - .L_3286)
.L_3286:
        /*0050*/ 	.word	0x00000000
        /*0054*/ 	.short	0x0003
        /*0056*/ 	.short	0x0018
        /*0058*/ 	.byte	0x00, 0xf0, 0x21, 0x00


	//----- nvinfo : EIATTR_KPARAM_INFO
	.align		4
.L_3287:
        /*005c*/ 	.byte	0x04, 0x17
        /*005e*/ 	.short	(.L_3289 - .L_3288)
.L_3288:
        /*0060*/ 	.word	0x00000000
        /*0064*/ 	.short	0x0002
        /*0066*/ 	.short	0x0010
        /*0068*/ 	.byte	0x00, 0xf0, 0x21, 0x00


	//----- nvinfo : EIATTR_KPARAM_INFO
	.align		4
.L_3289:
        /*006c*/ 	.byte	0x04, 0x17
        /*006e*/ 	.short	(.L_3291 - .L_3290)
.L_3290:
        /*0070*/ 	.word	0x00000000
        /*0074*/ 	.short	0x0001
        /*0076*/ 	.short	0x0008
        /*0078*/ 	.byte	0x00, 0xf0, 0x21, 0x00


	//----- nvinfo : EIATTR_KPARAM_INFO
	.align		4
.L_3291:
        /*007c*/ 	.byte	0x04, 0x17
        /*007e*/ 	.short	(.L_3293 - .L_3292)
.L_3292:
        /*0080*/ 	.word	0x00000000
        /*0084*/ 	.short	0x0000
        /*0086*/ 	.short	0x0000
        /*0088*/ 	.byte	0x00, 0xf0, 0x21, 0x00


	//----- nvinfo : EIATTR_MAXREG_COUNT
	.align		4
.L_3293:
        /*008c*/ 	.byte	0x03, 0x1b
        /*008e*/ 	.short	0x00ff


	//----- nvinfo : EIATTR_NUM_BARRIERS
	.align		4
        /*0090*/ 	.byte	0x02, 0x4c
        /*0092*/ 	.byte	0x01
	.zero		1


	//----- nvinfo : EIATTR_MERCURY_ISA_VERSION
	.align		4
        /*0094*/ 	.byte	0x03, 0x5f
        /*0096*/ 	.short	0x0000


	//----- nvinfo : EIATTR_UNUSED_LOAD_BYTE_OFFSET
	.align		4
        /*0098*/ 	.byte	0x04, 0x44
        /*009a*/ 	.short	(.L_3295 - .L_3294)


	//   ....[0]....
.L_3294:
        /*009c*/ 	.word	0x00000610
        /*00a0*/ 	.word	0x0000fff0


	//   ....[1]....
        /*00a4*/ 	.word	0x00000e10
        /*00a8*/ 	.word	0x0000fff0


	//----- nvinfo : EIATTR_COOP_GROUP_MASK_REGIDS
	.align		4
.L_3295:
        /*00ac*/ 	.byte	0x04, 0x29
        /*00ae*/ 	.short	(.L_3297 - .L_3296)


	//   ....[0]....
.L_3296:
        /*00b0*/ 	.word	0xffffffff


	//   ....[1]....
        /*00b4*/ 	.word	0xffffffff


	//   ....[2]....
        /*00b8*/ 	.word	0xffffffff


	//   ....[3]....
        /*00bc*/ 	.word	0xffffffff


	//   ....[4]....
        /*00c0*/ 	.word	0xffffffff


	//   ....[5]....
        /*00c4*/ 	.word	0xffffffff


	//   ....[6]....
        /*00c8*/ 	.word	0xffffffff


	//   ....[7]....
        /*00cc*/ 	.word	0xffffffff


	//   ....[8]....
        /*00d0*/ 	.word	0xffffffff


	//   ....[9]....
        /*00d4*/ 	.word	0xffffffff


	//   ....[10]....
        /*00d8*/ 	.word	0xffffffff


	//   ....[11]....
        /*00dc*/ 	.word	0xffffffff


	//----- nvinfo : EIATTR_COOP_GROUP_INSTR_OFFSETS
	.align		4
.L_3297:
        /*00e0*/ 	.byte	0x04, 0x28
        /*00e2*/ 	.short	(.L_3299 - .L_3298)


	//   ....[0]....
.L_3298:
        /*00e4*/ 	.word	0x000003a0


	//   ....[1]....
        /*00e8*/ 	.word	0x00000470


	//   ....[2]....
        /*00ec*/ 	.word	0x000004b0


	//   ....[3]....
        /*00f0*/ 	.word	0x00000500


	//   ....[4]....
        /*00f4*/ 	.word	0x00000550


	//   ....[5]....
        /*00f8*/ 	.word	0x00000590


	//   ....[6]....
        /*00fc*/ 	.word	0x00000c80


	//   ....[7]....
        /*0100*/ 	.word	0x00000cd0


	//   ....[8]....
        /*0104*/ 	.word	0x00000d10


	//   ....[9]....
        /*0108*/ 	.word	0x00000d50


	//   ....[10]....
        /*010c*/ 	.word	0x00000d90


	//   ....[11]....
        /*0110*/ 	.word	0x00001af0


	//----- nvinfo : EIATTR_EXIT_INSTR_OFFSETS
	.align		4
.L_3299:
        /*0114*/ 	.byte	0x04, 0x1c
        /*0116*/ 	.short	(.L_3301 - .L_3300)


	//   ....[0]....
.L_3300:
        /*0118*/ 	.word	0x00000080


	//   ....[1]....
        /*011c*/ 	.word	0x00001c30


	//----- nvinfo : EIATTR_CRS_STACK_SIZE
	.align		4
.L_3301:
        /*0120*/ 	.byte	0x04, 0x1e
        /*0122*/ 	.short	(.L_3303 - .L_3302)
.L_3302:
        /*0124*/ 	.word	0x00000000
.L_3303:


//--------------------- .nv.info._Z18kQuantizeBlockwiseIfLi64ELi2ELi0ELi0EEvPfPT_S0_PhS0_ii --------------------------
	.section	.nv.info._Z18kQuantizeBlockwiseIfLi64ELi2ELi0ELi0EEvPfPT_S0_PhS0_ii,"",@"SHT_CUDA_INFO"
	.sectionflags	@""
	.align	4


	//----- nvinfo : EIATTR_CUDA_API_VERSION
	.align		4
        /*0000*/ 	.byte	0x04, 0x37
        /*0002*/ 	.short	(.L_3305 - .L_3304)
.L_3304:
        /*0004*/ 	.word	0x00000082


	//----- nvinfo : EIATTR_SW2861232_WAR
	.align		4
.L_3305:
        /*0008*/ 	.byte	0x01, 0x35
	.zero		2


	//----- nvinfo : EIATTR_PARAM_CBANK
	.align		4
        /*000c*/ 	.byte	0x04, 0x0a
        /*000e*/ 	.short	(.L_3307 - .L_3306)
	.align		4
.L_3306:
        /*0010*/ 	.word	index@(.nv.constant0._Z18kQuantizeBlockwiseIfLi64ELi2ELi0ELi0EEvPfPT_S0_PhS0_ii)
        /*0014*/ 	.short	0x0160
        /*0016*/ 	.short	0x0030


	//----- nvinfo : EIATTR_CBANK_PARAM_SIZE
	.align		4
.L_3307:
        /*0018*/ 	.byte	0x03, 0x19
        /*001a*/ 	.short	0x0030


	//----- nvinfo : EIATTR_KPARAM_INFO
	.align		4
        /*001c*/ 	.byte	0x04, 0x17
        /*001e*/ 	.short	(.L_3309 - .L_3308)
.L_3308:
        /*0020*/ 	.word	0x00000000
        /*0024*/ 	.short	0x0006
        /*0026*/ 	.short	0x002c
        /*0028*/ 	.byte	0x00, 0xf0, 0x11, 0x00


	//----- nvinfo : EIATTR_KPARAM_INFO
	.align		4
.L_3309:
        /*002c*/ 	.byte	0x04, 0x17
        /*002e*/ 	.short	(.L_3311 - .L_3310)
.L_3310:
        /*0030*/ 	.word	0x00000000
        /*0034*/ 	.short	0x0005
        /*0036*/ 	.short	0x0028
        /*0038*/ 	.byte	0x00, 0xf0, 0x11, 0x00


	//----- nvinfo : EIATTR_KPARAM_INFO
	.align		4
.L_3311:
        /*003c*/ 	.byte	0x04, 0x17
        /*003e*/ 	.short	(.L_3313 - .L_3312)
.L_3312:
        /*0040*/ 	.word	0x00000000
        /*0044*/ 	.short	0x0004
        /*0046*/ 	.short	0x0020
        /*0048*/ 	.byte	0x00, 0xf0, 0x21, 0x00


	//----- nvinfo : EIATTR_KPARAM_INFO
	.align		4
.L_3313:
        /*004c*/ 	.byte	0x04, 0x17
        /*004e*/ 	.short	(.L_3315 - .L_3314)
.L_3314:
        /*0050*/ 	.word	0x00000000
        /*0054*/ 	.short	0x0003
        /*0056*/ 	.short	0x0018
        /*0058*/ 	.byte	0x00, 0xf0, 0x21, 0x00


	//----- nvinfo : EIATTR_KPARAM_INFO
	.align		4
.L_3315:
        /*005c*/ 	.byte	0x04, 0x17
        /*005e*/ 	.short	(.L_3317 - .L_3316)
.L_3316:
        /*0060*/ 	.word	0x00000000
        /*0064*/ 	.short	0x0002
        /*0066*/ 	.short	0x0010
        /*0068*/ 	.byte	0x00, 0xf0, 0x21, 0x00


	//----- nvinfo : EIATTR_KPARAM_INFO
	.align		4
.L_3317:
        /*006c*/ 	.byte	0x04, 0x17
        /*006e*/ 	.short	(.L_3319 - .L_3318)
.L_3318:
        /*0070*/ 	.word	0x00000000
        /*0074*/ 	.short	0x0001
        /*0076*/ 	.short	0x0008
        /*0078*/ 	.byte	0x00, 0xf0, 0x21, 0x00


	//----- nvinfo : EIATTR_KPARAM_INFO
	.align		4
.L_3319:
        /*007c*/ 	.byte	0x04, 0x17
        /*007e*/ 	.short	(.L_3321 - .L_3320)
.L_3320:
        /*0080*/ 	.word	0x00000000
        /*0084*/ 	.short	0x0000
        /*0086*/ 	.short	0x0000
        /*0088*/ 	.byte	0x00, 0xf0, 0x21, 0x00


	//----- nvinfo : EIATTR_MAXREG_COUNT
	.align		4
.L_3321:
        /*008c*/ 	.byte	0x03, 0x1b
        /*008e*/ 	.short	0x00ff


	//----- nvinfo : EIATTR_NUM_BARRIERS
	.align		4
        /*0090*/ 	.byte	0x02, 0x4c
        /*0092*/ 	.byte	0x01
	.zero		1


	//----- nvinfo : EIATTR_MERCURY_ISA_VERSION
	.align		4
        /*0094*/ 	.byte	0x03, 0x5f
        /*0096*/ 	.short	0x0000


	//----- nvinfo : EIATTR_COOP_GROUP_MASK_REGIDS
	.align		4
        /*0098*/ 	.byte	0x04, 0x29
        /*009a*/ 	.short	(.L_3323 - .L_3322)


	//   ....[0]....
.L_3322:
        /*009c*/ 	.word	0xffffffff


	//   ....[1]....
        /*00a0*/ 	.word	0xffffffff


	//   ....[2]....
        /*00a4*/ 	.word	0xffffffff


	//   ....[3]....
        /*00a8*/ 	.word	0xffffffff


	//   ....[4]....
        /*00ac*/ 	.word	0xffffffff


	//   ....[5]....
        /*00b0*/ 	.word	0xffffffff


	//   ....[6]....
        /*00b4*/ 	.word	0xffffffff


	//   ....[7]....
        /*00b8*/ 	.word	0xffffffff


	//   ....[8]....
        /*00bc*/ 	.word	0xffffffff


	//   ....[9]....
        /*00c0*/ 	.word	0xffffffff


	//   ....[10]....
        /*00c4*/ 	.word	0xffffffff


	//   ....[11]....
        /*00c8*/ 	.word	0xffffffff


	//----- nvinfo : EIATTR_COOP_GROUP_INSTR_OFFSETS
	.align		4
.L_3323:
        /*00cc*/ 	.byte	0x04, 0x28
        /*00ce*/ 	.short	(.L_3325 - .L_3324)


	//   ....[0]....
.L_3324:
        /*00d0*/ 	.word	0x000002d0


	//   ....[1]....
        /*00d4*/ 	.word	0x00000350


	//   ....[2]....
        /*00d8*/ 	.word	0x00000390


	//   ....[3]....
        /*00dc*/ 	.word	0x000003e0


	//   ....[4]....
        /*00e0*/ 	.word	0x00000430


	//   ....[5]....
        /*00e4*/ 	.word	0x00000480


	//   ....[6]....
        /*00e8*/ 	.word	0x000004f0


	//   ....[7]....
        /*00ec*/ 	.word	0x00000540


	//   ....[8]....
        /*00f0*/ 	.word	0x00000580


	//   ....[9]....
        /*00f4*/ 	.word	0x000005c0


	//   ....[10]....
        /*00f8*/ 	.word	0x00000600


	//   ....[11]....
        /*00fc*/ 	.word	0x00001110


	//----- nvinfo : EIATTR_EXIT_INSTR_OFFSETS
	.align		4
.L_3325:
        /*0100*/ 	.byte	0x04, 0x1c
        /*0102*/ 	.short	(.L_3327 - .L_3326)


	//   ....[0]....
.L_3326:
        /*0104*/ 	.word	0x00000160


	//   ....[1]....
        /*0108*/ 	.word	0x00001210


	//----- nvinfo : EIATTR_CRS_STACK_SIZE
	.align		4
.L_3327:
        /*010c*/ 	.byte	0x04, 0x1e
        /*010e*/ 	.short	(.L_3329 - .L_3328)
.L_3328:
        /*0110*/ 	.word	0x00000000
.L_3329:


//--------------------- .nv.info._Z18kQuantizeBlockwiseIfLi128ELi2ELi0ELi0EEvPfPT_S0_PhS0_ii --------------------------
	.section	.nv.info._Z18kQuantizeBlockwiseIfLi128ELi2ELi0ELi0EEvPfPT_S0_PhS0_ii,"",@"SHT_CUDA_INFO"
	.sectionflags	@""
	.align	4


	//----- nvinfo : EIATTR_CUDA_API_VERSION
	.align		4
        /*0000*/ 	.byte	0x04, 0x37
        /*0002*/ 	.short	(.L_3331 - .L_3330)
.L_3330:
        /*0004*/ 	.word	0x00000082


	//----- nvinfo : EIATTR_SW2861232_WAR
	.align		4
.L_3331:
        /*0008*/ 	.byte	0x01, 0x35
	.zero		2


	//----- nvinfo : EIATTR_PARAM_CBANK
	.align		4
        /*000c*/ 	.byte	0x04, 0x0a
        /*000e*/ 	.short	(.L_3333 - .L_3332)
	.align		4
.L_3332:
        /*0010*/ 	.word	index@(.nv.constant0._Z18kQuantizeBlockwiseIfLi128ELi2ELi0ELi0EEvPfPT_S0_PhS0_ii)
        /*0014*/ 	.short	0x0160
        /*0016*/ 	.short	0x0030


	//----- nvinfo : EIATTR_CBANK_PARAM_SIZE
	.align		4
.L_3333:
        /*0018*/ 	.byte	0x03, 0x19
        /*001a*/ 	.short	0x0030


	//----- nvinfo : EIATTR_KPARAM_INFO
	.align		4
        /*001c*/ 	.byte	0x04, 0x17
        /*001e*/ 	.short	(.L_3335 - .L_3334)
.L_3334:
        /*0020*/ 	.word	0x00000000
        /*0024*/ 	.short	0x0006
        /*0026*/ 	.short	0x002c
        /*0028*/ 	.byte	0x00, 0xf0, 0x11, 0x00


	//----- nvinfo : EIATTR_KPARAM_INFO
	.align		4
.L_3335:
        /*002c*/ 	.byte	0x04, 0x17
        /*002e*/ 	.short	(.L_3337 - .L_3336)
.L_3336:
        /*0030*/ 	.word	0x00000000
        /*0034*/ 	.short	0x0005
        /*0036*/ 	.short	0x0028
        /*0038*/ 	.byte	0x00, 0xf0, 0x11, 0x00


	//----- nvinfo : EIATTR_KPARAM_INFO
	.align		4
.L_3337:
        /*003c*/ 	.byte	0x04, 0x17
        /*003e*/ 	.short	(.L_3339 - .L_3338)
.L_3338:
        /*0040*/ 	.word	0x00000000
        /*0044*/ 	.short	0x0004
        /*0046*/ 	.short	0x0020
        /*0048*/ 	.byte	0x00, 0xf0, 0x21, 0x00


	//----- nvinfo : EIATTR_KPARAM_INFO
	.align		4
.L_3339:
        /*004c*/ 	.byte	0x04, 0x17
        /*004e*/ 	.short	(.L_3341 - .L_3340)
.L_3340:
        /*0050*/ 	.word	0x00000000
        /*0054*/ 	.short	0x0003
        /*0056*/ 	.short	0x0018
        /*0058*/ 	.byte	0x00, 0xf0, 0x21, 0x00


	//----- nvinfo : EIATTR_KPARAM_INFO
	.align		4
.L_3341:
        /*005c*/ 	.byte	0x04, 0x17
        /*005e*/ 	.short	(.L_3343 - .L_3342)
.L_3342:
        /*0060*/ 	.word	0x00000000
        /*0064*/ 	.short	0x0002
        /*0066*/ 	.short	0x0010
        /*0068*/ 	.byte	0x00, 0xf0, 0x21, 0x00


	//----- nvinfo : EIATTR_KPARAM_INFO
	.align		4
.L_3343:
        /*006c*/ 	.byte	0x04, 0x17
        /*006e*/ 	.short	(.L_3345 - .L_3344)
.L_3344:
        /*0070*/ 	.word	0x00000000
        /*0074*/ 	.short	0x0001
        /*0076*/ 	.short	0x0008
        /*0078*/ 	.byte	0x00, 0xf0, 0x21, 0x00


	//----- nvinfo : EIATTR_KPARAM_INFO
	.align		4
.L_3345:
        /*007c*/ 	.byte	0x04, 0x17
        /*007e*/ 	.short	(.L_3347 - .L_3346)
.L_3346:
        /*0080*/ 	.word	0x00000000
        /*0084*/ 	.short	0x0000
        /*0086*/ 	.short	0x0000
        /*0088*/ 	.byte	0x00, 0xf0, 0x21, 0x00


	//----- nvinfo : EIATTR_MAXREG_COUNT
	.align		4
.L_3347:
        /*008c*/ 	.byte	0x03, 0x1b
        /*008e*/ 	.short	0x00ff


	//----- nvinfo : EIATTR_NUM_BARRIERS
	.align		4
        /*0090*/ 	.byte	0x02, 0x4c
        /*0092*/ 	.byte	0x01
	.zero		1


	//----- nvinfo : EIATTR_MERCURY_ISA_VERSION
	.align		4
        /*0094*/ 	.byte	0x03, 0x5f
        /*0096*/ 	.short	0x0000


	//----- nvinfo : EIATTR_COOP_GROUP_MASK_REGIDS
	.align		4
        /*0098*/ 	.byte	0x04, 0x29
        /*009a*/ 	.short	(.L_3349 - .L_3348)


	//   ....[0]....
.L_3348:
        /*009c*/ 	.word	0xffffffff


	//   ....[1]....
        /*00a0*/ 	.word	0xffffffff


	//   ....[2]....
        /*00a4*/ 	.word	0xffffffff


	//   ....[3]....
        /*00a8*/ 	.word	0xffffffff


	//   ....[4]....
        /*00ac*/ 	.word	0xffffffff


	//   ....[5]....
        /*00b0*/ 	.word	0xffffffff


	//   ....[6]....
        /*00b4*/ 	.word	0xffffffff


	//   ....[7]....
        /*00b8*/ 	.word	0xffffffff


	//   ....[8]....
        /*00bc*/ 	.word	0xffffffff


	//   ....[9]....
        /*00c0*/ 	.word	0xffffffff


	//   ....[10]....
        /*00c4*/ 	.word	0xffffffff


	//   ....[11]....
        /*00c8*/ 	.word	0xffffffff


	//----- nvinfo : EIATTR_COOP_GROUP_INSTR_OFFSETS
	.align		4
.L_3349:
        /*00cc*/ 	.byte	0x04, 0x28
        /*00ce*/ 	.short	(.L_3351 - .L_3350)


	//   ....[0]....
.L_3350:
        /*00d0*/ 	.word	0x00000360


	//   ....[1]....
        /*00d4*/ 	.word	0x00000410


	//   ....[2]....
        /*00d8*/ 	.word	0x00000450


	//   ....[3]....
        /*00dc*/ 	.word	0x000004a0


	//   ....[4]....
        /*00e0*/ 	.word	0x000004f0


	//   ....[5]....
        /*00e4*/ 	.word	0x00000530


	//   ....[6]....
        /*00e8*/ 	.word	0x00000600


	//   ....[7]....
        /*00ec*/ 	.word	0x00000660


	//   ....[8]....
        /*00f0*/ 	.word	0x000006a0


	//   ....[9]....
        /*00f4*/ 	.word	0x000006e0


	//   ....[10]....
        /*00f8*/ 	.word	0x00000720


	//   ....[11]....
        /*00fc*/ 	.word	0x00001260


	//----- nvinfo : EIATTR_EXIT_INSTR_OFFSETS
	.align		4
.L_3351:
        /*0100*/ 	.byte	0x04, 0x1c
        /*0102*/ 	.short	(.L_3353 - .L_3352)


	//   ....[0]....
.L_3352:
        /*0104*/ 	.word	0x00000160


	//   ....[1]....
        /*0108*/ 	.word	0x00001380


	//----- nvinfo : EIATTR_CRS_STACK_SIZE
	.align		4
.L_3353:
        /*010c*/ 	.byte	0x04, 0x1e
        /*010e*/ 	.short	(.L_3355 - .L_3354)
.L_3354:
        /*0110*/ 	.word	0x00000000
.L_3355:


//--------------------- .nv.info._Z18kQuantizeBlockwiseIfLi256ELi2ELi0ELi0EEvPfPT_S0_PhS0_ii --------------------------
	.section	.nv.info._Z18kQuantizeBlockwiseIfLi256ELi2ELi0ELi0EEvPfPT_S0_PhS0_ii,"",@"SHT_CUDA_INFO"
	.sectionflags	@""
	.align	4


	//----- nvinfo : EIATTR_CUDA_API_VERSION
	.align		4
        /*0000*/ 	.byte	0x04, 0x37
        /*0002*/ 	.short	(.L_3357 - .L_3356)
.L_3356:
        /*0004*/ 	.word	0x00000082


	//----- nvinfo : EIATTR_SW2861232_WAR
	.align		4
.L_3357:
        /*0008*/ 	.byte	0x01, 0x35
	.zero		2


	//----- nvinfo : EIATTR_PARAM_CBANK
	.align		4
        /*000c*/ 	.byte	0x04, 0x0a
        /*000e*/ 	.short	(.L_3359 - .L_3358)
	.align		4
.L_3358:
        /*0010*/ 	.word	index@(.nv.constant0._Z18kQuantizeBlockwiseIfLi256ELi2ELi0ELi0EEvPfPT_S0_PhS0_ii)
        /*0014*/ 	.short	0x0160
        /*0016*/ 	.short	0x0030


	//----- nvinfo : EIATTR_CBANK_PARAM_SIZE
	.align		4
.L_3359:
        /*0018*/ 	.byte	0x03, 0x19
        /*001a*/ 	.short	0x0030


	//----- nvinfo : EIATTR_KPARAM_INFO
	.align		4
        /*001c*/ 	.byte	0x04, 0x17
        /*001e*/ 	.short	(.L_3361 - .L_3360)
.L_3360:
        /*0020*/ 	.word	0x00000000
        /*0024*/ 	.short	0x0006
        /*0026*/ 	.short	0x002c
        /*0028*/ 	.byte	0x00, 0xf0, 0x11, 0x00


	//----- nvinfo : EIATTR_KPARAM_INFO
	.align		4
.L_3361:
        /*002c*/ 	.byte	0x04, 0x17
        /*002e*/ 	.short	(.L_3363 - .L_3362)
.L_3362:
        /*0030*/ 	.word	0x00000000
        /*0034*/ 	.short	0x0005
        /*0036*/ 	.short	0x0028
        /*0038*/ 	.byte	0x00, 0xf0, 0x11, 0x00


	//----- nvinfo : EIATTR_KPARAM_INFO
	.align		4
.L_3363:
        /*003c*/ 	.byte	0x04, 0x17
        /*003e*/ 	.short	(.L_3365 - .L_3364)
.L_3364:
        /*0040*/ 	.word	0x00000000
        /*0044*/ 	.short	0x0004
        /*0046*/ 	.short	0x0020
        /*0048*/ 	.byte	0x00, 0xf0, 0x21, 0x00


	//----- nvinfo : EIATTR_KPARAM_INFO
	.align		4
.L_3365:
        /*004c*/ 	.byte	0x04, 0x17
        /*004e*/ 	.short	(.L_3367 - .L_3366)
.L_3366:
        /*0050*/ 	.word	0x00000000
        /*0054*/ 	.short	0x0003
        /*0056*/ 	.short	0x0018
        /*0058*/ 	.byte	0x00, 0xf0, 0x21, 0x00


	//----- nvinfo : EIATTR_KPARAM_INFO
	.align		4
.L_3367:
        /*005c*/ 	.byte	0x04, 0x17
        /*005e*/ 	.short	(.L_3369 - .L_3368)
.L_3368:
        /*0060*/ 	.word	0x00000000
        /*0064*/ 	.short	0x0002
        /*0066*/ 	.short	0x0010
        /*0068*/ 	.byte	0x00, 0xf0, 0x21, 0x00


	//----- nvinfo : EIATTR_KPARAM_INFO
	.align		4
.L_3369:
        /*006c*/ 	.byte	0x04, 0x17
        /*006e*/ 	.short	(.L_3371 - .L_3370)
.L_3370:
        /*0070*/ 	.word	0x00000000
        /*0074*/ 	.short	0x0001
        /*0076*/ 	.short	0x0008
        /*0078*/ 	.byte	0x00, 0xf0, 0x21, 0x00


	//----- nvinfo : EIATTR_KPARAM_INFO
	.align		4
.L_3371:
        /*007c*/ 	.byte	0x04, 0x17
        /*007e*/ 	.short	(.L_3373 - .L_3372)
.L_3372:
        /*0080*/ 	.word	0x00000000
        /*0084*/ 	.short	0x0000
        /*0086*/ 	.short	0x0000
        /*0088*/ 	.byte	0x00, 0xf0, 0x21, 0x00


	//----- nvinfo : EIATTR_MAXREG_COUNT
	.align		4
.L_3373:
        /*008c*/ 	.byte	0x03, 0x1b
        /*008e*/ 	.short	0x00ff


	//----- nvinfo : EIATTR_NUM_BARRIERS
	.align		4
        /*0090*/ 	.byte	0x02, 0x4c
        /*0092*/ 	.byte	0x01
	.zero		1


	//----- nvinfo : EIATTR_MERCURY_ISA_VERSION
	.align		4
        /*0094*/ 	.byte	0x03, 0x5f
        /*0096*/ 	.short	0x0000


	//----- nvinfo : EIATTR_COOP_GROUP_MASK_REGIDS
	.align		4
        /*0098*/ 	.byte	0x04, 0x29
        /*009a*/ 	.short	(.L_3375 - .L_3374)


	//   ....[0]....
.L_3374:
        /*009c*/ 	.word	0xffffffff


	//   ....[1]....
        /*00a0*/ 	.word	0xffffffff


	//   ....[2]....
        /*00a4*/ 	.word	0xffffffff


	//   ....[3]....
        /*00a8*/ 	.word	0xffffffff


	//   ....[4]....
        /*00ac*/ 	.word	0xffffffff


	//   ....[5]....
        /*00b0*/ 	.word	0xffffffff


	//   ....[6]....
        /*00b4*/ 	.word	0xffffffff


	//   ....[7]....
        /*00b8*/ 	.word	0xffffffff


	//   ....[8]....
        /*00bc*/ 	.word	0xffffffff


	//   ....[9]....
        /*00c0*/ 	.word	0xffffffff


	//   ....[10]....
        /*00c4*/ 	.word	0xffffffff


	//   ....[11]....
        /*00c8*/ 	.word	0xffffffff


	//----- nvinfo : EIATTR_COOP_GROUP_INSTR_OFFSETS
	.align		4
.L_3375:
        /*00cc*/ 	.byte	0x04, 0x28
        /*00ce*/ 	.short	(.L_3377 - .L_3376)


	//   ....[0]....
.L_3376:
        /*00d0*/ 	.word	0x00000360


	//   ....[1]....
        /*00d4*/ 	.word	0x00000410


	//   ....[2]....
        /*00d8*/ 	.word	0x00000450


	//   ....[3]....
        /*00dc*/ 	.word	0x000004a0


	//   ....[4]....
        /*00e0*/ 	.word	0x000004f0


	//   ....[5]....
        /*00e4*/ 	.word	0x00000530


	//   ....[6]....
        /*00e8*/ 	.word	0x00000680


	//   ....[7]....
        /*00ec*/ 	.word	0x000006e0


	//   ....[8]....
        /*00f0*/ 	.word	0x00000720


	//   ....[9]....
        /*00f4*/ 	.word	0x00000760


	//   ....[10]....
        /*00f8*/ 	.word	0x000007a0


	//   ....[11]....
        /*00fc*/ 	.word	0x00001330


	//----- nvinfo : EIATTR_EXIT_INSTR_OFFSETS
	.align		4
.L_3377:
        /*0100*/ 	.byte	0x04, 0x1c
        /*0102*/ 	.short	(.L_3379 - .L_3378)


	//   ....[0]....
.L_3378:
        /*0104*/ 	.word	0x00000160


	//   ....[1]....
        /*0108*/ 	.word	0x00001440


	//----- nvinfo : EIATTR_CRS_STACK_SIZE
	.align		4
.L_3379:
        /*010c*/ 	.byte	0x04, 0x1e
        /*010e*/ 	.short	(.L_3381 - .L_3380)
.L_3380:
        /*0110*/ 	.word	0x00000000
.L_3381:


//--------------------- .nv.info._Z18kQuantizeBlockwiseIfLi512ELi2ELi0ELi0EEvPfPT_S0_PhS0_ii --------------------------
	.section	.nv.info._Z18kQuantizeBlockwiseIfLi512ELi2ELi0ELi0EEvPfPT_S0_PhS0_ii,"",@"SHT_CUDA_INFO"
	.sectionflags	@""
	.align	4


	//----- nvinfo : EIATTR_CUDA_API_VERSION
	.align		4
        /*0000*/ 	.byte	0x04, 0x37
        /*0002*/ 	.short	(.L_3383 - .L_3382)
.L_3382:
        /*0004*/ 	.word	0x00000082


	//----- nvinfo : EIATTR_SW2861232_WAR
	.align		4
.L_3383:
        /*0008*/ 	.byte	0x01, 0x35
	.zero		2


	//----- nvinfo : EIATTR_PARAM_CBANK
	.align		4
        /*000c*/ 	.byte	0x04, 0x0a
        /*000e*/ 	.short	(.L_3385 - .L_3384)
	.align		4
.L_3384:
        /*0010*/ 	.word	index@(.nv.constant0._Z18kQuantizeBlockwiseIfLi512ELi2ELi0ELi0EEvPfPT_S0_PhS0_ii)
        /*0014*/ 	.short	0x0160
        /*0016*/ 	.short	0x0030


	//----- nvinfo : EIATTR_CBANK_PARAM_SIZE
	.align		4
.L_3385:
        /*0018*/ 	.byte	0x03, 0x19
        /*001a*/ 	.short	0x0030


	//----- nvinfo : EIATTR_KPARAM_INFO
	.align		4
        /*001c*/ 	.byte	0x04, 0x17
        /*001e*/ 	.short	(.L_3387 - .L_3386)
.L_3386:
        /*0020*/ 	.word	0x00000000
        /*0024*/ 	.short	0x0006
        /*0026*/ 	.short	0x002c
        /*0028*/ 	.byte	0x00, 0xf0, 0x11, 0x00


	//----- nvinfo : EIATTR_KPARAM_INFO
	.align		4
.L_3387:
        /*002c*/ 	.byte	0x04, 0x17
        /*002e*/ 	.short	(.L_3389 - .L_3388)
.L_3388:
        /*0030*/ 	.word	0x00000000
        /*0034*/ 	.short	0x0005
        /*0036*/ 	.short	0x0028
        /*0038*/ 	.byte	0x00, 0xf0, 0x11, 0x00


	//----- nvinfo : EIATTR_KPARAM_INFO
	.align		4
.L_3389:
        /*003c*/ 	.byte	0x04, 0x17
        /*003e*/ 	.short	(.L_3391 - .L_3390)
.L_3390:
        /*0040*/ 	.word	0x00000000
        /*0044*/ 	.short	0x0004
        /*0046*/ 	.short	0x0020
        /*0048*/ 	.byte	0x00, 0xf0, 0x21, 0x00


	//----- nvinfo : EIATTR_KPARAM_INFO
	.align		4
.L_3391:
        /*004c*/ 	.byte	0x04, 0x17
        /*004e*/ 	.short	(.L_3393 - .L_3392)
.L_3392:
        /*0050*/ 	.word	0x00000000
        /*0054*/ 	.short	0x0003
        /*0056*/ 	.short	0x0018
        /*0058*/ 	.byte	0x00, 0xf0, 0x21, 0x00


	//----- nvinfo : EIATTR_KPARAM_INFO
	.align		4
.L_3393:
        /*005c*/ 	.byte	0x04, 0x17
        /*005e*/ 	.short	(.L_3395 - .L_3394)
.L_3394:
        /*0060*/ 	.word	0x00000000
        /*0064*/ 	.short	0x0002
        /*0066*/ 	.short	0x0010
        /*0068*/ 	.byte	0x00, 0xf0, 0x21, 0x00


	//----- nvinfo : EIATTR_KPARAM_INFO
	.align		4
.L_3395:
        /*006c*/ 	.byte	0x04, 0x17
        /*006e*/ 	.short	(.L_3397 - .L_3396)
.L_3396:
        /*0070*/ 	.word	0x00000000
        /*0074*/ 	.short	0x0001
        /*0076*/ 	.short	0x0008
        /*0078*/ 	.byte	0x00, 0xf0, 0x21, 0x00


	//----- nvinfo : EIATTR_KPARAM_INFO
	.align		4
.L_3397:
        /*007c*/ 	.byte	0x04, 0x17
        /*007e*/ 	.short	(.L_3399 - .L_3398)
.L_3398:
        /*0080*/ 	.word	0x00000000
        /*0084*/ 	.short	0x0000
        /*0086*/ 	.short	0x0000
        /*0088*/ 	.byte	0x00, 0xf0, 0x21, 0x00


	//----- nvinfo : EIATTR_MAXREG_COUNT
	.align		4
.L_3399:
        /*008c*/ 	.byte	0x03, 0x1b
        /*008e*/ 	.short	0x00ff


	//----- nvinfo : EIATTR_NUM_BARRIERS
	.align		4
        /*0090*/ 	.byte	0x02, 0x4c
        /*0092*/ 	.byte	0x01
	.zero		1


	//----- nvinfo : EIATTR_MERCURY_ISA_VERSION
	.align		4
        /*0094*/ 	.byte	0x03, 0x5f
        /*0096*/ 	.short	0x0000


	//----- nvinfo : EIATTR_COOP_GROUP_MASK_REGIDS
	.align		4
        /*0098*/ 	.byte	0x04, 0x29
        /*009a*/ 	.short	(.L_3401 - .L_3400)


	//   ....[0]....
.L_3400:
        /*009c*/ 	.word	0xffffffff


	//   ....[1]....
        /*00a0*/ 	.word	0xffffffff


	//   ....[2]....
        /*00a4*/ 	.word	0xffffffff


	//   ....[3]....
        /*00a8*/ 	.word	0xffffffff


	//   ....[4]....
        /*00ac*/ 	.word	0xffffffff


	//   ....[5]....
        /*00b0*/ 	.word	0xffffffff


	//   ....[6]....
        /*00b4*/ 	.word	0xffffffff


	//   ....[7]....
        /*00b8*/ 	.word	0xffffffff


	//   ....[8]....
        /*00bc*/ 	.word	0xffffffff


	//   ....[9]....
        /*00c0*/ 	.word	0xffffffff


	//   ....[10]....
        /*00c4*/ 	.word	0xffffffff


	//   ....[11]....
        /*00c8*/ 	.word	0xffffffff


	//----- nvinfo : EIATTR_COOP_GROUP_INSTR_OFFSETS
	.align		4
.L_3401:
        /*00cc*/ 	.byte	0x04, 0x28
        /*00ce*/ 	.short	(.L_3403 - .L_3402)


	//   ....[0]....
.L_3402:
        /*00d0*/ 	.word	0x00000360


	//   ....[1]....
        /*00d4*/ 	.word	0x00000410


	//   ....[2]....
        /*00d8*/ 	.word	0x00000450


	//   ....[3]....
        /*00dc*/ 	.word	0x000004a0


	//   ....[4]....
        /*00e0*/ 	.word	0x000004f0


	//   ....[5]....
        /*00e4*/ 	.word	0x00000530


	//   ....[6]....
        /*00e8*/ 	.word	0x00000750


	//   ....[7]....
        /*00ec*/ 	.word	0x000007a0


	//   ....[8]....
        /*00f0*/ 	.word	0x000007e0


	//   ....[9]....
        /*00f4*/ 	.word	0x00000820


	//   ....[10]....
        /*00f8*/ 	.word	0x00000860


	//   ....[11]....
        /*00fc*/ 	.word	0x00001480


	//----- nvinfo : EIATTR_EXIT_INSTR_OFFSETS
	.align		4
.L_3403:
        /*0100*/ 	.byte	0x04, 0x1c
        /*0102*/ 	.short	(.L_3405 - .L_3404)


	//   ....[0]....
.L_3404:
        /*0104*/ 	.word	0x00000160


	//   ....[1]....
        /*0108*/ 	.word	0x000015a0


	//----- nvinfo : EIATTR_CRS_STACK_SIZE
	.align		4
.L_3405:
        /*010c*/ 	.byte	0x04, 0x1e
        /*010e*/ 	.short	(.L_3407 - .L_3406)
.L_3406:
        /*0110*/ 	.word	0x00000000
.L_3407:


//--------------------- .nv.info._Z18kQuantizeBlockwiseIfLi1024ELi4ELi0ELi0EEvPfPT_S0_PhS0_ii --------------------------
	.section	.nv.info._Z18kQuantizeBlockwiseIfLi1024ELi4ELi0ELi0EEvPfPT_S0_PhS0_ii,"",@"SHT_CUDA_INFO"
	.sectionflags	@""
	.align	4


	//----- nvinfo : EIATTR_CUDA_API_VERSION
	.align		4
        /*0000*/ 	.byte	0x04, 0x37
        /*0002*/ 	.short	(.L_3409 - .L_3408)
.L_3408:
        /*0004*/ 	.word	0x00000082


	//----- nvinfo : EIATTR_SW2861232_WAR
	.align		4
.L_3409:
        /*0008*/ 	.byte	0x01, 0x35
	.zero		2


	//----- nvinfo : EIATTR_PARAM_CBANK
	.align		4
        /*000c*/ 	.byte	0x04, 0x0a
        /*000e*/ 	.short	(.L_3411 - .L_3410)
	.align		4
.L_3410:
        /*0010*/ 	.word	index@(.nv.constant0._Z18kQuantizeBlockwiseIfLi1024ELi4ELi0ELi0EEvPfPT_S0_PhS0_ii)
        /*0014*/ 	.short	0x0160
        /*0016*/ 	.short	0x0030


	//----- nvinfo : EIATTR_CBANK_PARAM_SIZE
	.align		4
.L_3411:
        /*0018*/ 	.byte	0x03, 0x19
        /*001a*/ 	.short	0x0030


	//----- nvinfo : EIATTR_KPARAM_INFO
	.align		4
        /*001c*/ 	.byte	0x04, 0x17
        /*001e*/ 	.short	(.L_3413 - .L_3412)
.L_3412:
        /*0020*/ 	.word	0x00000000
        /*0024*/ 	.short	0x0006
        /*0026*/ 	.short	0x002c
        /*0028*/ 	.byte	0x00, 0xf0, 0x11, 0x00


	//----- nvinfo : EIATTR_KPARAM_INFO
	.align		4
.L_3413:
        /*002c*/ 	.byte	0x04, 0x17
        /*002e*/ 	.short	(.L_3415 - .L_3414)
.L_3414:
        /*0030*/ 	.word	0x00000000
        /*0034*/ 	.short	0x0005
        /*0036*/ 	.short	0x0028
        /*0038*/ 	.byte	0x00, 0xf0, 0x11, 0x00


	//----- nvinfo : EIATTR_KPARAM_INFO
	.align		4
.L_3415:
        /*003c*/ 	.byte	0x04, 0x17
        /*003e*/ 	.short	(.L_3417 - .L_3416)
.L_3416:
        /*0040*/ 	.word	0x00000000
        /*0044*/ 	.short	0x0004
        /*0046*/ 	.short	0x0020
        /*0048*/ 	.byte	0x00, 0xf0, 0x21, 0x00


	//----- nvinfo : EIATTR_KPARAM_INFO
	.align		4
.L_3417:
        /*004c*/ 	.byte	0x04, 0x17
        /*004e*/ 	.short	(.L_3419 - .L_3418)
.L_3418:
        /*0050*/ 	.word	0x00000000
        /*0054*/ 	.short	0x0003
        /*0056*/ 	.short	0x0018
        /*0058*/ 	.byte	0x00, 0xf0, 0x21, 0x00


	//----- nvinfo : EIATTR_KPARAM_INFO
	.align		4
.L_3419:
        /*005c*/ 	.byte	0x04, 0x17
        /*005e*/ 	.short	(.L_3421 - .L_3420)
.L_3420:
        /*0060*/ 	.word	0x00000000
        /*0064*/ 	.short	0x0002
        /*0066*/ 	.short	0x0010
        /*0068*/ 	.byte	0x00, 0xf0, 0x21, 0x00


	//----- nvinfo : EIATTR_KPARAM_INFO
	.align		4
.L_3421:
        /*006c*/ 	.byte	0x04, 0x17
        /*006e*/ 	.short	(.L_3423 - .L_3422)
.L_3422:
        /*0070*/ 	.word	0x00000000
        /*0074*/ 	.short	0x0001
        /*0076*/ 	.short	0x0008
        /*0078*/ 	.byte	0x00, 0xf0, 0x21, 0x00


	//----- nvinfo : EIATTR_KPARAM_INFO
	.align		4
.L_3423:
        /*007c*/ 	.byte	0x04, 0x17
        /*007e*/ 	.short	(.L_3425 - .L_3424)
.L_3424:
        /*0080*/ 	.word	0x00000000
        /*0084*/ 	.short	0x0000
        /*0086*/ 	.short	0x0000
        /*0088*/ 	.byte	0x00, 0xf0, 0x21, 0x00


	//----- nvinfo : EIATTR_MAXREG_COUNT
	.align		4
.L_3425:
        /*008c*/ 	.byte	0x03, 0x1b
        /*008e*/ 	.short	0x00ff


	//----- nvinfo : EIATTR_NUM_BARRIERS
	.align		4
        /*0090*/ 	.byte	0x02, 0x4c
        /*0092*/ 	.byte	0x01
	.zero		1


	//----- nvinfo : EIATTR_MERCURY_ISA_VERSION
	.align		4
        /*0094*/ 	.byte	0x03, 0x5f
        /*0096*/ 	.short	0x0000


	//----- nvinfo : EIATTR_COOP_GROUP_MASK_REGIDS
	.align		4
        /*0098*/ 	.byte	0x04, 0x29
        /*009a*/ 	.short	(.L_3427 - .L_3426)


	//   ....[0]....
.L_3426:
        /*009c*/ 	.word	0xffffffff


	//   ....[1]....
        /*00a0*/ 	.word	0xffffffff


	//   ....[2]....
        /*00a4*/ 	.word	0xffffffff


	//   ....[3]....
        /*00a8*/ 	.word	0xffffffff


	//   ....[4]....
        /*00ac*/ 	.word	0xffffffff


	//   ....[5]....
        /*00b0*/ 	.word	0xffffffff


	//   ....[6]....
        /*00b4*/ 	.word	0xffffffff


	//   ....[7]....
        /*00b8*/ 	.word	0xffffffff


	//   ....[8]....
        /*00bc*/ 	.word	0xffffffff


	//   ....[9]....
        /*00c0*/ 	.word	0xffffffff


	//   ....[10]....
        /*00c4*/ 	.word	0xffffffff


	//   ....[11]....
        /*00c8*/ 	.word	0xffffffff


	//----- nvinfo : EIATTR_COOP_GROUP_INSTR_OFFSETS
	.align		4
.L_3427:
        /*00cc*/ 	.byte	0x04, 0x28
        /*00ce*/ 	.short	(.L_3429 - .L_3428)


	//   ....[0]....
.L_3428:
        /*00d0*/ 	.word	0x00000460


	//   ....[1]....
        /*00d4*/ 	.word	0x00000530


	//   ....[2]....
        /*00d8*/ 	.word	0x00000570


	//   ....[3]....
        /*00dc*/ 	.word	0x000005c0


	//   ....[4]....
        /*00e0*/ 	.word	0x00000610


	//   ....[5]....
        /*00e4*/ 	.word	0x00000650


	//   ....[6]....
        /*00e8*/ 	.word	0x000008b0


	//   ....[7]....
        /*00ec*/ 	.word	0x00000900


	//   ....[8]....
        /*00f0*/ 	.word	0x00000940


	//   ....[9]....
        /*00f4*/ 	.word	0x00000980


	//   ....[10]....
        /*00f8*/ 	.word	0x000009c0


	//   ....[11]....
        /*00fc*/ 	.word	0x00001fb0


	//----- nvinfo : EIATTR_EXIT_INSTR_OFFSETS
	.align		4
.L_3429:
        /*0100*/ 	.byte	0x04, 0x1c
        /*0102*/ 	.short	(.L_3431 - .L_3430)


	//   ....[0]....
.L_3430:
        /*0104*/ 	.word	0x00000170


	//   ....[1]....
        /*0108*/ 	.word	0x00002130


	//----- nvinfo : EIATTR_CRS_STACK_SIZE
	.align		4
.L_3431:
        /*010c*/ 	.byte	0x04, 0x1e
        /*010e*/ 	.short	(.L_3433 - .L_3432)
.L_3432:
        /*0110*/ 	.word	0x00000000
.L_3433:


//--------------------- .nv.info._Z18kQuantizeBlockwiseIfLi2048ELi4ELi0ELi0EEvPfPT_S0_PhS0_ii --------------------------
	.section	.nv.info._Z18kQuantizeBlockwiseIfLi2048ELi4ELi0ELi0EEvPfPT_S0_PhS0_ii,"",@"SHT_CUDA_INFO"
	.sectionflags	@""
	.align	4


	//----- nvinfo : EIATTR_CUDA_API_VERSION
	.align		4
        /*0000*/ 	.byte	0x04, 0x37
        /*0002*/ 	.short	(.L_3435 - .L_3434)
.L_3434:
        /*0004*/ 	.word	0x00000082


	//----- nvinfo : EIATTR_SW2861232_WAR
	.align		4
.L_3435:
        /*0008*/ 	.byte	0x01, 0x35
	.zero		2


	//----- nvinfo : EIATTR_PARAM_CBANK
	.align		4
        /*000c*/ 	.byte	0x04, 0x0a
        /*000e*/ 	.short	(.L_3437 - .L_3436)
	.align		4
.L_3436:
        /*0010*/ 	.word	index@(.nv.constant0._Z18kQuantizeBlockwiseIfLi2048ELi4ELi0ELi0EEvPfPT_S0_PhS0_ii)
        /*0014*/ 	.short	0x0160
        /*0016*/ 	.short	0x0030


	//----- nvinfo : EIATTR_CBANK_PARAM_SIZE
	.align		4
.L_3437:
        /*0018*/ 	.byte	0x03, 0x19
        /*001a*/ 	.short	0x0030


	//----- nvinfo : EIATTR_KPARAM_INFO
	.align		4
        /*001c*/ 	.byte	0x04, 0x17
        /*001e*/ 	.short	(.L_3439 - .L_3438)
.L_3438:
        /*0020*/ 	.word	0x00000000
        /*0024*/ 	.short	0x0006
        /*0026*/ 	.short	0x002c
        /*0028*/ 	.byte	0x00, 0xf0, 0x11, 0x00


	//----- nvinfo : EIATTR_KPARAM_INFO
	.align		4
.L_3439:
        /*002c*/ 	.byte	0x04, 0x17
        /*002e*/ 	.short	(.L_3441 - .L_3440)
.L_3440:
        /*0030*/ 	.word	0x00000000
        /*0034*/ 	.short	0x0005
        /*0036*/ 	.short	0x0028
        /*0038*/ 	.byte	0x00, 0xf0, 0x11, 0x00


	//----- nvinfo : EIATTR_KPARAM_INFO
	.align		4
.L_3441:
        /*003c*/ 	.byte	0x04, 0x17
        /*003e*/ 	.short	(.L_3443 - .L_3442)
.L_3442:
        /*0040*/ 	.word	0x00000000
        /*0044*/ 	.short	0x0004
        /*0046*/ 	.short	0x0020
        /*0048*/ 	.byte	0x00, 0xf0, 0x21, 0x00


	//----- nvinfo : EIATTR_KPARAM_INFO
	.align		4
.L_3443:
        /*004c*/ 	.byte	0x04, 0x17
        /*004e*/ 	.short	(.L_3445 - .L_3444)
.L_3444:
        /*0050*/ 	.word	0x00000000
        /*0054*/ 	.short	0x0003
        /*0056*/ 	.short	0x0018
        /*0058*/ 	.byte	0x00, 0xf0, 0x21, 0x00


	//----- nvinfo : EIATTR_KPARAM_INFO
	.align		4
.L_3445:
        /*005c*/ 	.byte	0x04, 0x17
        /*005e*/ 	.short	(.L_3447 - .L_3446)
.L_3446:
        /*0060*/ 	.word	0x00000000
        /*0064*/ 	.short	0x0002
        /*0066*/ 	.short	0x0010
        /*0068*/ 	.byte	0x00, 0xf0, 0x21, 0x00


	//----- nvinfo : EIATTR_KPARAM_INFO
	.align		4
.L_3447:
        /*006c*/ 	.byte	0x04, 0x17
        /*006e*/ 	.short	(.L_3449 - .L_3448)
.L_3448:
        /*0070*/ 	.word	0x00000000
        /*0074*/ 	.short	0x0001
        /*0076*/ 	.short	0x0008
        /*0078*/ 	.byte	0x00, 0xf0, 0x21, 0x00


	//----- nvinfo : EIATTR_KPARAM_INFO
	.align		4
.L_3449:
        /*007c*/ 	.byte	0x04, 0x17
        /*007e*/ 	.short	(.L_3451 - .L_3450)
.L_3450:
        /*0080*/ 	.word	0x00000000
        /*0084*/ 	.short	0x0000
        /*0086*/ 	.short	0x0000
        /*0088*/ 	.byte	0x00, 0xf0, 0x21, 0x00


	//----- nvinfo : EIATTR_MAXREG_COUNT
	.align		4
.L_3451:
        /*008c*/ 	.byte	0x03, 0x1b
        /*008e*/ 	.short	0x00ff


	//----- nvinfo : EIATTR_NUM_BARRIERS
	.align		4
        /*0090*/ 	.byte	0x02, 0x4c
        /*0092*/ 	.byte	0x01
	.zero		1


	//----- nvinfo : EIATTR_MERCURY_ISA_VERSION
	.align		4
        /*0094*/ 	.byte	0x03, 0x5f
        /*0096*/ 	.short	0x0000


	//----- nvinfo : EIATTR_UNUSED_LOAD_BYTE_OFFSET
	.align		4
        /*0098*/ 	.byte	0x04, 0x44
        /*009a*/ 	.short	(.L_3453 - .L_3452)


	//   ....[0]....
.L_3452:
        /*009c*/ 	.word	0x00000680
        /*00a0*/ 	.word	0x0000fff0


	//   ....[1]....
        /*00a4*/ 	.word	0x00000b40
        /*00a8*/ 	.word	0x0000fff0


	//----- nvinfo : EIATTR_COOP_GROUP_MASK_REGIDS
	.align		4
.L_3453:
        /*00ac*/ 	.byte	0x04, 0x29
        /*00ae*/ 	.short	(.L_3455 - .L_3454)


	//   ....[0]....
.L_3454:
        /*00b0*/ 	.word	0xffffffff


	//   ....[1]....
        /*00b4*/ 	.word	0xffffffff


	//   ....[2]....
        /*00b8*/ 	.word	0xffffffff


	//   ....[3]....
        /*00bc*/ 	.word	0xffffffff


	//   ....[4]....
        /*00c0*/ 	.word	0xffffffff


	//   ....[5]....
        /*00c4*/ 	.word	0xffffffff


	//   ....[6]....
        /*00c8*/ 	.word	0xffffffff


	//   ....[7]....
        /*00cc*/ 	.word	0xffffffff


	//   ....[8]....
        /*00d0*/ 	.word	0xffffffff


	//   ....[9]....
        /*00d4*/ 	.word	0xffffffff


	//   ....[10]....
        /*00d8*/ 	.word	0xffffffff


	//   ....[11]....
        /*00dc*/ 	.word	0xffffffff


	//----- nvinfo : EIATTR_COOP_GROUP_INSTR_OFFSETS
	.align		4
.L_3455:
        /*00e0*/ 	.byte	0x04, 0x28
        /*00e2*/ 	.short	(.L_3457 - .L_3456)


	//   ....[0]....
.L_3456:
        /*00e4*/ 	.word	0x00000410


	//   ....[1]....
        /*00e8*/ 	.word	0x000004e0


	//   ....[2]....
        /*00ec*/ 	.word	0x00000520


	//   ....[3]....
        /*00f0*/ 	.word	0x00000570


	//   ....[4]....
        /*00f4*/ 	.word	0x000005c0


	//   ....[5]....
        /*00f8*/ 	.word	0x00000600


	//   ....[6]....
        /*00fc*/ 	.word	0x000009b0


	//   ....[7]....
        /*0100*/ 	.word	0x00000a00


	//   ....[8]....
        /*0104*/ 	.word	0x00000a40


	//   ....[9]....
        /*0108*/ 	.word	0x00000a80


	//   ....[10]....
        /*010c*/ 	.word	0x00000ac0


	//   ....[11]....
        /*0110*/ 	.word	0x00002150


	//----- nvinfo : EIATTR_EXIT_INSTR_OFFSETS
	.align		4
.L_3457:
        /*0114*/ 	.byte	0x04, 0x1c
        /*0116*/ 	.short	(.L_3459 - .L_3458)


	//   ....[0]....
.L_3458:
        /*0118*/ 	.word	0x00000160


	//   ....[1]....
        /*011c*/ 	.word	0x000022d0


	//----- nvinfo : EIATTR_CRS_STACK_SIZE
	.align		4
.L_3459:
        /*0120*/ 	.byte	0x04, 0x1e
        /*0122*/ 	.short	(.L_3461 - .L_3460)
.L_3460:
        /*0124*/ 	.word	0x00000000
.L_3461:


//--------------------- .nv.info._Z18kQuantizeBlockwiseIfLi4096ELi4ELi1ELi0EEvPfPT_S0_PhS0_ii --------------------------
	.section	.nv.info._Z18kQuantizeBlockwiseIfLi4096ELi4ELi1ELi0EEvPfPT_S0_PhS0_ii,"",@"SHT_CUDA_INFO"
	.sectionflags	@""
	.align	4


	//----- nvinfo : EIATTR_CUDA_API_VERSION
	.align		4
        /*0000*/ 	.byte	0x04, 0x37
        /*0002*/ 	.short	(.L_3463 - .L_3462)
.L_3462:
        /*0004*/ 	.word	0x00000082


	//----- nvinfo : EIATTR_SW2861232_WAR
	.align		4
.L_3463:
        /*0008*/ 	.byte	0x01, 0x35
	.zero		2


	//----- nvinfo : EIATTR_PARAM_CBANK
	.align		4
        /*000c*/ 	.byte	0x04, 0x0a
        /*000e*/ 	.short	(.L_3465 - .L_3464)
	.align		4
.L_3464:
        /*0010*/ 	.word	index@(.nv.constant0._Z18kQuantizeBlockwiseIfLi4096ELi4ELi1ELi0EEvPfPT_S0_PhS0_ii)
        /*0014*/ 	.short	0x0160
        /*0016*/ 	.short	0x0030


	//----- nvinfo : EIATTR_CBANK_PARAM_SIZE
	.align		4
.L_3465:
        /*0018*/ 	.byte	0x03, 0x19
        /*001a*/ 	.short	0x0030


	//----- nvinfo : EIATTR_KPARAM_INFO
	.align		4
        /*001c*/ 	.byte	0x04, 0x17
        /*001e*/ 	.short	(.L_3467 - .L_3466)
.L_3466:
        /*0020*/ 	.word	0x00000000
        /*0024*/ 	.short	0x0006
        /*0026*/ 	.short	0x002c
        /*0028*/ 	.byte	0x00, 0xf0, 0x11, 0x00


	//----- nvinfo : EIATTR_KPARAM_INFO
	.align		4
.L_3467:
        /*002c*/ 	.byte	0x04, 0x17
        /*002e*/ 	.short	(.L_3469 - .L_3468)
.L_3468:
        /*0030*/ 	.word	0x00000000
        /*0034*/ 	.short	0x0005
        /*0036*/ 	.short	0x0028
        /*0038*/ 	.byte	0x00, 0xf0, 0x11, 0x00


	//----- nvinfo : EIATTR_KPARAM_INFO
	.align		4
.L_3469:
        /*003c*/ 	.byte	0x04, 0x17
        /*003e*/ 	.short	(.L_3471 - .L_3470)
.L_3470:
        /*0040*/ 	.word	0x00000000
        /*0044*/ 	.short	0x0004
        /*0046*/ 	.short	0x0020
        /*0048*/ 	.byte	0x00, 0xf0, 0x21, 0x00


	//----- nvinfo : EIATTR_KPARAM_INFO
	.align		4
.L_3471:
        /*004c*/ 	.byte	0x04, 0x17
        /*004e*/ 	.short	(.L_3473 - .L_3472)
.L_3472:
        /*0050*/ 	.word	0x00000000
        /*0054*/ 	.short	0x0003
        /*0056*/ 	.short	0x0018
        /*0058*/ 	.byte	0x00, 0xf0, 0x21, 0x00


	//----- nvinfo : EIATTR_KPARAM_INFO
	.align		4
.L_3473:
        /*005c*/ 	.byte	0x04, 0x17
        /*005e*/ 	.short	(.L_3475 - .L_3474)
.L_3474:
        /*0060*/ 	.word	0x00000000
        /*0064*/ 	.short	0x0002
        /*0066*/ 	.short	0x0010
        /*0068*/ 	.byte	0x00, 0xf0, 0x21, 0x00


	//----- nvinfo : EIATTR_KPARAM_INFO
	.align		4
.L_3475:
        /*006c*/ 	.byte	0x04, 0x17
        /*006e*/ 	.short	(.L_3477 - .L_3476)
.L_3476:
        /*0070*/ 	.word	0x00000000
        /*0074*/ 	.short	0x0001
        /*0076*/ 	.short	0x0008
        /*0078*/ 	.byte	0x00, 0xf0, 0x21, 0x00


	//----- nvinfo : EIATTR_KPARAM_INFO
	.align		4
.L_3477:
        /*007c*/ 	.byte	0x04, 0x17
        /*007e*/ 	.short	(.L_3479 - .L_3478)
.L_3478:
        /*0080*/ 	.word	0x00000000
        /*0084*/ 	.short	0x0000
        /*0086*/ 	.short	0x0000
        /*0088*/ 	.byte	0x00, 0xf0, 0x21, 0x00


	//----- nvinfo : EIATTR_MAXREG_COUNT
	.align		4
.L_3479:
        /*008c*/ 	.byte	0x03, 0x1b
        /*008e*/ 	.short	0x00ff


	//----- nvinfo : EIATTR_NUM_BARRIERS
	.align		4
        /*0090*/ 	.byte	0x02, 0x4c
        /*0092*/ 	.byte	0x01
	.zero		1


	//----- nvinfo : EIATTR_MERCURY_ISA_VERSION
	.align		4
        /*0094*/ 	.byte	0x03, 0x5f
        /*0096*/ 	.short	0x0000


	//----- nvinfo : EIATTR_UNUSED_LOAD_BYTE_OFFSET
	.align		4
        /*0098*/ 	.byte	0x04, 0x44
        /*009a*/ 	.short	(.L_3481 - .L_3480)


	//   ....[0]....
.L_3480:
        /*009c*/ 	.word	0x00000710
        /*00a0*/ 	.word	0x0000fff0


	//   ....[1]....
        /*00a4*/ 	.word	0x00000f10
        /*00a8*/ 	.word	0x0000fff0


	//----- nvinfo : EIATTR_COOP_GROUP_MASK_REGIDS
	.align		4
.L_3481:
        /*00ac*/ 	.byte	0x04, 0x29
        /*00ae*/ 	.short	(.L_3483 - .L_3482)


	//   ....[0]....
.L_3482:
        /*00b0*/ 	.word	0xffffffff


	//   ....[1]....
        /*00b4*/ 	.word	0xffffffff


	//   ....[2]....
        /*00b8*/ 	.word	0xffffffff


	//   ....[3]....
        /*00bc*/ 	.word	0xffffffff


	//   ....[4]....
        /*00c0*/ 	.word	0xffffffff


	//   ....[5]....
        /*00c4*/ 	.word	0xffffffff


	//   ....[6]....
        /*00c8*/ 	.word	0xffffffff


	//   ....[7]....
        /*00cc*/ 	.word	0xffffffff


	//   ....[8]....
        /*00d0*/ 	.word	0xffffffff


	//   ....[9]....
        /*00d4*/ 	.word	0xffffffff


	//   ....[10]....
        /*00d8*/ 	.word	0xffffffff


	//   ....[11]....
        /*00dc*/ 	.word	0xffffffff


	//   ....[12]....
        /*00e0*/ 	.word	0xffffffff


	//----- nvinfo : EIATTR_COOP_GROUP_INSTR_OFFSETS
	.align		4
.L_3483:
        /*00e4*/ 	.byte	0x04, 0x28
        /*00e6*/ 	.short	(.L_3485 - .L_3484)


	//   ....[0]....
.L_3484:
        /*00e8*/ 	.word	0x000004a0


	//   ....[1]....
        /*00ec*/ 	.word	0x00000570


	//   ....[2]....
        /*00f0*/ 	.word	0x000005b0


	//   ....[3]....
        /*00f4*/ 	.word	0x00000600


	//   ....[4]....
        /*00f8*/ 	.word	0x00000650


	//   ....[5]....
        /*00fc*/ 	.word	0x00000690


	//   ....[6]....
        /*0100*/ 	.word	0x00000d80


	//   ....[7]....
        /*0104*/ 	.word	0x00000dd0


	//   ....[8]....
        /*0108*/ 	.word	0x00000e10


	//   ....[9]....
        /*010c*/ 	.word	0x00000e50


	//   ....[10]....
        /*0110*/ 	.word	0x00000e90


	//   ....[11]....
        /*0114*/ 	.word	0x000015d0


	//   ....[12]....
        /*0118*/ 	.word	0x00002910


	//----- nvinfo : EIATTR_EXIT_INSTR_OFFSETS
	.align		4
.L_3485:
        /*011c*/ 	.byte	0x04, 0x1c
        /*011e*/ 	.short	(.L_3487 - .L_3486)


	//   ....[0]....
.L_3486:
        /*0120*/ 	.word	0x00000160


	//   ....[1]....
        /*0124*/ 	.word	0x00002a90


	//----- nvinfo : EIATTR_CRS_STACK_SIZE
	.align		4
.L_3487:
        /*0128*/ 	.byte	0x04, 0x1e
        /*012a*/ 	.short	(.L_3489 - .L_3488)
.L_3488:
        /*012c*/ 	.word	0x00000000
.L_3489:


//--------------------- .nv.info._Z18kQuantizeBlockwiseIfLi4096ELi4ELi0ELi0EEvPfPT_S0_PhS0_ii --------------------------
	.section	.nv.info._Z18kQuantizeBlockwiseIfLi4096ELi4ELi0ELi0EEvPfPT_S0_PhS0_ii,"",@"SHT_CUDA_INFO"
	.sectionflags	@""
	.align	4


	//----- nvinfo : EIATTR_CUDA_API_VERSION
	.align		4
        /*0000*/ 	.byte	0x04, 0x37
        /*0002*/ 	.short	(.L_3491 - .L_3490)
.L_3490:
        /*0004*/ 	.word	0x00000082


	//----- nvinfo : EIATTR_SW2861232_WAR
	.align		4
.L_3491:
        /*0008*/ 	.byte	0x01, 0x35
	.zero		2


	//----- nvinfo : EIATTR_PARAM_CBANK
	.align		4
        /*000c*/ 	.byte	0x04, 0x0a
        /*000e*/ 	.short	(.L_3493 - .L_3492)
	.align		4
.L_3492:
        /*0010*/ 	.word	index@(.nv.constant0._Z18kQuantizeBlockwiseIfLi4096ELi4ELi0ELi0EEvPfPT_S0_PhS0_ii)
        /*0014*/ 	.short	0x0160
        /*0016*/ 	.short	0x0030


	//----- nvinfo : EIATTR_CBANK_PARAM_SIZE
	.align		4
.L_3493:
        /*0018*/ 	.byte	0x03, 0x19
        /*001a*/ 	.short	0x0030


	//----- nvinfo : EIATTR_KPARAM_INFO
	.align		4
        /*001c*/ 	.byte	0x04, 0x17
        /*001e*/ 	.short	(.L_3495 - .L_3494)
.L_3494:
        /*0020*/ 	.word	0x00000000
        /*0024*/ 	.short	0x0006
        /*0026*/ 	.short	0x002c
        /*0028*/ 	.byte	0x00, 0xf0, 0x11, 0x00


	//----- nvinfo : EIATTR_KPARAM_INFO
	.align		4
.L_3495:
        /*002c*/ 	.byte	0x04, 0x17
        /*002e*/ 	.short	(.L_3497 - .L_3496)
.L_3496:
        /*0030*/ 	.word	0x00000000
        /*0034*/ 	.short	0x0005
        /*0036*/ 	.short	0x0028
        /*0038*/ 	.byte	0x00, 0xf0, 0x11, 0x00


	//----- nvinfo : EIATTR_KPARAM_INFO
	.align		4
.L_3497:
        /*003c*/ 	.byte	0x04, 0x17
        /*003e*/ 	.short	(.L_3499 - .L_3498)
.L_3498:
        /*0040*/ 	.word	0x00000000
        /*0044*/ 	.short	0x0004
        /*0046*/ 	.short	0x0020
        /*0048*/ 	.byte	0x00, 0xf0, 0x21, 0x00


	//----- nvinfo : EIATTR_KPARAM_INFO
	.align		4
.L_3499:
        /*004c*/ 	.byte	0x04, 0x17
        /*004e*/ 	.short	(.L_3501 - .L_3500)
.L_3500:
        /*0050*/ 	.word	0x00000000
        /*0054*/ 	.short	0x0003
        /*0056*/ 	.short	0x0018
        /*0058*/ 	.byte	0x00, 0xf0, 0x21, 0x00


	//----- nvinfo : EIATTR_KPARAM_INFO
	.align		4
.L_3501:
        /*005c*/ 	.byte	0x04, 0x17
        /*005e*/ 	.short	(.L_3503 - .L_3502)
.L_3502:
        /*0060*/ 	.word	0x00000000
        /*0064*/ 	.short	0x0002
        /*0066*/ 	.short	0x0010
        /*0068*/ 	.byte	0x00, 0xf0, 0x21, 0x00


	//----- nvinfo : EIATTR_KPARAM_INFO
	.align		4
.L_3503:
        /*006c*/ 	.byte	0x04, 0x17
        /*006e*/ 	.short	(.L_3505 - .L_3504)
.L_3504:
        /*0070*/ 	.word	0x00000000
        /*0074*/ 	.short	0x0001
        /*0076*/ 	.short	0x0008
        /*0078*/ 	.byte	0x00, 0xf0, 0x21, 0x00


	//----- nvinfo : EIATTR_KPARAM_INFO
	.align		4
.L_3505:
        /*007c*/ 	.byte	0x04, 0x17
        /*007e*/ 	.short	(.L_3507 - .L_3506)
.L_3506:
        /*0080*/ 	.word	0x00000000
        /*0084*/ 	.short	0x0000
        /*0086*/ 	.short	0x0000
        /*0088*/ 	.byte	0x00, 0xf0, 0x21, 0x00


	//----- nvinfo : EIATTR_MAXREG_COUNT
	.align		4
.L_3507:
        /*008c*/ 	.byte	0x03, 0x1b
        /*008e*/ 	.short	0x00ff


	//----- nvinfo : EIATTR_NUM_BARRIERS
	.align		4
        /*0090*/ 	.byte	0x02, 0x4c
        /*0092*/ 	.byte	0x01
	.zero		1


	//----- nvinfo : EIATTR_MERCURY_ISA_VERSION
	.align		4
        /*0094*/ 	.byte	0x03, 0x5f
        /*0096*/ 	.short	0x0000


	//----- nvinfo : EIATTR_UNUSED_LOAD_BYTE_OFFSET
	.align		4
        /*0098*/ 	.byte	0x04, 0x44
        /*009a*/ 	.short	(.L_3509 - .L_3508)


	//   ....[0]....
.L_3508:
        /*009c*/ 	.word	0x00000680
        /*00a0*/ 	.word	0x0000fff0


	//   ....[1]....
        /*00a4*/ 	.word	0x00000e80
        /*00a8*/ 	.word	0x0000fff0


	//----- nvinfo : EIATTR_COOP_GROUP_MASK_REGIDS
	.align		4
.L_3509:
        /*00ac*/ 	.byte	0x04, 0x29
        /*00ae*/ 	.short	(.L_3511 - .L_3510)


	//   ....[0]....
.L_3510:
        /*00b0*/ 	.word	0xffffffff


	//   ....[1]....
        /*00b4*/ 	.word	0xffffffff


	//   ....[2]....
        /*00b8*/ 	.word	0xffffffff


	//   ....[3]....
        /*00bc*/ 	.word	0xffffffff


	//   ....[4]....
        /*00c0*/ 	.word	0xffffffff


	//   ....[5]....
        /*00c4*/ 	.word	0xffffffff


	//   ....[6]....
        /*00c8*/ 	.word	0xffffffff


	//   ....[7]....
        /*00cc*/ 	.word	0xffffffff


	//   ....[8]....
        /*00d0*/ 	.word	0xffffffff


	//   ....[9]....
        /*00d4*/ 	.word	0xffffffff


	//   ....[10]....
        /*00d8*/ 	.word	0xffffffff


	//   ....[11]....
        /*00dc*/ 	.word	0xffffffff


	//----- nvinfo : EIATTR_COOP_GROUP_INSTR_OFFSETS
	.align		4
.L_3511:
        /*00e0*/ 	.byte	0x04, 0x28
        /*00e2*/ 	.short	(.L_3513 - .L_3512)


	//   ....[0]....
.L_3512:
        /*00e4*/ 	.word	0x00000410


	//   ....[1]....
        /*00e8*/ 	.word	0x000004e0


	//   ....[2]....
        /*00ec*/ 	.word	0x00000520


	//   ....[3]....
        /*00f0*/ 	.word	0x00000570


	//   ....[4]....
        /*00f4*/ 	.word	0x000005c0


	//   ....[5]....
        /*00f8*/ 	.word	0x00000600


	//   ....[6]....
        /*00fc*/ 	.word	0x00000cf0


	//   ....[7]....
        /*0100*/ 	.word	0x00000d40


	//   ....[8]....
        /*0104*/ 	.word	0x00000d80


	//   ....[9]....
        /*0108*/ 	.word	0x00000dc0


	//   ....[10]....
        /*010c*/ 	.word	0x00000e00


	//   ....[11]....
        /*0110*/ 	.word	0x000026d0


	//----- nvinfo : EIATTR_EXIT_INSTR_OFFSETS
	.align		4
.L_3513:
        /*0114*/ 	.byte	0x04, 0x1c
        /*0116*/ 	.short	(.L_3515 - .L_3514)


	//   ....[0]....
.L_3514:
        /*0118*/ 	.word	0x00000160


	//   ....[1]....
        /*011c*/ 	.word	0x00002850


	//----- nvinfo : EIATTR_CRS_STACK_SIZE
	.align		4
.L_3515:
        /*0120*/ 	.byte	0x04, 0x1e
        /*0122*/ 	.short	(.L_3517 - .L_3516)
.L_3516:
        /*0124*/ 	.word	0x00000000
.L_3517:


//--------------------- .nv.info._Z18kQuantizeBlockwiseI6__halfLi64ELi2ELi0ELi2EEvPfPT_S1_PhS1_ii --------------------------
	.section	.nv.info._Z18kQuantizeBlockwiseI6__halfLi64ELi2ELi0ELi2EEvPfPT_S1_PhS1_ii,"",@"SHT_CUDA_INFO"
	.sectionflags	@""
	.align	4


	//----- nvinfo : EIATTR_CUDA_API_VERSION
	.align		4
        /*0000*/ 	.byte	0x04, 0x37
        /*0002*/ 	.short	(.L_3519 - .L_3518)
.L_3518:
        /*0004*/ 	.word	0x00000082


	//----- nvinfo : EIATTR_SW2861232_WAR
	.align		4
.L_3519:
        /*0008*/ 	.byte	0x01, 0x35
	.zero		2


	//----- nvinfo : EIATTR_PARAM_CBANK
	.align		4
        /*000c*/ 	.byte	0x04, 0x0a
        /*000e*/ 	.short	(.L_3521 - .L_3520)
	.align		4
.L_3520:
        /*0010*/ 	.word	index@(.nv.constant0._Z18kQuantizeBlockwiseI6__halfLi64ELi2ELi0ELi2EEvPfPT_S1_PhS1_ii)
        /*0014*/ 	.short	0x0160
        /*0016*/ 	.short	0x0030


	//----- nvinfo : EIATTR_CBANK_PARAM_SIZE
	.align		4
.L_3521:
        /*0018*/ 	.byte	0x03, 0x19
        /*001a*/ 	.short	0x0030


	//----- nvinfo : EIATTR_KPARAM_INFO
	.align		4
        /*001c*/ 	.byte	0x04, 0x17
        /*001e*/ 	.short	(.L_3523 - .L_3522)
.L_3522:
        /*0020*/ 	.word	0x00000000
        /*0024*/ 	.short	0x0006
        /*0026*/ 	.short	0x002c
        /*0028*/ 	.byte	0x00, 0xf0, 0x11, 0x00


	//----- nvinfo : EIATTR_KPARAM_INFO
	.align		4
.L_3523:
        /*002c*/ 	.byte	0x04, 0x17
        /*002e*/ 	.short	(.L_3525 - .L_3524)
.L_3524:
        /*0030*/ 	.word	0x00000000
        /*0034*/ 	.short	0x0005
        /*0036*/ 	.short	0x0028
        /*0038*/ 	.byte	0x00, 0xf0, 0x11, 0x00


	//----- nvinfo : EIATTR_KPARAM_INFO
	.align		4
.L_3525:
        /*003c*/ 	.byte	0x04, 0x17
        /*003e*/ 	.short	(.L_3527 - .L_3526)
.L_3526:
        /*0040*/ 	.word	0x00000000
        /*0044*/ 	.short	0x0004
        /*0046*/ 	.short	0x0020
        /*0048*/ 	.byte	0x00, 0xf0, 0x21, 0x00


	//----- nvinfo : EIATTR_KPARAM_INFO
	.align		4
.L_3527:
        /*004c*/ 	.byte	0x04, 0x17
        /*004e*/ 	.short	(.L_3529 - .L_3528)
.L_3528:
        /*0050*/ 	.word	0x00000000
        /*0054*/ 	.short	0x0003
        /*0056*/ 	.short	0x0018
        /*0058*/ 	.byte	0x00, 0xf0, 0x21, 0x00


	//----- nvinfo : EIATTR_KPARAM_INFO
	.align		4
.L_3529:
        /*005c*/ 	.byte	0x04, 0x17
        /*005e*/ 	.short	(.L_3531 - .L_3530)
.L_3530:
        /*0060*/ 	.word	0x00000000
        /*0064*/ 	.short	0x0002
        /*0066*/ 	.short	0x0010
        /*0068*/ 	.byte	0x00, 0xf0, 0x21, 0x00


	//----- nvinfo : EIATTR_KPARAM_INFO
	.align		4
.L_3531:
        /*006c*/ 	.byte	0x04, 0x17
        /*006e*/ 	.short	(.L_3533 - .L_3532)
.L_3532:
        /*0070*/ 	.word	0x00000000
        /*0074*/ 	.short	0x0001
        /*0076*/ 	.short	0x0008
        /*0078*/ 	.byte	0x00, 0xf0, 0x21, 0x00


	//----- nvinfo : EIATTR_KPARAM_INFO
	.align		4
.L_3533:
        /*007c*/ 	.byte	0x04, 0x17
        /*007e*/ 	.short	(.L_3535 - .L_3534)
.L_3534:
        /*0080*/ 	.word	0x00000000
        /*0084*/ 	.short	0x0000
        /*0086*/ 	.short	0x0000
        /*0088*/ 	.byte	0x00, 0xf0, 0x21, 0x00


	//----- nvinfo : EIATTR_MAXREG_COUNT
	.align		4
.L_3535:
        /*008c*/ 	.byte	0x03, 0x1b
        /*008e*/ 	.short	0x00ff


	//----- nvinfo : EIATTR_NUM_BARRIERS
	.align		4
        /*0090*/ 	.byte	0x02, 0x4c
        /*0092*/ 	.byte	0x01
	.zero		1


	//----- nvinfo : EIATTR_MERCURY_ISA_VERSION
	.align		4
        /*0094*/ 	.byte	0x03, 0x5f
        /*0096*/ 	.short	0x0000


	//----- nvinfo : EIATTR_COOP_GROUP_MASK_REGIDS
	.align		4
        /*0098*/ 	.byte	0x04, 0x29
        /*009a*/ 	.short	(.L_3537 - .L_3536)


	//   ....[0]....
.L_3536:
        /*009c*/ 	.word	0xffffffff


	//   ....[1]....
        /*00a0*/ 	.word	0xffffffff


	//   ....[2]....
        /*00a4*/ 	.word	0xffffffff


	//   ....[3]....
        /*00a8*/ 	.word	0xffffffff


	//   ....[4]....
        /*00ac*/ 	.word	0xffffffff


	//   ....[5]....
        /*00b0*/ 	.word	0xffffffff


	//   ....[6]....
        /*00b4*/ 	.word	0xffffffff


	//   ....[7]....
        /*00b8*/ 	.word	0xffffffff


	//   ....[8]....
        /*00bc*/ 	.word	0xffffffff


	//   ....[9]....
        /*00c0*/ 	.word	0xffffffff


	//   ....[10]....
        /*00c4*/ 	.word	0xffffffff


	//   ....[11]....
        /*00c8*/ 	.word	0xffffffff


	//----- nvinfo : EIATTR_COOP_GROUP_INSTR_OFFSETS
	.align		4
.L_3537:
        /*00cc*/ 	.byte	0x04, 0x28
        /*00ce*/ 	.short	(.L_3539 - .L_3538)


	//   ....[0]....
.L_3538:
        /*00d0*/ 	.word	0x00000230


	//   ....[1]....
        /*00d4*/ 	.word	0x000002d0


	//   ....[2]....
        /*00d8*/ 	.word	0x00000310


	//   ....[3]....
        /*00dc*/ 	.word	0x00000360


	//   ....[4]....
        /*00e0*/ 	.word	0x000003b0


	//   ....[5]....
        /*00e4*/ 	.word	0x00000400


	//   ....[6]....
        /*00e8*/ 	.word	0x00000470


	//   ....[7]....
        /*00ec*/ 	.word	0x000004c0


	//   ....[8]....
        /*00f0*/ 	.word	0x00000500


	//   ....[9]....
        /*00f4*/ 	.word	0x00000540


	//   ....[10]....
        /*00f8*/ 	.word	0x00000580


	//   ....[11]....
        /*00fc*/ 	.word	0x00000cb0


	//----- nvinfo : EIATTR_EXIT_INSTR_OFFSETS
	.align		4
.L_3539:
        /*0100*/ 	.byte	0x04, 0x1c
        /*0102*/ 	.short	(.L_3541 - .L_3540)


	//   ....[0]....
.L_3540:
        /*0104*/ 	.word	0x00000080


	//   ....[1]....
        /*0108*/ 	.word	0x00000dd0


	//----- nvinfo : EIATTR_CRS_STACK_SIZE
	.align		4
.L_3541:
        /*010c*/ 	.byte	0x04, 0x1e
        /*010e*/ 	.short	(.L_3543 - .L_3542)
.L_3542:
        /*0110*/ 	.word	0x00000000
.L_3543:


//--------------------- .nv.info._Z18kQuantizeBlockwiseI6__halfLi128ELi2ELi0ELi2EEvPfPT_S1_PhS1_ii --------------------------
	.section	.nv.info._Z18kQuantizeBlockwiseI6__halfLi128ELi2ELi0ELi2EEvPfPT_S1_PhS1_ii,"",@"SHT_CUDA_INFO"
	.sectionflags	@""
	.align	4


	//----- nvinfo : EIATTR_CUDA_API_VERSION
	.align		4
        /*0000*/ 	.byte	0x04, 0x37
        /*0002*/ 	.short	(.L_3545 - .L_3544)
.L_3544:
        /*0004*/ 	.word	0x00000082


	//----- nvinfo : EIATTR_SW2861232_WAR
	.align		4
.L_3545:
        /*0008*/ 	.byte	0x01, 0x35
	.zero		2


	//----- nvinfo : EIATTR_PARAM_CBANK
	.align		4
        /*000c*/ 	.byte	0x04, 0x0a
        /*000e*/ 	.short	(.L_3547 - .L_3546)
	.align		4
.L_3546:
        /*0010*/ 	.word	index@(.nv.constant0._Z18kQuantizeBlockwiseI6__halfLi128ELi2ELi0ELi2EEvPfPT_S1_PhS1_ii)
        /*0014*/ 	.short	0x0160
        /*0016*/ 	.short	0x0030


	//----- nvinfo : EIATTR_CBANK_PARAM_SIZE
	.align		4
.L_3547:
        /*0018*/ 	.byte	0x03, 0x19
        /*001a*/ 	.short	0x0030


	//----- nvinfo : EIATTR_KPARAM_INFO
	.align		4
        /*001c*/ 	.byte	0x04, 0x17
        /*001e*/ 	.short	(.L_3549 - .L_3548)
.L_3548:
        /*0020*/ 	.word	0x00000000
        /*0024*/ 	.short	0x0006
        /*0026*/ 	.short	0x002c
        /*0028*/ 	.byte	0x00, 0xf0, 0x11, 0x00


	//----- nvinfo : EIATTR_KPARAM_INFO
	.align		4
.L_3549:
        /*002c*/ 	.byte	0x04, 0x17
        /*002e*/ 	.short	(.L_3551 - .L_3550)
.L_3550:
        /*0030*/ 	.word	0x00000000
        /*0034*/ 	.short	0x0005
        /*0036*/ 	.short	0x0028
        /*0038*/ 	.byte	0x00, 0xf0, 0x11, 0x00


	//----- nvinfo : EIATTR_KPARAM_INFO
	.align		4
.L_3551:
        /*003c*/ 	.byte	0x04, 0x17
        /*003e*/ 	.short	(.L_3553 - .L_3552)
.L_3552:
        /*0040*/ 	.word	0x00000000
        /*0044*/ 	.short	0x0004
        /*0046*/ 	.short	0x0020
        /*0048*/ 	.byte	0x00, 0xf0, 0x21, 0x00


	//----- nvinfo : EIATTR_KPARAM_INFO
	.align		4
.L_3553:
        /*004c*/ 	.byte	0x04, 0x17
        /*004e*/ 	.short	(.L_3555 - .L_3554)
.L_3554:
        /*0050*/ 	.word	0x00000000
        /*0054*/ 	.short	0x0003
        /*0056*/ 	.short	0x0018
        /*0058*/ 	.byte	0x00, 0xf0, 0x21, 0x00


	//----- nvinfo : EIATTR_KPARAM_INFO
	.align		4
.L_3555:
        /*005c*/ 	.byte	0x04, 0x17
        /*005e*/ 	.short	(.L_3557 - .L_3556)
.L_3556:
        /*0060*/ 	.word	0x00000000
        /*0064*/ 	.short	0x0002
        /*0066*/ 	.short	0x0010
        /*0068*/ 	.byte	0x00, 0xf0, 0x21, 0x00


	//----- nvinfo : EIATTR_KPARAM_INFO
	.align		4
.L_3557:
        /*006c*/ 	.byte	0x04, 0x17
        /*006e*/ 	.short	(.L_3559 - .L_3558)
.L_3558:
        /*0070*/ 	.word	0x00000000
        /*0074*/ 	.short	0x0001
        /*0076*/ 	.short	0x0008
        /*0078*/ 	.byte	0x00, 0xf0, 0x21, 0x00


	//----- nvinfo : EIATTR_KPARAM_INFO
	.align		4
.L_3559:
        /*007c*/ 	.byte	0x04, 0x17
        /*007e*/ 	.short	(.L_3561 - .L_3560)
.L_3560:
        /*0080*/ 	.word	0x00000000
        /*0084*/ 	.short	0x0000
        /*0086*/ 	.short	0x0000
        /*0088*/ 	.byte	0x00, 0xf0, 0x21, 0x00


	//----- nvinfo : EIATTR_MAXREG_COUNT
	.align		4
.L_3561:
        /*008c*/ 	.byte	0x03, 0x1b
        /*008e*/ 	.short	0x00ff


	//----- nvinfo : EIATTR_NUM_BARRIERS
	.align		4
        /*0090*/ 	.byte	0x02, 0x4c
        /*0092*/ 	.byte	0x01
	.zero		1


	//----- nvinfo : EIATTR_MERCURY_ISA_VERSION
	.align		4
        /*0094*/ 	.byte	0x03, 0x5f
        /*0096*/ 	.short	0x0000


	//----- nvinfo : EIATTR_COOP_GROUP_MASK_REGIDS
	.align		4
        /*0098*/ 	.byte	0x04, 0x29
        /*009a*/ 	.short	(.L_3563 - .L_3562)


	//   ....[0]....
.L_3562:
        /*009c*/ 	.word	0xffffffff


	//   ....[1]....
        /*00a0*/ 	.word	0xffffffff


	//   ....[2]....
        /*00a4*/ 	.word	0xffffffff


	//   ....[3]....
        /*00a8*/ 	.word	0xffffffff


	//   ....[4]....
        /*00ac*/ 	.word	0xffffffff


	//   ....[5]....
        /*00b0*/ 	.word	0xffffffff


	//   ....[6]....
        /*00b4*/ 	.word	0xffffffff


	//   ....[7]....
        /*00b8*/ 	.word	0xffffffff


	//   ....[8]....
        /*00bc*/ 	.word	0xffffffff


	//   ....[9]....
        /*00c0*/ 	.word	0xffffffff


	//   ....[10]....
        /*00c4*/ 	.word	0xffffffff


	//   ....[11]....
        /*00c8*/ 	.word	0xffffffff


	//----- nvinfo : EIATTR_COOP_GROUP_INSTR_OFFSETS
	.align		4
.L_3563:
        /*00cc*/ 	.byte	0x04, 0x28
        /*00ce*/ 	.short	(.L_3565 - .L_3564)


	//   ....[0]....
.L_3564:
        /*00d0*/ 	.word	0x000002f0


	//   ....[1]....
        /*00d4*/ 	.word	0x000003c0


	//   ....[2]....
        /*00d8*/ 	.word	0x00000400


	//   ....[3]....
        /*00dc*/ 	.word	0x00000450


	//   ....[4]....
        /*00e0*/ 	.word	0x000004a0


	//   ....[5]....
        /*00e4*/ 	.word	0x000004e0


	//   ....[6]....
        /*00e8*/ 	.word	0x000005b0


	//   ....[7]....
        /*00ec*/ 	.word	0x00000610


	//   ....[8]....
        /*00f0*/ 	.word	0x00000650


	//   ....[9]....
        /*00f4*/ 	.word	0x00000690


	//   ....[10]....
        /*00f8*/ 	.word	0x000006d0


	//   ....[11]....
        /*00fc*/ 	.word	0x00000e50


	//----- nvinfo : EIATTR_EXIT_INSTR_OFFSETS
	.align		4
.L_3565:
        /*0100*/ 	.byte	0x04, 0x1c
        /*0102*/ 	.short	(.L_3567 - .L_3566)


	//   ....[0]....
.L_3566:
        /*0104*/ 	.word	0x00000080


	//   ....[1]....
        /*0108*/ 	.word	0x00000f80


	//----- nvinfo : EIATTR_CRS_STACK_SIZE
	.align		4
.L_3567:
        /*010c*/ 	.byte	0x04, 0x1e
        /*010e*/ 	.short	(.L_3569 - .L_3568)
.L_3568:
        /*0110*/ 	.word	0x00000000
.L_3569:


//--------------------- .nv.info._Z18kQuantizeBlockwiseI6__halfLi256ELi2ELi0ELi2EEvPfPT_S1_PhS1_ii --------------------------
	.section	.nv.info._Z18kQuantizeBlockwiseI6__halfLi256ELi2ELi0ELi2EEvPfPT_S1_PhS1_ii,"",@"SHT_CUDA_INFO"
	.sectionflags	@""
	.align	4


	//----- nvinfo : EIATTR_CUDA_API_VERSION
	.align		4
        /*0000*/ 	.byte	0x04, 0x37
        /*0002*/ 	.short	(.L_3571 - .L_3570)
.L_3570:
        /*0004*/ 	.word	0x00000082


	//----- nvinfo : EIATTR_SW2861232_WAR
	.align		4
.L_3571:
        /*0008*/ 	.byte	0x01, 0x35
	.zero		2


	//----- nvinfo : EIATTR_PARAM_CBANK
	.align		4
        /*000c*/ 	.byte	0x04, 0x0a
        /*000e*/ 	.short	(.L_3573 - .L_3572)
	.align		4
.L_3572:
        /*0010*/ 	.word	index@(.nv.constant0._Z18kQuantizeBlockwiseI6__halfLi256ELi2ELi0ELi2EEvPfPT_S1_PhS1_ii)
        /*0014*/ 	.short	0x0160
        /*0016*/ 	.short	0x0030


	//----- nvinfo : EIATTR_CBANK_PARAM_SIZE
	.align		4
.L_3573:
        /*0018*/ 	.byte	0x03, 0x19
        /*001a*/ 	.short	0x0030


	//----- nvinfo : EIATTR_KPARAM_INFO
	.align		4
        /*001c*/ 	.byte	0x04, 0x17
        /*001e*/ 	.short	(.L_3575 - .L_3574)
.L_3574:
        /*0020*/ 	.word	0x00000000
        /*0024*/ 	.short	0x0006
        /*0026*/ 	.short	0x002c
        /*0028*/ 	.byte	0x00, 0xf0, 0x11, 0x00


	//----- nvinfo : EIATTR_KPARAM_INFO
	.align		4
.L_3575:
        /*002c*/ 	.byte	0x04, 0x17
        /*002e*/ 	.short	(.L_3577 - .L_3576)
.L_3576:
        /*0030*/ 	.word	0x00000000
        /*0034*/ 	.short	0x0005
        /*0036*/ 	.short	0x0028
        /*0038*/ 	.byte	0x00, 0xf0, 0x11, 0x00


	//----- nvinfo : EIATTR_KPARAM_INFO
	.align		4
.L_3577:
        /*003c*/ 	.byte	0x04, 0x17
        /*003e*/ 	.short	(.L_3579 - .L_3578)
.L_3578:
        /*0040*/ 	.word	0x00000000
        /*0044*/ 	.short	0x0004
        /*0046*/ 	.short	0x0020
        /*0048*/ 	.byte	0x00, 0xf0, 0x21, 0x00


	//----- nvinfo : EIATTR_KPARAM_INFO
	.align		4
.L_3579:
        /*004c*/ 	.byte	0x04, 0x17
        /*004e*/ 	.short	(.L_3581 - .L_3580)
.L_3580:
        /*0050*/ 	.word	0x00000000
        /*0054*/ 	.short	0x0003
        /*0056*/ 	.short	0x0018
        /*0058*/ 	.byte	0x00, 0xf0, 0x21, 0x00


	//----- nvinfo : EIATTR_KPARAM_INFO
	.align		4
.L_3581:
        /*005c*/ 	.byte	0x04, 0x17
        /*005e*/ 	.short	(.L_3583 - .L_3582)
.L_3582:
        /*0060*/ 	.word	0x00000000
        /*0064*/ 	.short	0x0002
        /*0066*/ 	.short	0x0010
        /*0068*/ 	.byte	0x00, 0xf0, 0x21, 0x00


	//----- nvinfo : EIATTR_KPARAM_INFO
	.align		4
.L_3583:
        /*006c*/ 	.byte	0x04, 0x17
        /*006e*/ 	.short	(.L_3585 - .L_3584)
.L_3584:
        /*0070*/ 	.word	0x00000000
        /*0074*/ 	.short	0x0001
        /*0076*/ 	.short	0x0008
        /*0078*/ 	.byte	0x00, 0xf0, 0x21, 0x00


	//----- nvinfo : EIATTR_KPARAM_INFO
	.align		4
.L_3585:
        /*007c*/ 	.byte	0x04, 0x17
        /*007e*/ 	.short	(.L_3587 - .L_3586)
.L_3586:
        /*0080*/ 	.word	0x00000000
        /*0084*/ 	.short	0x0000
        /*0086*/ 	.short	0x0000
        /*0088*/ 	.byte	0x00, 0xf0, 0x21, 0x00


	//----- nvinfo : EIATTR_MAXREG_COUNT
	.align		4
.L_3587:
        /*008c*/ 	.byte	0x03, 0x1b
        /*008e*/ 	.short	0x00ff


	//----- nvinfo : EIATTR_NUM_BARRIERS
	.align		4
        /*0090*/ 	.byte	0x02, 0x4c
        /*0092*/ 	.byte	0x01
	.zero		1


	//----- nvinfo : EIATTR_MERCURY_ISA_VERSION
	.align		4
        /*0094*/ 	.byte	0x03, 0x5f
        /*0096*/ 	.short	0x0000


	//----- nvinfo : EIATTR_COOP_GROUP_MASK_REGIDS
	.align		4
        /*0098*/ 	.byte	0x04, 0x29
        /*009a*/ 	.short	(.L_3589 - .L_3588)


	//   ....[0]....
.L_3588:
        /*009c*/ 	.word	0xffffffff


	//   ....[1]....
        /*00a0*/ 	.word	0xffffffff


	//   ....[2]....
        /*00a4*/ 	.word	0xffffffff


	//   ....[3]....
        /*00a8*/ 	.word	0xffffffff


	//   ....[4]....
        /*00ac*/ 	.word	0xffffffff


	//   ....[5]....
        /*00b0*/ 	.word	0xffffffff


	//   ....[6]....
        /*00b4*/ 	.word	0xffffffff


	//   ....[7]....
        /*00b8*/ 	.word	0xffffffff


	//   ....[8]....
        /*00bc*/ 	.word	0xffffffff


	//   ....[9]....
        /*00c0*/ 	.word	0xffffffff


	//   ....[10]....
        /*00c4*/ 	.word	0xffffffff


	//   ....[11]....
        /*00c8*/ 	.word	0xffffffff


	//----- nvinfo : EIATTR_COOP_GROUP_INSTR_OFFSETS
	.align		4
.L_3589:
        /*00cc*/ 	.byte	0x04, 0x28
        /*00ce*/ 	.short	(.L_3591 - .L_3590)


	//   ....[0]....
.L_3590:
        /*00d0*/ 	.word	0x000002f0


	//   ....[1]....
        /*00d4*/ 	.word	0x000003c0


	//   ....[2]....
        /*00d8*/ 	.word	0x00000400


	//   ....[3]....
        /*00dc*/ 	.word	0x00000450


	//   ....[4]....
        /*00e0*/ 	.word	0x000004a0


	//   ....[5]....
        /*00e4*/ 	.word	0x000004e0


	//   ....[6]....
        /*00e8*/ 	.word	0x00000630


	//   ....[7]....
        /*00ec*/ 	.word	0x00000690


	//   ....[8]....
        /*00f0*/ 	.word	0x000006d0


	//   ....[9]....
        /*00f4*/ 	.word	0x00000710


	//   ....[10]....
        /*00f8*/ 	.word	0x00000750


	//   ....[11]....
        /*00fc*/ 	.word	0x00000f10


	//----- nvinfo : EIATTR_EXIT_INSTR_OFFSETS
	.align		4
.L_3591:
        /*0100*/ 	.byte	0x04, 0x1c
        /*0102*/ 	.short	(.L_3593 - .L_3592)


	//   ....[0]....
.L_3592:
        /*0104*/ 	.word	0x00000080


	//   ....[1]....
        /*0108*/ 	.word	0x00001040


	//----- nvinfo : EIATTR_CRS_STACK_SIZE
	.align		4
.L_3593:
        /*010c*/ 	.byte	0x04, 0x1e
        /*010e*/ 	.short	(.L_3595 - .L_3594)
.L_3594:
        /*0110*/ 	.word	0x00000000
.L_3595:


//--------------------- .nv.info._Z18kQuantizeBlockwiseI6__halfLi512ELi2ELi0ELi2EEvPfPT_S1_PhS1_ii --------------------------
	.section	.nv.info._Z18kQuantizeBlockwiseI6__halfLi512ELi2ELi0ELi2EEvPfPT_S1_PhS1_ii,"",@"SHT_CUDA_INFO"
	.sectionflags	@""
	.align	4


	//----- nvinfo : EIATTR_CUDA_API_VERSION
	.align		4
        /*0000*/ 	.byte	0x04, 0x37
        /*0002*/ 	.short	(.L_3597 - .L_3596)
.L_3596:
        /*0004*/ 	.word	0x00000082


	//----- nvinfo : EIATTR_SW2861232_WAR
	.align		4
.L_3597:
        /*0008*/ 	.byte	0x01, 0x35
	.zero		2


	//----- nvinfo : EIATTR_PARAM_CBANK
	.align		4
        /*000c*/ 	.byte	0x04, 0x0a
        /*000e*/ 	.short	(.L_3599 - .L_3598)
	.align		4
.L_3598:
        /*0010*/ 	.word	index@(.nv.constant0._Z18kQuantizeBlockwiseI6__halfLi512ELi2ELi0ELi2EEvPfPT_S1_PhS1_ii)
        /*0014*/ 	.short	0x0160
        /*0016*/ 	.short	0x0030


	//----- nvinfo : EIATTR_CBANK_PARAM_SIZE
	.align		4
.L_3599:
        /*0018*/ 	.byte	0x03, 0x19
        /*001a*/ 	.short	0x0030


	//----- nvinfo : EIATTR_KPARAM_INFO
	.align		4
        /*001c*/ 	.byte	0x04, 0x17
        /*001e*/ 	.short	(.L_3601 - .L_3600)
.L_3600:
        /*0020*/ 	.word	0x00000000
        /*0024*/ 	.short	0x0006
        /*0026*/ 	.short	0x002c
        /*0028*/ 	.byte	0x00, 0xf0, 0x11, 0x00


	//----- nvinfo : EIATTR_KPARAM_INFO
	.align		4
.L_3601:
        /*002c*/ 	.byte	0x04, 0x17
        /*002e*/ 	.short	(.L_3603 - .L_3602)
.L_3602:
        /*0030*/ 	.word	0x00000000
        /*0034*/ 	.short	0x0005
        /*0036*/ 	.short	0x0028
        /*0038*/ 	.byte	0x00, 0xf0, 0x11, 0x00


	//----- nvinfo : EIATTR_KPARAM_INFO
	.align		4
.L_3603:
        /*003c*/ 	.byte	0x04, 0x17
        /*003e*/ 	.short	(.L_3605 - .L_3604)
.L_3604:
        /*0040*/ 	.word	0x00000000
        /*0044*/ 	.short	0x0004
        /*0046*/ 	.short	0x0020
        /*0048*/ 	.byte	0x00, 0xf0, 0x21, 0x00


	//----- nvinfo : EIATTR_KPARAM_INFO
	.align		4
.L_3605:
        /*004c*/ 	.byte	0x04, 0x17
        /*004e*/ 	.short	(.L_3607 - .L_3606)
.L_3606:
        /*0050*/ 	.word	0x00000000
        /*0054*/ 	.short	0x0003
        /*0056*/ 	.short	0x0018
        /*0058*/ 	.byte	0x00, 0xf0, 0x21, 0x00


	//----- nvinfo : EIATTR_KPARAM_INFO
	.align		4
.L_3607:
        /*005c*/ 	.byte	0x04, 0x17
        /*005e*/ 	.short	(.L_3609 - .L_3608)
.L_3608:
        /*0060*/ 	.word	0x00000000
        /*0064*/ 	.short	0x0002
        /*0066*/ 	.short	0x0010
        /*0068*/ 	.byte	0x00, 0xf0, 0x21, 0x00


	//----- nvinfo : EIATTR_KPARAM_INFO
	.align		4
.L_3609:
        /*006c*/ 	.byte	0x04, 0x17
        /*006e*/ 	.short	(.L_3611 - .L_3610)
.L_3610:
        /*0070*/ 	.word	0x00000000
        /*0074*/ 	.short	0x0001
        /*0076*/ 	.short	0x0008
        /*0078*/ 	.byte	0x00, 0xf0, 0x21, 0x00


	//----- nvinfo : EIATTR_KPARAM_INFO
	.align		4
.L_3611:
        /*007c*/ 	.byte	0x04, 0x17
        /*007e*/ 	.short	(.L_3613 - .L_3612)
.L_3612:
        /*0080*/ 	.word	0x00000000
        /*0084*/ 	.short	0x0000
        /*0086*/ 	.short	0x0000
        /*0088*/ 	.byte	0x00, 0xf0, 0x21, 0x00


	//----- nvinfo : EIATTR_MAXREG_COUNT
	.align		4
.L_3613:
        /*008c*/ 	.byte	0x03, 0x1b
        /*008e*/ 	.short	0x00ff


	//----- nvinfo : EIATTR_NUM_BARRIERS
	.align		4
        /*0090*/ 	.byte	0x02, 0x4c
        /*0092*/ 	.byte	0x01
	.zero		1


	//----- nvinfo : EIATTR_MERCURY_ISA_VERSION
	.align		4
        /*0094*/ 	.byte	0x03, 0x5f
        /*0096*/ 	.short	0x0000


	//----- nvinfo : EIATTR_COOP_GROUP_MASK_REGIDS
	.align		4
        /*0098*/ 	.byte	0x04, 0x29
        /*009a*/ 	.short	(.L_3615 - .L_3614)


	//   ....[0]....
.L_3614:
        /*009c*/ 	.word	0xffffffff


	//   ....[1]....
        /*00a0*/ 	.word	0xffffffff


	//   ....[2]....
        /*00a4*/ 	.word	0xffffffff


	//   ....[3]....
        /*00a8*/ 	.word	0xffffffff


	//   ....[4]....
        /*00ac*/ 	.word	0xffffffff


	//   ....[5]....
        /*00b0*/ 	.word	0xffffffff


	//   ....[6]....
        /*00b4*/ 	.word	0xffffffff


	//   ....[7]....
        /*00b8*/ 	.word	0xffffffff


	//   ....[8]....
        /*00bc*/ 	.word	0xffffffff


	//   ....[9]....
        /*00c0*/ 	.word	0xffffffff


	//   ....[10]....
        /*00c4*/ 	.word	0xffffffff


	//   ....[11]....
        /*00c8*/ 	.word	0xffffffff


	//----- nvinfo : EIATTR_COOP_GROUP_INSTR_OFFSETS
	.align		4
.L_3615:
        /*00cc*/ 	.byte	0x04, 0x28
        /*00ce*/ 	.short	(.L_3617 - .L_3616)


	//   ....[0]....
.L_3616:
        /*00d0*/ 	.word	0x000002f0


	//   ....[1]....
        /*00d4*/ 	.word	0x000003c0


	//   ....[2]....
        /*00d8*/ 	.word	0x00000400


	//   ....[3]....
        /*00dc*/ 	.word	0x00000450


	//   ....[4]....
        /*00e0*/ 	.word	0x000004a0


	//   ....[5]....
        /*00e4*/ 	.word	0x000004e0


	//   ....[6]....
        /*00e8*/ 	.word	0x00000700


	//   ....[7]....
        /*00ec*/ 	.word	0x00000750


	//   ....[8]....
        /*00f0*/ 	.word	0x00000790


	//   ....[9]....
        /*00f4*/ 	.word	0x000007d0


	//   ....[10]....
        /*00f8*/ 	.word	0x00000810


	//   ....[11]....
        /*00fc*/ 	.word	0x00001080


	//----- nvinfo : EIATTR_EXIT_INSTR_OFFSETS
	.align		4
.L_3617:
        /*0100*/ 	.byte	0x04, 0x1c
        /*0102*/ 	.short	(.L_3619 - .L_3618)


	//   ....[0]....
.L_3618:
        /*0104*/ 	.word	0x00000080


	//   ....[1]....
        /*0108*/ 	.word	0x000011b0


	//----- nvinfo : EIATTR_CRS_STACK_SIZE
	.align		4
.L_3619:
        /*010c*/ 	.byte	0x04, 0x1e
        /*010e*/ 	.short	(.L_3621 - .L_3620)
.L_3620:
        /*0110*/ 	.word	0x00000000
.L_3621:


//--------------------- .nv.info._Z18kQuantizeBlockwiseI6__halfLi1024ELi4ELi0ELi2EEvPfPT_S1_PhS1_ii --------------------------
	.section	.nv.info._Z18kQuantizeBlockwiseI6__halfLi1024ELi4ELi0ELi2EEvPfPT_S1_PhS1_ii,"",@"SHT_CUDA_INFO"
	.sectionflags	@""
	.align	4


	//----- nvinfo : EIATTR_CUDA_API_VERSION
	.align		4
        /*0000*/ 	.byte	0x04, 0x37
        /*0002*/ 	.short	(.L_3623 - .L_3622)
.L_3622:
        /*0004*/ 	.word	0x00000082


	//----- nvinfo : EIATTR_SW2861232_WAR
	.align		4
.L_3623:
        /*0008*/ 	.byte	0x01, 0x35
	.zero		2


	//----- nvinfo : EIATTR_PARAM_CBANK
	.align		4
        /*000c*/ 	.byte	0x04, 0x0a
        /*000e*/ 	.short	(.L_3625 - .L_3624)
	.align		4
.L_3624:
        /*0010*/ 	.word	index@(.nv.constant0._Z18kQuantizeBlockwiseI6__halfLi1024ELi4ELi0ELi2EEvPfPT_S1_PhS1_ii)
        /*0014*/ 	.short	0x0160
        /*0016*/ 	.short	0x0030


	//----- nvinfo : EIATTR_CBANK_PARAM_SIZE
	.align		4
.L_3625:
        /*0018*/ 	.byte	0x03, 0x19
        /*001a*/ 	.short	0x0030


	//----- nvinfo : EIATTR_KPARAM_INFO
	.align		4
        /*001c*/ 	.byte	0x04, 0x17
        /*001e*/ 	.short	(.L_3627 - .L_3626)
.L_3626:
        /*0020*/ 	.word	0x00000000
        /*0024*/ 	.short	0x0006
        /*0026*/ 	.short	0x002c
        /*0028*/ 	.byte	0x00, 0xf0, 0x11, 0x00


	//----- nvinfo : EIATTR_KPARAM_INFO
	.align		4
.L_3627:
        /*002c*/ 	.byte	0x04, 0x17
        /*002e*/ 	.short	(.L_3629 - .L_3628)
.L_3628:
        /*0030*/ 	.word	0x00000000
        /*0034*/ 	.short	0x0005
        /*0036*/ 	.short	0x0028
        /*0038*/ 	.byte	0x00, 0xf0, 0x11, 0x00


	//----- nvinfo : EIATTR_KPARAM_INFO
	.align		4
.L_3629:
        /*003c*/ 	.byte	0x04, 0x17
        /*003e*/ 	.short	(.L_3631 - .L_3630)
.L_3630:
        /*0040*/ 	.word	0x00000000
        /*0044*/ 	.short	0x0004
        /*0046*/ 	.short	0x0020
        /*0048*/ 	.byte	0x00, 0xf0, 0x21, 0x00


	//----- nvinfo : EIATTR_KPARAM_INFO
	.align		4
.L_3631:
        /*004c*/ 	.byte	0x04, 0x17
        /*004e*/ 	.short	(.L_3633 - .L_3632)
.L_3632:
        /*0050*/ 	.word	0x00000000
        /*0054*/ 	.short	0x0003
        /*0056*/ 	.short	0x0018
        /*0058*/ 	.byte	0x00, 0xf0, 0x21, 0x00


	//----- nvinfo : EIATTR_KPARAM_INFO
	.align		4
.L_3633:
        /*005c*/ 	.byte	0x04, 0x17
        /*005e*/ 	.short	(.L_3635 - .L_3634)
.L_3634:
        /*0060*/ 	.word	0x00000000
        /*0064*/ 	.short	0x0002
        /*0066*/ 	.short	0x0010
        /*0068*/ 	.byte	0x00, 0xf0, 0x21, 0x00


	//----- nvinfo : EIATTR_KPARAM_INFO
	.align		4
.L_3635:
        /*006c*/ 	.byte	0x04, 0x17
        /*006e*/ 	.short	(.L_3637 - .L_3636)
.L_3636:
        /*0070*/ 	.word	0x00000000
        /*0074*/ 	.short	0x0001
        /*0076*/ 	.short	0x0008
        /*0078*/ 	.byte	0x00, 0xf0, 0x21, 0x00


	//----- nvinfo : EIATTR_KPARAM_INFO
	.align		4
.L_3637:
        /*007c*/ 	.byte	0x04, 0x17
        /*007e*/ 	.short	(.L_3639 - .L_3638)
.L_3638:
        /*0080*/ 	.word	0x00000000
        /*0084*/ 	.short	0x0000
        /*0086*/ 	.short	0x0000
        /*0088*/ 	.byte	0x00, 0xf0, 0x21, 0x00


	//----- nvinfo : EIATTR_MAXREG_COUNT
	.align		4
.L_3639:
        /*008c*/ 	.byte	0x03, 0x1b
        /*008e*/ 	.short	0x00ff


	//----- nvinfo : EIATTR_NUM_BARRIERS
	.align		4
        /*0090*/ 	.byte	0x02, 0x4c
        /*0092*/ 	.byte	0x01
	.zero		1


	//----- nvinfo : EIATTR_MERCURY_ISA_VERSION
	.align		4
        /*0094*/ 	.byte	0x03, 0x5f
        /*0096*/ 	.short	0x0000


	//----- nvinfo : EIATTR_COOP_GROUP_MASK_REGIDS
	.align		4
        /*0098*/ 	.byte	0x04, 0x29
        /*009a*/ 	.short	(.L_3641 - .L_3640)


	//   ....[0]....
.L_3640:
        /*009c*/ 	.word	0xffffffff


	//   ....[1]....
        /*00a0*/ 	.word	0xffffffff


	//   ....[2]....
        /*00a4*/ 	.word	0xffffffff


	//   ....[3]....
        /*00a8*/ 	.word	0xffffffff


	//   ....[4]....
        /*00ac*/ 	.word	0xffffffff


	//   ....[5]....
        /*00b0*/ 	.word	0xffffffff


	//   ....[6]....
        /*00b4*/ 	.word	0xffffffff


	//   ....[7]....
        /*00b8*/ 	.word	0xffffffff


	//   ....[8]....
        /*00bc*/ 	.word	0xffffffff


	//   ....[9]....
        /*00c0*/ 	.word	0xffffffff


	//   ....[10]....
        /*00c4*/ 	.word	0xffffffff


	//   ....[11]....
        /*00c8*/ 	.word	0xffffffff


	//----- nvinfo : EIATTR_COOP_GROUP_INSTR_OFFSETS
	.align		4
.L_3641:
        /*00cc*/ 	.byte	0x04, 0x28
        /*00ce*/ 	.short	(.L_3643 - .L_3642)


	//   ....[0]....
.L_3642:
        /*00d0*/ 	.word	0x000003c0


	//   ....[1]....
        /*00d4*/ 	.word	0x000004d0


	//   ....[2]....
        /*00d8*/ 	.word	0x00000510


	//   ....[3]....
        /*00dc*/ 	.word	0x00000560


	//   ....[4]....
        /*00e0*/ 	.word	0x000005b0


	//   ....[5]....
        /*00e4*/ 	.word	0x000005f0


	//   ....[6]....
        /*00e8*/ 	.word	0x00000810


	//   ....[7]....
        /*00ec*/ 	.word	0x00000860


	//   ....[8]....
        /*00f0*/ 	.word	0x000008a0


	//   ....[9]....
        /*00f4*/ 	.word	0x000008e0


	//   ....[10]....
        /*00f8*/ 	.word	0x00000920


	//   ....[11]....
        /*00fc*/ 	.word	0x00001770


	//----- nvinfo : EIATTR_EXIT_INSTR_OFFSETS
	.align		4
.L_3643:
        /*0100*/ 	.byte	0x04, 0x1c
        /*0102*/ 	.short	(.L_3645 - .L_3644)


	//   ....[0]....
.L_3644:
        /*0104*/ 	.word	0x00000080


	//   ....[1]....
        /*0108*/ 	.word	0x000018b0


	//----- nvinfo : EIATTR_CRS_STACK_SIZE
	.align		4
.L_3645:
        /*010c*/ 	.byte	0x04, 0x1e
        /*010e*/ 	.short	(.L_3647 - .L_3646)
.L_3646:
        /*0110*/ 	.word	0x00000000
.L_3647:


//--------------------- .nv.info._Z18kQuantizeBlockwiseI6__halfLi2048ELi4ELi0ELi2EEvPfPT_S1_PhS1_ii --------------------------
	.section	.nv.info._Z18kQuantizeBlockwiseI6__halfLi2048ELi4ELi0ELi2EEvPfPT_S1_PhS1_ii,"",@"SHT_CUDA_INFO"
	.sectionflags	@""
	.align	4


	//----- nvinfo : EIATTR_CUDA_API_VERSION
	.align		4
        /*0000*/ 	.byte	0x04, 0x37
        /*0002*/ 	.short	(.L_3649 - .L_3648)
.L_3648:
        /*0004*/ 	.word	0x00000082


	//----- nvinfo : EIATTR_SW2861232_WAR
	.align		4
.L_3649:
        /*0008*/ 	.byte	0x01, 0x35
	.zero		2


	//----- nvinfo : EIATTR_PARAM_CBANK
	.align		4
        /*000c*/ 	.byte	0x04, 0x0a
        /*000e*/ 	.short	(.L_3651 - .L_3650)
	.align		4
.L_3650:
        /*0010*/ 	.word	index@(.nv.constant0._Z18kQuantizeBlockwiseI6__halfLi2048ELi4ELi0ELi2EEvPfPT_S1_PhS1_ii)
        /*0014*/ 	.short	0x0160
        /*0016*/ 	.short	0x0030


	//----- nvinfo : EIATTR_CBANK_PARAM_SIZE
	.align		4
.L_3651:
        /*0018*/ 	.byte	0x03, 0x19
        /*001a*/ 	.short	0x0030


	//----- nvinfo : EIATTR_KPARAM_INFO
	.align		4
        /*001c*/ 	.byte	0x04, 0x17
        /*001e*/ 	.short	(.L_3653 - .L_3652)
.L_3652:
        /*0020*/ 	.word	0x00000000
        /*0024*/ 	.short	0x0006
        /*0026*/ 	.short	0x002c
        /*0028*/ 	.byte	0x00, 0xf0, 0x11, 0x00


	//----- nvinfo : EIATTR_KPARAM_INFO
	.align		4
.L_3653:
        /*002c*/ 	.byte	0x04, 0x17
        /*002e*/ 	.short	(.L_3655 - .L_3654)
.L_3654:
        /*0030*/ 	.word	0x00000000
        /*0034*/ 	.short	0x0005
        /*0036*/ 	.short	0x0028
        /*0038*/ 	.byte	0x00, 0xf0, 0x11, 0x00


	//----- nvinfo : EIATTR_KPARAM_INFO
	.align		4
.L_3655:
        /*003c*/ 	.byte	0x04, 0x17
        /*003e*/ 	.short	(.L_3657 - .L_3656)
.L_3656:
        /*0040*/ 	.word	0x00000000
        /*0044*/ 	.short	0x0004
        /*0046*/ 	.short	0x0020
        /*0048*/ 	.byte	0x00, 0xf0, 0x21, 0x00


	//----- nvinfo : EIATTR_KPARAM_INFO
	.align		4
.L_3657:
        /*004c*/ 	.byte	0x04, 0x17
        /*004e*/ 	.short	(.L_3659 - .L_3658)
.L_3658:
        /*0050*/ 	.word	0x00000000
        /*0054*/ 	.short	0x0003
        /*0056*/ 	.short	0x0018
        /*0058*/ 	.byte	0x00, 0xf0, 0x21, 0x00


	//----- nvinfo : EIATTR_KPARAM_INFO
	.align		4
.L_3659:
        /*005c*/ 	.byte	0x04, 0x17
        /*005e*/ 	.short	(.L_3661 - .L_3660)
.L_3660:
        /*0060*/ 	.word	0x00000000
        /*0064*/ 	.short	0x0002
        /*0066*/ 	.short	0x0010
        /*0068*/ 	.byte	0x00, 0xf0, 0x21, 0x00


	//----- nvinfo : EIATTR_KPARAM_INFO
	.align		4
.L_3661:
        /*006c*/ 	.byte	0x04, 0x17
        /*006e*/ 	.short	(.L_3663 - .L_3662)
.L_3662:
        /*0070*/ 	.word	0x00000000
        /*0074*/ 	.short	0x0001
        /*0076*/ 	.short	0x0008
        /*0078*/ 	.byte	0x00, 0xf0, 0x21, 0x00


	//----- nvinfo : EIATTR_KPARAM_INFO
	.align		4
.L_3663:
        /*007c*/ 	.byte	0x04, 0x17
        /*007e*/ 	.short	(.L_3665 - .L_3664)
.L_3664:
        /*0080*/ 	.word	0x00000000
        /*0084*/ 	.short	0x0000
        /*0086*/ 	.short	0x0000
        /*0088*/ 	.byte	0x00, 0xf0, 0x21, 0x00


	//----- nvinfo : EIATTR_MAXREG_COUNT
	.align		4
.L_3665:
        /*008c*/ 	.byte	0x03, 0x1b
        /*008e*/ 	.short	0x00ff


	//----- nvinfo : EIATTR_NUM_BARRIERS
	.align		4
        /*0090*/ 	.byte	0x02, 0x4c
        /*0092*/ 	.byte	0x01
	.zero		1


	//----- nvinfo : EIATTR_MERCURY_ISA_VERSION
	.align		4
        /*0094*/ 	.byte	0x03, 0x5f
        /*0096*/ 	.short	0x0000


	//----- nvinfo : EIATTR_UNUSED_LOAD_BYTE_OFFSET
	.align		4
        /*0098*/ 	.byte	0x04, 0x44
        /*009a*/ 	.short	(.L_3667 - .L_3666)


	//   ....[0]....
.L_3666:
        /*009c*/ 	.word	0x00000670
        /*00a0*/ 	.word	0x0000fff0


	//   ....[1]....
        /*00a4*/ 	.word	0x00000b30
        /*00a8*/ 	.word	0x0000fff0


	//----- nvinfo : EIATTR_COOP_GROUP_MASK_REGIDS
	.align		4
.L_3667:
        /*00ac*/ 	.byte	0x04, 0x29
        /*00ae*/ 	.short	(.L_3669 - .L_3668)


	//   ....[0]....
.L_3668:
        /*00b0*/ 	.word	0xffffffff


	//   ....[1]....
        /*00b4*/ 	.word	0xffffffff


	//   ....[2]....
        /*00b8*/ 	.word	0xffffffff


	//   ....[3]....
        /*00bc*/ 	.word	0xffffffff


	//   ....[4]....
        /*00c0*/ 	.word	0xffffffff


	//   ....[5]....
        /*00c4*/ 	.word	0xffffffff


	//   ....[6]....
        /*00c8*/ 	.word	0xffffffff


	//   ....[7]....
        /*00cc*/ 	.word	0xffffffff


	//   ....[8]....
        /*00d0*/ 	.word	0xffffffff


	//   ....[9]....
        /*00d4*/ 	.word	0xffffffff


	//   ....[10]....
        /*00d8*/ 	.word	0xffffffff


	//   ....[11]....
        /*00dc*/ 	.word	0xffffffff


	//----- nvinfo : EIATTR_COOP_GROUP_INSTR_OFFSETS
	.align		4
.L_3669:
        /*00e0*/ 	.byte	0x04, 0x28
        /*00e2*/ 	.short	(.L_3671 - .L_3670)


	//   ....[0]....
.L_3670:
        /*00e4*/ 	.word	0x000003c0


	//   ....[1]....
        /*00e8*/ 	.word	0x000004d0


	//   ....[2]....
        /*00ec*/ 	.word	0x00000510


	//   ....[3]....
        /*00f0*/ 	.word	0x00000560


	//   ....[4]....
        /*00f4*/ 	.word	0x000005b0


	//   ....[5]....
        /*00f8*/ 	.word	0x000005f0


	//   ....[6]....
        /*00fc*/ 	.word	0x000009a0


	//   ....[7]....
        /*0100*/ 	.word	0x000009f0


	//   ....[8]....
        /*0104*/ 	.word	0x00000a30


	//   ....[9]....
        /*0108*/ 	.word	0x00000a70


	//   ....[10]....
        /*010c*/ 	.word	0x00000ab0


	//   ....[11]....
        /*0110*/ 	.word	0x00001a10


	//----- nvinfo : EIATTR_EXIT_INSTR_OFFSETS
	.align		4
.L_3671:
        /*0114*/ 	.byte	0x04, 0x1c
        /*0116*/ 	.short	(.L_3673 - .L_3672)


	//   ....[0]....
.L_3672:
        /*0118*/ 	.word	0x00000080


	//   ....[1]....
        /*011c*/ 	.word	0x00001b50


	//----- nvinfo : EIATTR_CRS_STACK_SIZE
	.align		4
.L_3673:
        /*0120*/ 	.byte	0x04, 0x1e
        /*0122*/ 	.short	(.L_3675 - .L_3674)
.L_3674:
        /*0124*/ 	.word	0x00000000
.L_3675:


//--------------------- .nv.info._Z18kQuantizeBlockwiseI6__halfLi4096ELi4ELi0ELi2EEvPfPT_S1_PhS1_ii --------------------------
	.section	.nv.info._Z18kQuantizeBlockwiseI6__halfLi4096ELi4ELi0ELi2EEvPfPT_S1_PhS1_ii,"",@"SHT_CUDA_INFO"
	.sectionflags	@""
	.align	4


	//----- nvinfo : EIATTR_CUDA_API_VERSION
	.align		4
        /*0000*/ 	.byte	0x04, 0x37
        /*0002*/ 	.short	(.L_3677 - .L_3676)
.L_3676:
        /*0004*/ 	.word	0x00000082


	//----- nvinfo : EIATTR_SW2861232_WAR
	.align		4
.L_3677:
        /*0008*/ 	.byte	0x01, 0x35
	.zero		2


	//----- nvinfo : EIATTR_PARAM_CBANK
	.align		4
        /*000c*/ 	.byte	0x04, 0x0a
        /*000e*/ 	.short	(.L_3679 - .L_3678)
	.align		4
.L_3678:
        /*0010*/ 	.word	index@(.nv.constant0._Z18kQuantizeBlockwiseI6__halfLi4096ELi4ELi0ELi2EEvPfPT_S1_PhS1_ii)
        /*0014*/ 	.short	0x0160
        /*0016*/ 	.short	0x0030


	//----- nvinfo : EIATTR_CBANK_PARAM_SIZE
	.align		4
.L_3679:
        /*0018*/ 	.byte	0x03, 0x19
        /*001a*/ 	.short	0x0030


	//----- nvinfo : EIATTR_KPARAM_INFO
	.align		4
        /*001c*/ 	.byte	0x04, 0x17
        /*001e*/ 	.short	(.L_3681 - .L_3680)
.L_3680:
        /*0020*/ 	.word	0x00000000
        /*0024*/ 	.short	0x0006
        /*0026*/ 	.short	0x002c
        /*0028*/ 	.byte	0x00, 0xf0, 0x11, 0x00


	//----- nvinfo : EIATTR_KPARAM_INFO
	.align		4
.L_3681:
        /*002c*/ 	.byte	0x04, 0x17
        /*002e*/ 	.short	(.L_3683 - .L_3682)
.L_3682:
        /*0030*/ 	.word	0x00000000
        /*0034*/ 	.short	0x0005
        /*0036*/ 	.short	0x0028
        /*0038*/ 	.byte	0x00, 0xf0, 0x11, 0x00


	//----- nvinfo : EIATTR_KPARAM_INFO
	.align		4
.L_3683:
        /*003c*/ 	.byte	0x04, 0x17
        /*003e*/ 	.short	(.L_3685 - .L_3684)
.L_3684:
        /*0040*/ 	.word	0x00000000
        /*0044*/ 	.short	0x0004
        /*0046*/ 	.short	0x0020
        /*0048*/ 	.byte	0x00, 0xf0, 0x21, 0x00


	//----- nvinfo : EIATTR_KPARAM_INFO
	.align		4
.L_3685:
        /*004c*/ 	.byte	0x04, 0x17
        /*004e*/ 	.short	(.L_3687 - .L_3686)
.L_3686:
        /*0050*/ 	.word	0x00000000
        /*0054*/ 	.short	0x0003
        /*0056*/ 	.short	0x0018
        /*0058*/ 	.byte	0x00, 0xf0, 0x21, 0x00


	//----- nvinfo : EIATTR_KPARAM_INFO
	.align		4
.L_3687:
        /*005c*/ 	.byte	0x04, 0x17
        /*005e*/ 	.short	(.L_3689 - .L_3688)
.L_3688:
        /*0060*/ 	.word	0x00000000
        /*0064*/ 	.short	0x0002
        /*0066*/ 	.short	0x0010
        /*0068*/ 	.byte	0x00, 0xf0, 0x21, 0x00


	//----- nvinfo : EIATTR_KPARAM_INFO
	.align		4
.L_3689:
        /*006c*/ 	.byte	0x04, 0x17
        /*006e*/ 	.short	(.L_3691 - .L_3690)
.L_3690:
        /*0070*/ 	.word	0x00000000
        /*0074*/ 	.short	0x0001
        /*0076*/ 	.short	0x0008
        /*0078*/ 	.byte	0x00, 0xf0, 0x21, 0x00


	//----- nvinfo : EIATTR_KPARAM_INFO
	.align		4
.L_3691:
        /*007c*/ 	.byte	0x04, 0x17
        /*007e*/ 	.short	(.L_3693 - .L_3692)
.L_3692:
        /*0080*/ 	.word	0x00000000
        /*0084*/ 	.short	0x0000
        /*0086*/ 	.short	0x0000
        /*0088*/ 	.byte	0x00, 0xf0, 0x21, 0x00


	//----- nvinfo : EIATTR_MAXREG_COUNT
	.align		4
.L_3693:
        /*008c*/ 	.byte	0x03, 0x1b
        /*008e*/ 	.short	0x00ff


	//----- nvinfo : EIATTR_NUM_BARRIERS
	.align		4
        /*0090*/ 	.byte	0x02, 0x4c
        /*0092*/ 	.byte	0x01
	.zero		1


	//----- nvinfo : EIATTR_MERCURY_ISA_VERSION
	.align		4
        /*0094*/ 	.byte	0x03, 0x5f
        /*0096*/ 	.short	0x0000


	//----- nvinfo : EIATTR_UNUSED_LOAD_BYTE_OFFSET
	.align		4
        /*0098*/ 	.byte	0x04, 0x44
        /*009a*/ 	.short	(.L_3695 - .L_3694)


	//   ....[0]....
.L_3694:
        /*009c*/ 	.word	0x00000670
        /*00a0*/ 	.word	0x0000fff0


	//   ....[1]....
        /*00a4*/ 	.word	0x00000e70
        /*00a8*/ 	.word	0x0000fff0


	//----- nvinfo : EIATTR_COOP_GROUP_MASK_REGIDS
	.align		4
.L_3695:
        /*00ac*/ 	.byte	0x04, 0x29
        /*00ae*/ 	.short	(.L_3697 - .L_3696)


	//   ....[0]....
.L_3696:
        /*00b0*/ 	.word	0xffffffff


	//   ....[1]....
        /*00b4*/ 	.word	0xffffffff


	//   ....[2]....
        /*00b8*/ 	.word	0xffffffff


	//   ....[3]....
        /*00bc*/ 	.word	0xffffffff


	//   ....[4]....
        /*00c0*/ 	.word	0xffffffff


	//   ....[5]....
        /*00c4*/ 	.word	0xffffffff


	//   ....[6]....
        /*00c8*/ 	.word	0xffffffff


	//   ....[7]....
        /*00cc*/ 	.word	0xffffffff


	//   ....[8]....
        /*00d0*/ 	.word	0xffffffff


	//   ....[9]....
        /*00d4*/ 	.word	0xffffffff


	//   ....[10]....
        /*00d8*/ 	.word	0xffffffff


	//   ....[11]....
        /*00dc*/ 	.word	0xffffffff


	//----- nvinfo : EIATTR_COOP_GROUP_INSTR_OFFSETS
	.align		4
.L_3697:
        /*00e0*/ 	.byte	0x04, 0x28
        /*00e2*/ 	.short	(.L_3699 - .L_3698)


	//   ....[0]....
.L_3698:
        /*00e4*/ 	.word	0x000003c0


	//   ....[1]....
        /*00e8*/ 	.word	0x000004d0


	//   ....[2]....
        /*00ec*/ 	.word	0x00000510


	//   ....[3]....
        /*00f0*/ 	.word	0x00000560


	//   ....[4]....
        /*00f4*/ 	.word	0x000005b0


	//   ....[5]....
        /*00f8*/ 	.word	0x000005f0


	//   ....[6]....
        /*00fc*/ 	.word	0x00000ce0


	//   ....[7]....
        /*0100*/ 	.word	0x00000d30


	//   ....[8]....
        /*0104*/ 	.word	0x00000d70


	//   ....[9]....
        /*0108*/ 	.word	0x00000db0


	//   ....[10]....
        /*010c*/ 	.word	0x00000df0


	//   ....[11]....
        /*0110*/ 	.word	0x00001f90


	//----- nvinfo : EIATTR_EXIT_INSTR_OFFSETS
	.align		4
.L_3699:
        /*0114*/ 	.byte	0x04, 0x1c
        /*0116*/ 	.short	(.L_3701 - .L_3700)


	//   ....[0]....
.L_3700:
        /*0118*/ 	.word	0x00000080


	//   ....[1]....
        /*011c*/ 	.word	0x000020d0


	//----- nvinfo : EIATTR_CRS_STACK_SIZE
	.align		4
.L_3701:
        /*0120*/ 	.byte	0x04, 0x1e
        /*0122*/ 	.short	(.L_3703 - .L_3702)
.L_3702:
        /*0124*/ 	.word	0x00000000
.L_3703:


//--------------------- .nv.info._Z18kQuantizeBlockwiseI6__halfLi64ELi2ELi0ELi1EEvPfPT_S1_PhS1_ii --------------------------
	.section	.nv.info._Z18kQuantizeBlockwiseI6__halfLi64ELi2ELi0ELi1EEvPfPT_S1_PhS1_ii,"",@"SHT_CUDA_INFO"
	.sectionflags	@""
	.align	4


	//----- nvinfo : EIATTR_CUDA_API_VERSION
	.align		4
        /*0000*/ 	.byte	0x04, 0x37
        /*0002*/ 	.short	(.L_3705 - .L_3704)
.L_3704:
        /*0004*/ 	.word	0x00000082


	//----- nvinfo : EIATTR_SW2861232_WAR
	.align		4
.L_3705:
        /*0008*/ 	.byte	0x01, 0x35
	.zero		2


	//----- nvinfo : EIATTR_PARAM_CBANK
	.align		4
        /*000c*/ 	.byte	0x04, 0x0a
        /*000e*/ 	.short	(.L_3707 - .L_3706)
	.align		4
.L_3706:
        /*0010*/ 	.word	index@(.nv.constant0._Z18kQuantizeBlockwiseI6__halfLi64ELi2ELi0ELi1EEvPfPT_S1_PhS1_ii)
        /*0014*/ 	.short	0x0160
        /*0016*/ 	.short	0x0030


	//----- nvinfo : EIATTR_CBANK_PARAM_SIZE
	.align		4
.L_3707:
        /*0018*/ 	.byte	0x03, 0x19
        /*001a*/ 	.short	0x0030


	//----- nvinfo : EIATTR_KPARAM_INFO
	.align		4
        /*001c*/ 	.byte	0x04, 0x17
        /*001e*/ 	.short	(.L_3709 - .L_3708)
.L_3708:
        /*0020*/ 	.word	0x00000000
        /*0024*/ 	.short	0x0006
        /*0026*/ 	.short	0x002c
        /*0028*/ 	.byte	0x00, 0xf0, 0x11, 0x00


	//----- nvinfo : EIATTR_KPARAM_INFO
	.align		4
.L_3709:
        /*002c*/ 	.byte	0x04, 0x17
        /*002e*/ 	.short	(.L_3711 - .L_3710)
.L_3710:
        /*0030*/ 	.word	0x00000000
        /*0034*/ 	.short	0x0005
        /*0036*/ 	.short	0x0028
        /*0038*/ 	.byte	0x00, 0xf0, 0x11, 0x00


	//----- nvinfo : EIATTR_KPARAM_INFO
	.align		4
.L_3711:
        /*003c*/ 	.byte	0x04, 0x17
        /*003e*/ 	.short	(.L_3713 - .L_3712)
.L_3712:
        /*0040*/ 	.word	0x00000000
        /*0044*/ 	.short	0x0004
        /*0046*/ 	.short	0x0020
        /*0048*/ 	.byte	0x00, 0xf0, 0x21, 0x00


	//----- nvinfo : EIATTR_KPARAM_INFO
	.align		4
.L_3713:
        /*004c*/ 	.byte	0x04, 0x17
        /*004e*/ 	.short	(.L_3715 - .L_3714)
.L_3714:
        /*0050*/ 	.word	0x00000000
        /*0054*/ 	.short	0x0003
        /*0056*/ 	.short	0x0018
        /*0058*/ 	.byte	0x00, 0xf0, 0x21, 0x00


	//----- nvinfo : EIATTR_KPARAM_INFO
	.align		4
.L_3715:
        /*005c*/ 	.byte	0x04, 0x17
        /*005e*/ 	.short	(.L_3717 - .L_3716)
.L_3716:
        /*0060*/ 	.word	0x00000000
        /*0064*/ 	.short	0x0002
        /*0066*/ 	.short	0x0010
        /*0068*/ 	.byte	0x00, 0xf0, 0x21, 0x00


	//----- nvinfo : EIATTR_KPARAM_INFO
	.align		4
.L_3717:
        /*006c*/ 	.byte	0x04, 0x17
        /*006e*/ 	.short	(.L_3719 - .L_3718)
.L_3718:
        /*0070*/ 	.word	0x00000000
        /*0074*/ 	.short	0x0001
        /*0076*/ 	.short	0x0008
        /*0078*/ 	.byte	0x00, 0xf0, 0x21, 0x00


	//----- nvinfo : EIATTR_KPARAM_INFO
	.align		4
.L_3719:
        /*007c*/ 	.byte	0x04, 0x17
        /*007e*/ 	.short	(.L_3721 - .L_3720)
.L_3720:
        /*0080*/ 	.word	0x00000000
        /*0084*/ 	.short	0x0000
        /*0086*/ 	.short	0x0000
        /*0088*/ 	.byte	0x00, 0xf0, 0x21, 0x00


	//----- nvinfo : EIATTR_MAXREG_COUNT
	.align		4
.L_3721:
        /*008c*/ 	.byte	0x03, 0x1b
        /*008e*/ 	.short	0x00ff


	//----- nvinfo : EIATTR_NUM_BARRIERS
	.align		4
        /*0090*/ 	.byte	0x02, 0x4c
        /*0092*/ 	.byte	0x01
	.zero		1


	//----- nvinfo : EIATTR_MERCURY_ISA_VERSION
	.align		4
        /*0094*/ 	.byte	0x03, 0x5f
        /*0096*/ 	.short	0x0000


	//----- nvinfo : EIATTR_COOP_GROUP_MASK_REGIDS
	.align		4
        /*0098*/ 	.byte	0x04, 0x29
        /*009a*/ 	.short	(.L_3723 - .L_3722)


	//   ....[0]....
.L_3722:
        /*009c*/ 	.word	0xffffffff


	//   ....[1]....
        /*00a0*/ 	.word	0xffffffff


	//   ....[2]....
        /*00a4*/ 	.word	0xffffffff


	//   ....[3]....
        /*00a8*/ 	.word	0xffffffff


	//   ....[4]....
        /*00ac*/ 	.word	0xffffffff


	//   ....[5]....
        /*00b0*/ 	.word	0xffffffff


	//   ....[6]....
        /*00b4*/ 	.word	0xffffffff


	//   ....[7]....
        /*00b8*/ 	.word	0xffffffff


	//   ....[8]....
        /*00bc*/ 	.word	0xffffffff


	//   ....[9]....
        /*00c0*/ 	.word	0xffffffff


	//   ....[10]....
        /*00c4*/ 	.word	0xffffffff


	//   ....[11]....
        /*00c8*/ 	.word	0xffffffff


	//----- nvinfo : EIATTR_COOP_GROUP_INSTR_OFFSETS
	.align		4
.L_3723:
        /*00cc*/ 	.byte	0x04, 0x28
        /*00ce*/ 	.short	(.L_3725 - .L_3724)


	//   ....[0]....
.L_3724:
        /*00d0*/ 	.word	0x00000230


	//   ....[1]....
        /*00d4*/ 	.word	0x000002d0


	//   ....[2]....
        /*00d8*/ 	.word	0x00000320


	//   ....[3]....
        /*00dc*/ 	.word	0x00000370


	//   ....[4]....
        /*00e0*/ 	.word	0x000003b0


	//   ....[5]....
        /*00e4*/ 	.word	0x00000400


	//   ....[6]....
        /*00e8*/ 	.word	0x00000470


	//   ....[7]....
        /*00ec*/ 	.word	0x000004c0


	//   ....[8]....
        /*00f0*/ 	.word	0x00000500


	//   ....[9]....
        /*00f4*/ 	.word	0x00000540


	//   ....[10]....
        /*00f8*/ 	.word	0x00000580


	//   ....[11]....
        /*00fc*/ 	.word	0x00000a90


	//----- nvinfo : EIATTR_EXIT_INSTR_OFFSETS
	.align		4
.L_3725:
        /*0100*/ 	.byte	0x04, 0x1c
        /*0102*/ 	.short	(.L_3727 - .L_3726)


	//   ....[0]....
.L_3726:
        /*0104*/ 	.word	0x00000080


	//   ....[1]....
        /*0108*/ 	.word	0x00000bb0


	//----- nvinfo : EIATTR_CRS_STACK_SIZE
	.align		4
.L_3727:
        /*010c*/ 	.byte	0x04, 0x1e
        /*010e*/ 	.short	(.L_3729 - .L_3728)
.L_3728:
        /*0110*/ 	.word	0x00000000
.L_3729:


//--------------------- .nv.info._Z18kQuantizeBlockwiseI6__halfLi128ELi2ELi0ELi1EEvPfPT_S1_PhS1_ii --------------------------
	.section	.nv.info._Z18kQuantizeBlockwiseI6__halfLi128ELi2ELi0ELi1EEvPfPT_S1_PhS1_ii,"",@"SHT_CUDA_INFO"
	.sectionflags	@""
	.align	4


	//----- nvinfo : EIATTR_CUDA_API_VERSION
	.align		4
        /*0000*/ 	.byte	0x04, 0x37
        /*0002*/ 	.short	(.L_3731 - .L_3730)
.L_3730:
        /*0004*/ 	.word	0x00000082


	//----- nvinfo : EIATTR_SW2861232_WAR
	.align		4
.L_3731:
        /*0008*/ 	.byte	0x01, 0x35
	.zero		2


	//----- nvinfo : EIATTR_PARAM_CBANK
	.align		4
        /*000c*/ 	.byte	0x04, 0x0a
        /*000e*/ 	.short	(.L_3733 - .L_3732)
	.align		4
.L_3732:
        /*0010*/ 	.word	index@(.nv.constant0._Z18kQuantizeBlockwiseI6__halfLi128ELi2ELi0ELi1EEvPfPT_S1_PhS1_ii)
        /*0014*/ 	.short	0x0160
        /*0016*/ 	.short	0x0030


	//----- nvinfo : EIATTR_CBANK_PARAM_SIZE
	.align		4
.L_3733:
        /*0018*/ 	.byte	0x03, 0x19
        /*001a*/ 	.short	0x0030


	//----- nvinfo : EIATTR_KPARAM_INFO
	.align		4
        /*001c*/ 	.byte	0x04, 0x17
        /*001e*/ 	.short	(.L_3735 - .L_3734)
.L_3734:
        /*0020*/ 	.word	0x00000000
        /*0024*/ 	.short	0x0006
        /*0026*/ 	.short	0x002c
        /*0028*/ 	.byte	0x00, 0xf0, 0x11, 0x00


	//----- nvinfo : EIATTR_KPARAM_INFO
	.align		4
.L_3735:
        /*002c*/ 	.byte	0x04, 0x17
        /*002e*/ 	.short	(.L_3737 - .L_3736)
.L_3736:
        /*0030*/ 	.word	0x00000000
        /*0034*/ 	.short	0x0005
        /*0036*/ 	.short	0x0028
        /*0038*/ 	.byte	0x00, 0xf0, 0x11, 0x00


	//----- nvinfo : EIATTR_KPARAM_INFO
	.align		4
.L_3737:
        /*003c*/ 	.byte	0x04, 0x17
        /*003e*/ 	.short	(.L_3739 - .L_3738)
.L_3738:
        /*0040*/ 	.word	0x00000000
        /*0044*/ 	.short	0x0004
        /*0046*/ 	.short	0x0020
        /*0048*/ 	.byte	0x00, 0xf0, 0x21, 0x00


	//----- nvinfo : EIATTR_KPARAM_INFO
	.align		4
.L_3739:
        /*004c*/ 	.byte	0x04, 0x17
        /*004e*/ 	.short	(.L_3741 - .L_3740)
.L_3740:
        /*0050*/ 	.word	0x00000000
        /*0054*/ 	.short	0x0003
        /*0056*/ 	.short	0x0018
        /*0058*/ 	.byte	0x00, 0xf0, 0x21, 0x00


	//----- nvinfo : EIATTR_KPARAM_INFO
	.align		4
.L_3741:
        /*005c*/ 	.byte	0x04, 0x17
        /*005e*/ 	.short	(.L_3743 - .L_3742)
.L_3742:
        /*0060*/ 	.word	0x00000000
        /*0064*/ 	.short	0x0002
        /*0066*/ 	.short	0x0010
        /*0068*/ 	.byte	0x00, 0xf0, 0x21, 0x00


	//----- nvinfo : EIATTR_KPARAM_INFO
	.align		4
.L_3743:
        /*006c*/ 	.byte	0x04, 0x17
        /*006e*/ 	.short	(.L_3745 - .L_3744)
.L_3744:
        /*0070*/ 	.word	0x00000000
        /*0074*/ 	.short	0x0001
        /*0076*/ 	.short	0x0008
        /*0078*/ 	.byte	0x00, 0xf0, 0x21, 0x00


	//----- nvinfo : EIATTR_KPARAM_INFO
	.align		4
.L_3745:
        /*007c*/ 	.byte	0x04, 0x17
        /*007e*/ 	.short	(.L_3747 - .L_3746)
.L_3746:
        /*0080*/ 	.word	0x00000000
        /*0084*/ 	.short	0x0000
        /*0086*/ 	.short	0x0000
        /*0088*/ 	.byte	0x00, 0xf0, 0x21, 0x00


	//----- nvinfo : EIATTR_MAXREG_COUNT
	.align		4
.L_3747:
        /*008c*/ 	.byte	0x03, 0x1b
        /*008e*/ 	.short	0x00ff


	//----- nvinfo : EIATTR_NUM_BARRIERS
	.align		4
        /*0090*/ 	.byte	0x02, 0x4c
        /*0092*/ 	.byte	0x01
	.zero		1


	//----- nvinfo : EIATTR_MERCURY_ISA_VERSION
	.align		4
        /*0094*/ 	.byte	0x03, 0x5f
        /*0096*/ 	.short	0x0000


	//----- nvinfo : EIATTR_COOP_GROUP_MASK_REGIDS
	.align		4
        /*0098*/ 	.byte	0x04, 0x29
        /*009a*/ 	.short	(.L_3749 - .L_3748)


	//   ....[0]....
.L_3748:
        /*009c*/ 	.word	0xffffffff


	//   ....[1]....
        /*00a0*/ 	.word	0xffffffff


	//   ....[2]....
        /*00a4*/ 	.word	0xffffffff


	//   ....[3]....
        /*00a8*/ 	.word	0xffffffff


	//   ....[4]....
        /*00ac*/ 	.word	0xffffffff


	//   ....[5]....
        /*00b0*/ 	.word	0xffffffff


	//   ....[6]....
        /*00b4*/ 	.word	0xffffffff


	//   ....[7]....
        /*00b8*/ 	.word	0xffffffff


	//   ....[8]....
        /*00bc*/ 	.word	0xffffffff


	//   ....[9]....
        /*00c0*/ 	.word	0xffffffff


	//   ....[10]....
        /*00c4*/ 	.word	0xffffffff


	//   ....[11]....
        /*00c8*/ 	.word	0xffffffff


	//----- nvinfo : EIATTR_COOP_GROUP_INSTR_OFFSETS
	.align		4
.L_3749:
        /*00cc*/ 	.byte	0x04, 0x28
        /*00ce*/ 	.short	(.L_3751 - .L_3750)


	//   ....[0]....
.L_3750:
        /*00d0*/ 	.word	0x000002f0


	//   ....[1]....
        /*00d4*/ 	.word	0x000003c0


	//   ....[2]....
        /*00d8*/ 	.word	0x00000400


	//   ....[3]....
        /*00dc*/ 	.word	0x00000450


	//   ....[4]....
        /*00e0*/ 	.word	0x000004a0


	//   ....[5]....
        /*00e4*/ 	.word	0x000004e0


	//   ....[6]....
        /*00e8*/ 	.word	0x000005b0


	//   ....[7]....
        /*00ec*/ 	.word	0x00000610


	//   ....[8]....
        /*00f0*/ 	.word	0x00000650


	//   ....[9]....
        /*00f4*/ 	.word	0x00000690


	//   ....[10]....
        /*00f8*/ 	.word	0x000006d0


	//   ....[11]....
        /*00fc*/ 	.word	0x00000c30


	//----- nvinfo : EIATTR_EXIT_INSTR_OFFSETS
	.align		4
.L_3751:
        /*0100*/ 	.byte	0x04, 0x1c
        /*0102*/ 	.short	(.L_3753 - .L_3752)


	//   ....[0]....
.L_3752:
        /*0104*/ 	.word	0x00000080


	//   ....[1]....
        /*0108*/ 	.word	0x00000d50


	//----- nvinfo : EIATTR_CRS_STACK_SIZE
	.align		4
.L_3753:
        /*010c*/ 	.byte	0x04, 0x1e
        /*010e*/ 	.short	(.L_3755 - .L_3754)
.L_3754:
        /*0110*/ 	.word	0x00000000
.L_3755:


//--------------------- .nv.info._Z18kQuantizeBlockwiseI6__halfLi256ELi2ELi0ELi1EEvPfPT_S1_PhS1_ii --------------------------
	.section	.nv.info._Z18kQuantizeBlockwiseI6__halfLi256ELi2ELi0ELi1EEvPfPT_S1_PhS1_ii,"",@"SHT_CUDA_INFO"
	.sectionflags	@""
	.align	4


	//----- nvinfo : EIATTR_CUDA_API_VERSION
	.align		4
        /*0000*/ 	.byte	0x04, 0x37
        /*0002*/ 	.short	(.L_3757 - .L_3756)
.L_3756:
        /*0004*/ 	.word	0x00000082


	//----- nvinfo : EIATTR_SW2861232_WAR
	.align		4
.L_3757:
        /*0008*/ 	.byte	0x01, 0x35
	.zero		2


	//----- nvinfo : EIATTR_PARAM_CBANK
	.align		4
        /*000c*/ 	.byte	0x04, 0x0a
        /*000e*/ 	.short	(.L_3759 - .L_3758)
	.align		4
.L_3758:
        /*0010*/ 	.word	index@(.nv.constant0._Z18kQuantizeBlockwiseI6__halfLi256ELi2ELi0ELi1EEvPfPT_S1_PhS1_ii)
        /*0014*/ 	.short	0x0160
        /*0016*/ 	.short	0x0030


	//----- nvinfo : EIATTR_CBANK_PARAM_SIZE
	.align		4
.L_3759:
        /*0018*/ 	.byte	0x03, 0x19
        /*001a*/ 	.short	0x0030


	//----- nvinfo : EIATTR_KPARAM_INFO
	.align		4
        /*001c*/ 	.byte	0x04, 0x17
        /*001e*/ 	.short	(.L_3761 - .L_3760)
.L_3760:
        /*0020*/ 	.word	0x00000000
        /*0024*/ 	.short	0x0006
        /*0026*/ 	.short	0x002c
        /*0028*/ 	.byte	0x00, 0xf0, 0x11, 0x00


	//----- nvinfo : EIATTR_KPARAM_INFO
	.align		4
.L_3761:
        /*002c*/ 	.byte	0x04, 0x17
        /*002e*/ 	.short	(.L_3763 - .L_3762)
.L_3762:
        /*0030*/ 	.word	0x00000000
        /*0034*/ 	.short	0x0005
        /*0036*/ 	.short	0x0028
        /*0038*/ 	.byte	0x00, 0xf0, 0x11, 0x00


	//----- nvinfo : EIATTR_KPARAM_INFO
	.align		4
.L_3763:
        /*003c*/ 	.byte	0x04, 0x17
        /*003e*/ 	.short	(.L_3765 - .L_3764)
.L_3764:
        /*0040*/ 	.word	0x00000000
        /*0044*/ 	.short	0x0004
        /*0046*/ 	.short	0x0020
        /*0048*/ 	.byte	0x00, 0xf0, 0x21, 0x00


	//----- nvinfo : EIATTR_KPARAM_INFO
	.align		4
.L_3765:
        /*004c*/ 	.byte	0x04, 0x17
        /*004e*/ 	.short	(.L_3767 - .L_3766)
.L_3766:
        /*0050*/ 	.word	0x00000000
        /*0054*/ 	.short	0x0003
        /*0056*/ 	.short	0x0018
        /*0058*/ 	.byte	0x00, 0xf0, 0x21, 0x00


	//----- nvinfo : EIATTR_KPARAM_INFO
	.align		4
.L_3767:
        /*005c*/ 	.byte	0x04, 0x17
        /*005e*/ 	.short	(.L_3769 - .L_3768)
.L_3768:
        /*0060*/ 	.word	0x00000000
        /*0064*/ 	.short	0x0002
        /*0066*/ 	.short	0x0010
        /*0068*/ 	.byte	0x00, 0xf0, 0x21, 0x00


	//----- nvinfo : EIATTR_KPARAM_INFO
	.align		4
.L_3769:
        /*006c*/ 	.byte	0x04, 0x17
        /*006e*/ 	.short	(.L_3771 - .L_3770)
.L_3770:
        /*0070*/ 	.word	0x00000000
        /*0074*/ 	.short	0x0001
        /*0076*/ 	.short	0x0008
        /*0078*/ 	.byte	0x00, 0xf0, 0x21, 0x00


	//----- nvinfo : EIATTR_KPARAM_INFO
	.align		4
.L_3771:
        /*007c*/ 	.byte	0x04, 0x17
        /*007e*/ 	.short	(.L_3773 - .L_3772)
.L_3772:
        /*0080*/ 	.word	0x00000000
        /*0084*/ 	.short	0x0000
        /*0086*/ 	.short	0x0000
        /*0088*/ 	.byte	0x00, 0xf0, 0x21, 0x00


	//----- nvinfo : EIATTR_MAXREG_COUNT
	.align		4
.L_3773:
        /*008c*/ 	.byte	0x03, 0x1b
        /*008e*/ 	.short	0x00ff


	//----- nvinfo : EIATTR_NUM_BARRIERS
	.align		4
        /*0090*/ 	.byte	0x02, 0x4c
        /*0092*/ 	.byte	0x01
	.zero		1


	//----- nvinfo : EIATTR_MERCURY_ISA_VERSION
	.align		4
        /*0094*/ 	.byte	0x03, 0x5f
        /*0096*/ 	.short	0x0000


	//----- nvinfo : EIATTR_COOP_GROUP_MASK_REGIDS
	.align		4
        /*0098*/ 	.byte	0x04, 0x29
        /*009a*/ 	.short	(.L_3775 - .L_3774)


	//   ....[0]....
.L_3774:
        /*009c*/ 	.word	0xffffffff


	//   ....[1]....
        /*00a0*/ 	.word	0xffffffff


	//   ....[2]....
        /*00a4*/ 	.word	0xffffffff


	//   ....[3]....
        /*00a8*/ 	.word	0xffffffff


	//   ....[4]....
        /*00ac*/ 	.word	0xffffffff


	//   ....[5]....
        /*00b0*/ 	.word	0xffffffff


	//   ....[6]....
        /*00b4*/ 	.word	0xffffffff


	//   ....[7]....
        /*00b8*/ 	.word	0xffffffff


	//   ....[8]....
        /*00bc*/ 	.word	0xffffffff


	//   ....[9]....
        /*00c0*/ 	.word	0xffffffff


	//   ....[10]....
        /*00c4*/ 	.word	0xffffffff


	//   ....[11]....
        /*00c8*/ 	.word	0xffffffff


	//----- nvinfo : EIATTR_COOP_GROUP_INSTR_OFFSETS
	.align		4
.L_3775:
        /*00cc*/ 	.byte	0x04, 0x28
        /*00ce*/ 	.short	(.L_3777 - .L_3776)


	//   ....[0]....
.L_3776:
        /*00d0*/ 	.word	0x000002f0


	//   ....[1]....
        /*00d4*/ 	.word	0x000003c0


	//   ....[2]....
        /*00d8*/ 	.word	0x00000400


	//   ....[3]....
        /*00dc*/ 	.word	0x00000450


	//   ....[4]....
        /*00e0*/ 	.word	0x00000490


	//   ....[5]....
        /*00e4*/ 	.word	0x000004e0


	//   ....[6]....
        /*00e8*/ 	.word	0x00000630


	//   ....[7]....
        /*00ec*/ 	.word	0x00000690


	//   ....[8]....
        /*00f0*/ 	.word	0x000006d0


	//   ....[9]....
        /*00f4*/ 	.word	0x00000710


	//   ....[10]....
        /*00f8*/ 	.word	0x00000750


	//   ....[11]....
        /*00fc*/ 	.word	0x00000cf0


	//----- nvinfo : EIATTR_EXIT_INSTR_OFFSETS
	.align		4
.L_3777:
        /*0100*/ 	.byte	0x04, 0x1c
        /*0102*/ 	.short	(.L_3779 - .L_3778)


	//   ....[0]....
.L_3778:
        /*0104*/ 	.word	0x00000080


	//   ....[1]....
        /*0108*/ 	.word	0x00000e10


	//----- nvinfo : EIATTR_CRS_STACK_SIZE
	.align		4
.L_3779:
        /*010c*/ 	.byte	0x04, 0x1e
        /*010e*/ 	.short	(.L_3781 - .L_3780)
.L_3780:
        /*0110*/ 	.word	0x00000000
.L_3781:


//--------------------- .nv.info._Z18kQuantizeBlockwiseI6__halfLi512ELi2ELi0ELi1EEvPfPT_S1_PhS1_ii --------------------------
	.section	.nv.info._Z18kQuantizeBlockwiseI6__halfLi512ELi2ELi0ELi1EEvPfPT_S1_PhS1_ii,"",@"SHT_CUDA_INFO"
	.sectionflags	@""
	.align	4


	//----- nvinfo : EIATTR_CUDA_API_VERSION
	.align		4
        /*0000*/ 	.byte	0x04, 0x37
        /*0002*/ 	.short	(.L_3783 - .L_3782)
.L_3782:
        /*0004*/ 	.word	0x00000082


	//----- nvinfo : EIATTR_SW2861232_WAR
	.align		4
.L_3783:
        /*0008*/ 	.byte	0x01, 0x35
	.zero		2


	//----- nvinfo : EIATTR_PARAM_CBANK
	.align		4
        /*000c*/ 	.byte	0x04, 0x0a
        /*000e*/ 	.short	(.L_3785 - .L_3784)
	.align		4
.L_3784:
        /*0010*/ 	.word	index@(.nv.constant0._Z18kQuantizeBlockwiseI6__halfLi512ELi2ELi0ELi1EEvPfPT_S1_PhS1_ii)
        /*0014*/ 	.short	0x0160
        /*0016*/ 	.short	0x0030


	//----- nvinfo : EIATTR_CBANK_PARAM_SIZE
	.align		4
.L_3785:
        /*0018*/ 	.byte	0x03, 0x19
        /*001a*/ 	.short	0x0030


	//----- nvinfo : EIATTR_KPARAM_INFO
	.align		4
        /*001c*/ 	.byte	0x04, 0x17
        /*001e*/ 	.short	(.L_3787 - .L_3786)
.L_3786:
        /*0020*/ 	.word	0x00000000
        /*0024*/ 	.short	0x0006
        /*0026*/ 	.short	0x002c
        /*0028*/ 	.byte	0x00, 0xf0, 0x11, 0x00


	//----- nvinfo : EIATTR_KPARAM_INFO
	.align		4
.L_3787:
        /*002c*/ 	.byte	0x04, 0x17
        /*002e*/ 	.short	(.L_3789 - .L_3788)
.L_3788:
        /*0030*/ 	.word	0x00000000
        /*0034*/ 	.short	0x0005
        /*0036*/ 	.short	0x0028
        /*0038*/ 	.byte	0x00, 0xf0, 0x11, 0x00


	//----- nvinfo : EIATTR_KPARAM_INFO
	.align		4
.L_3789:
        /*003c*/ 	.byte	0x04, 0x17
        /*003e*/ 	.short	(.L_3791 - .L_3790)
.L_3790:
        /*0040*/ 	.word	0x00000000
        /*0044*/ 	.short	0x0004
        /*0046*/ 	.short	0x0020
        /*0048*/ 	.byte	0x00, 0xf0, 0x21, 0x00


	//----- nvinfo : EIATTR_KPARAM_INFO
	.align		4
.L_3791:
        /*004c*/ 	.byte	0x04, 0x17
        /*004e*/ 	.short	(.L_3793 - .L_3792)
.L_3792:
        /*0050*/ 	.word	0x00000000
        /*0054*/ 	.short	0x0003
        /*0056*/ 	.short	0x0018
        /*0058*/ 	.byte	0x00, 0xf0, 0x21, 0x00


	//----- nvinfo : EIATTR_KPARAM_INFO
	.align		4
.L_3793:
        /*005c*/ 	.byte	0x04, 0x17
        /*005e*/ 	.short	(.L_3795 - .L_3794)
.L_3794:
        /*0060*/ 	.word	0x00000000
        /*0064*/ 	.short	0x0002
        /*0066*/ 	.short	0x0010
        /*0068*/ 	.byte	0x00, 0xf0, 0x21, 0x00


	//----- nvinfo : EIATTR_KPARAM_INFO
	.align		4
.L_3795:
        /*006c*/ 	.byte	0x04, 0x17
        /*006e*/ 	.short	(.L_3797 - .L_3796)
.L_3796:
        /*0070*/ 	.word	0x00000000
        /*0074*/ 	.short	0x0001
        /*0076*/ 	.short	0x0008
        /*0078*/ 	.byte	0x00, 0xf0, 0x21, 0x00


	//----- nvinfo : EIATTR_KPARAM_INFO
	.align		4
.L_3797:
        /*007c*/ 	.byte	0x04, 0x17
        /*007e*/ 	.short	(.L_3799 - .L_3798)
.L_3798:
        /*0080*/ 	.word	0x00000000
        /*0084*/ 	.short	0x0000
        /*0086*/ 	.short	0x0000
        /*0088*/ 	.byte	0x00, 0xf0, 0x21, 0x00


	//----- nvinfo : EIATTR_MAXREG_COUNT
	.align		4
.L_3799:
        /*008c*/ 	.byte	0x03, 0x1b
        /*008e*/ 	.short	0x00ff


	//----- nvinfo : EIATTR_NUM_BARRIERS
	.align		4
        /*0090*/ 	.byte	0x02, 0x4c
        /*0092*/ 	.byte	0x01
	.zero		1


	//----- nvinfo : EIATTR_MERCURY_ISA_VERSION
	.align		4
        /*0094*/ 	.byte	0x03, 0x5f
        /*0096*/ 	.short	0x0000


	//----- nvinfo : EIATTR_COOP_GROUP_MASK_REGIDS
	.align		4
        /*0098*/ 	.byte	0x04, 0x29
        /*009a*/ 	.short	(.L_3801 - .L_3800)


	//   ....[0]....
.L_3800:
        /*009c*/ 	.word	0xffffffff


	//   ....[1]....
        /*00a0*/ 	.word	0xffffffff


	//   ....[2]....
        /*00a4*/ 	.word	0xffffffff


	//   ....[3]....
        /*00a8*/ 	.word	0xffffffff


	//   ....[4]....
        /*00ac*/ 	.word	0xffffffff


	//   ....[5]....
        /*00b0*/ 	.word	0xffffffff


	//   ....[6]....
        /*00b4*/ 	.word	0xffffffff


	//   ....[7]....
        /*00b8*/ 	.word	0xffffffff


	//   ....[8]....
        /*00bc*/ 	.word	0xffffffff


	//   ....[9]....
        /*00c0*/ 	.word	0xffffffff


	//   ....[10]....
        /*00c4*/ 	.word	0xffffffff


	//   ....[11]....
        /*00c8*/ 	.word	0xffffffff


	//----- nvinfo : EIATTR_COOP_GROUP_INSTR_OFFSETS
	.align		4
.L_3801:
        /*00cc*/ 	.byte	0x04, 0x28
        /*00ce*/ 	.short	(.L_3803 - .L_3802)


	//   ....[0]....
.L_3802:
        /*00d0*/ 	.word	0x000002f0


	//   ....[1]....
        /*00d4*/ 	.word	0x000003c0


	//   ....[2]....
        /*00d8*/ 	.word	0x00000400


	//   ....[3]....
        /*00dc*/ 	.word	0x00000450


	//   ....[4]....
        /*00e0*/ 	.word	0x000004a0


	//   ....[5]....
        /*00e4*/ 	.word	0x000004e0


	//   ....[6]....
        /*00e8*/ 	.word	0x00000700


	//   ....[7]....
        /*00ec*/ 	.word	0x00000750


	//   ....[8]....
        /*00f0*/ 	.word	0x00000790


	//   ....[9]....
        /*00f4*/ 	.word	0x000007d0


	//   ....[10]....
        /*00f8*/ 	.word	0x00000810


	//   ....[11]....
        /*00fc*/ 	.word	0x00000e60


	//----- nvinfo : EIATTR_EXIT_INSTR_OFFSETS
	.align		4
.L_3803:
        /*0100*/ 	.byte	0x04, 0x1c
        /*0102*/ 	.short	(.L_3805 - .L_3804)


	//   ....[0]....
.L_3804:
        /*0104*/ 	.word	0x00000080


	//   ....[1]....
        /*0108*/ 	.word	0x00000f90


	//----- nvinfo : EIATTR_CRS_STACK_SIZE
	.align		4
.L_3805:
        /*010c*/ 	.byte	0x04, 0x1e
        /*010e*/ 	.short	(.L_3807 - .L_3806)
.L_3806:
        /*0110*/ 	.word	0x00000000
.L_3807:


//--------------------- .nv.info._Z18kQuantizeBlockwiseI6__halfLi1024ELi4ELi0ELi1EEvPfPT_S1_PhS1_ii --------------------------
	.section	.nv.info._Z18kQuantizeBlockwiseI6__halfLi1024ELi4ELi0ELi1EEvPfPT_S1_PhS1_ii,"",@"SHT_CUDA_INFO"
	.sectionflags	@""
	.align	4


	//----- nvinfo : EIATTR_CUDA_API_VERSION
	.align		4
        /*0000*/ 	.byte	0x04, 0x37
        /*0002*/ 	.short	(.L_3809 - .L_3808)
.L_3808:
        /*0004*/ 	.word	0x00000082


	//----- nvinfo : EIATTR_SW2861232_WAR
	.align		4
.L_3809:
        /*0008*/ 	.byte	0x01, 0x35
	.zero		2


	//----- nvinfo : EIATTR_PARAM_CBANK
	.align		4
        /*000c*/ 	.byte	0x04, 0x0a
        /*000e*/ 	.short	(.L_3811 - .L_3810)
	.align		4
.L_3810:
        /*0010*/ 	.word	index@(.nv.constant0._Z18kQuantizeBlockwiseI6__halfLi1024ELi4ELi0ELi1EEvPfPT_S1_PhS1_ii)
        /*0014*/ 	.short	0x0160
        /*0016*/ 	.short	0x0030


	//----- nvinfo : EIATTR_CBANK_PARAM_SIZE
	.align		4
.L_3811:
        /*0018*/ 	.byte	0x03, 0x19
        /*001a*/ 	.short	0x0030


	//----- nvinfo : EIATTR_KPARAM_INFO
	.align		4
        /*001c*/ 	.byte	0x04, 0x17
        /*001e*/ 	.short	(.L_3813 - .L_3812)
.L_3812:
        /*0020*/ 	.word	0x00000000
        /*0024*/ 	.short	0x0006
        /*0026*/ 	.short	0x002c
        /*0028*/ 	.byte	0x00, 0xf0, 0x11, 0x00


	//----- nvinfo : EIATTR_KPARAM_INFO
	.align		4
.L_3813:
        /*002c*/ 	.byte	0x04, 0x17
        /*002e*/ 	.short	(.L_3815 - .L_3814)
.L_3814:
        /*0030*/ 	.word	0x00000000
        /*0034*/ 	.short	0x0005
        /*0036*/ 	.short	0x0028
        /*0038*/ 	.byte	0x00, 0xf0, 0x11, 0x00


	//----- nvinfo : EIATTR_KPARAM_INFO
	.align		4
.L_3815:
        /*003c*/ 	.byte	0x04, 0x17
        /*003e*/ 	.short	(.L_3817 - .L_3816)
.L_3816:
        /*0040*/ 	.word	0x00000000
        /*0044*/ 	.short	0x0004
        /*0046*/ 	.short	0x0020
        /*0048*/ 	.byte	0x00, 0xf0, 0x21, 0x00


	//----- nvinfo : EIATTR_KPARAM_INFO
	.align		4
.L_3817:
        /*004c*/ 	.byte	0x04, 0x17
        /*004e*/ 	.short	(.L_3819 - .L_3818)
.L_3818:
        /*0050*/ 	.word	0x00000000
        /*0054*/ 	.short	0x0003
        /*0056*/ 	.short	0x0018
        /*0058*/ 	.byte	0x00, 0xf0, 0x21, 0x00


	//----- nvinfo : EIATTR_KPARAM_INFO
	.align		4
.L_3819:
        /*005c*/ 	.byte	0x04, 0x17
        /*005e*/ 	.short	(.L_3821 - .L_3820)
.L_3820:
        /*0060*/ 	.word	0x00000000
        /*0064*/ 	.short	0x0002
        /*0066*/ 	.short	0x0010
        /*0068*/ 	.byte	0x00, 0xf0, 0x21, 0x00


	//----- nvinfo : EIATTR_KPARAM_INFO
	.align		4
.L_3821:
        /*006c*/ 	.byte	0x04, 0x17
        /*006e*/ 	.short	(.L_3823 - .L_3822)
.L_3822:
        /*0070*/ 	.word	0x00000000
        /*0074*/ 	.short	0x0001
        /*0076*/ 	.short	0x0008
        /*0078*/ 	.byte	0x00, 0xf0, 0x21, 0x00


	//----- nvinfo : EIATTR_KPARAM_INFO
	.align		4
.L_3823:
        /*007c*/ 	.byte	0x04, 0x17
        /*007e*/ 	.short	(.L_3825 - .L_3824)
.L_3824:
        /*0080*/ 	.word	0x00000000
        /*0084*/ 	.short	0x0000
        /*0086*/ 	.short	0x0000
        /*0088*/ 	.byte	0x00, 0xf0, 0x21, 0x00


	//----- nvinfo : EIATTR_MAXREG_COUNT
	.align		4
.L_3825:
        /*008c*/ 	.byte	0x03, 0x1b
        /*008e*/ 	.short	0x00ff


	//----- nvinfo : EIATTR_NUM_BARRIERS
	.align		4
        /*0090*/ 	.byte	0x02, 0x4c
        /*0092*/ 	.byte	0x01
	.zero		1


	//----- nvinfo : EIATTR_MERCURY_ISA_VERSION
	.align		4
        /*0094*/ 	.byte	0x03, 0x5f
        /*0096*/ 	.short	0x0000


	//----- nvinfo : EIATTR_COOP_GROUP_MASK_REGIDS
	.align		4
        /*0098*/ 	.byte	0x04, 0x29
        /*009a*/ 	.short	(.L_3827 - .L_3826)


	//   ....[0]....
.L_3826:
        /*009c*/ 	.word	0xffffffff


	//   ....[1]....
        /*00a0*/ 	.word	0xffffffff


	//   ....[2]....
        /*00a4*/ 	.word	0xffffffff


	//   ....[3]....
        /*00a8*/ 	.word	0xffffffff


	//   ....[4]....
        /*00ac*/ 	.word	0xffffffff


	//   ....[5]....
        /*00b0*/ 	.word	0xffffffff


	//   ....[6]....
        /*00b4*/ 	.word	0xffffffff


	//   ....[7]....
        /*00b8*/ 	.word	0xffffffff


	//   ....[8]....
        /*00bc*/ 	.word	0xffffffff


	//   ....[9]....
        /*00c0*/ 	.word	0xffffffff


	//   ....[10]....
        /*00c4*/ 	.word	0xffffffff


	//   ....[11]....
        /*00c8*/ 	.word	0xffffffff


	//----- nvinfo : EIATTR_COOP_GROUP_INSTR_OFFSETS
	.align		4
.L_3827:
        /*00cc*/ 	.byte	0x04, 0x28
        /*00ce*/ 	.short	(.L_3829 - .L_3828)


	//   ....[0]....
.L_3828:
        /*00d0*/ 	.word	0x000003c0


	//   ....[1]....
        /*00d4*/ 	.word	0x000004d0


	//   ....[2]....
        /*00d8*/ 	.word	0x00000510


	//   ....[3]....
        /*00dc*/ 	.word	0x00000560


	//   ....[4]....
        /*00e0*/ 	.word	0x000005b0


	//   ....[5]....
        /*00e4*/ 	.word	0x000005f0


	//   ....[6]....
        /*00e8*/ 	.word	0x00000810


	//   ....[7]....
        /*00ec*/ 	.word	0x00000860


	//   ....[8]....
        /*00f0*/ 	.word	0x000008a0


	//   ....[9]....
        /*00f4*/ 	.word	0x000008e0


	//   ....[10]....
        /*00f8*/ 	.word	0x00000920


	//   ....[11]....
        /*00fc*/ 	.word	0x00001330


	//----- nvinfo : EIATTR_EXIT_INSTR_OFFSETS
	.align		4
.L_3829:
        /*0100*/ 	.byte	0x04, 0x1c
        /*0102*/ 	.short	(.L_3831 - .L_3830)


	//   ....[0]....
.L_3830:
        /*0104*/ 	.word	0x00000080


	//   ....[1]....
        /*0108*/ 	.word	0x00001470


	//----- nvinfo : EIATTR_CRS_STACK_SIZE
	.align		4
.L_3831:
        /*010c*/ 	.byte	0x04, 0x1e
        /*010e*/ 	.short	(.L_3833 - .L_3832)
.L_3832:
        /*0110*/ 	.word	0x00000000
.L_3833:


//--------------------- .nv.info._Z18kQuantizeBlockwiseI6__halfLi2048ELi4ELi0ELi1EEvPfPT_S1_PhS1_ii --------------------------
	.section	.nv.info._Z18kQuantizeBlockwiseI6__halfLi2048ELi4ELi0ELi1EEvPfPT_S1_PhS1_ii,"",@"SHT_CUDA_INFO"
	.sectionflags	@""
	.align	4


	//----- nvinfo : EIATTR_CUDA_API_VERSION
	.align		4
        /*0000*/ 	.byte	0x04, 0x37
        /*0002*/ 	.short	(.L_3835 - .L_3834)
.L_3834:
        /*0004*/ 	.word	0x00000082


	//----- nvinfo : EIATTR_SW2861232_WAR
	.align		4
.L_3835:
        /*0008*/ 	.byte	0x01, 0x35
	.zero		2


	//----- nvinfo : EIATTR_PARAM_CBANK
	.align		4
        /*000c*/ 	.byte	0x04, 0x0a
        /*000e*/ 	.short	(.L_3837 - .L_3836)
	.align		4
.L_3836:
        /*0010*/ 	.word	index@(.nv.constant0._Z18kQuantizeBlockwiseI6__halfLi2048ELi4ELi0ELi1EEvPfPT_S1_PhS1_ii)
        /*0014*/ 	.short	0x0160
        /*0016*/ 	.short	0x0030


	//----- nvinfo : EIATTR_CBANK_PARAM_SIZE
	.align		4
.L_3837:
        /*0018*/ 	.byte	0x03, 0x19
        /*001a*/ 	.short	0x0030


	//----- nvinfo : EIATTR_KPARAM_INFO
	.align		4
        /*001c*/ 	.byte	0x04, 0x17
        /*001e*/ 	.short	(.L_3839 - .L_3838)
.L_3838:
        /*0020*/ 	.word	0x00000000
        /*0024*/ 	.short	0x0006
        /*0026*/ 	.short	0x002c
        /*0028*/ 	.byte	0x00, 0xf0, 0x11, 0x00


	//----- nvinfo : EIATTR_KPARAM_INFO
	.align		4
.L_3839:
        /*002c*/ 	.byte	0x04, 0x17
        /*002e*/ 	.short	(.L_3841 - .L_3840)
.L_3840:
        /*0030*/ 	.word	0x00000000
        /*0034*/ 	.short	0x0005
        /*0036*/ 	.short	0x0028
        /*0038*/ 	.byte	0x00, 0xf0, 0x11, 0x00


	//----- nvinfo : EIATTR_KPARAM_INFO
	.align		4
.L_3841:
        /*003c*/ 	.byte	0x04, 0x17
        /*003e*/ 	.short	(.L_3843 - .L_3842)
.L_3842:
        /*0040*/ 	.word	0x00000000
        /*0044*/ 	.short	0x0004
        /*0046*/ 	.short	0x0020
        /*0048*/ 	.byte	0x00, 0xf0, 0x21, 0x00


	//----- nvinfo : EIATTR_KPARAM_INFO
	.align		4
.L_3843:
        /*004c*/ 	.byte	0x04, 0x17
        /*004e*/ 	.short	(.L_3845 - .L_3844)
.L_3844:
        /*0050*/ 	.word	0x00000000
        /*0054*/ 	.short	0x0003
        /*0056*/ 	.short	0x0018
        /*0058*/ 	.byte	0x00, 0xf0, 0x21, 0x00


	//----- nvinfo : EIATTR_KPARAM_INFO
	.align		4
.L_3845:
        /*005c*/ 	.byte	0x04, 0x17
        /*005e*/ 	.short	(.L_3847 - .L_3846)
.L_3846:
        /*0060*/ 	.word	0x00000000
        /*0064*/ 	.short	0x0002
        /*0066*/ 	.short	0x0010
        /*0068*/ 	.byte	0x00, 0xf0, 0x21, 0x00


	//----- nvinfo : EIATTR_KPARAM_INFO
	.align		4
.L_3847:
        /*006c*/ 	.byte	0x04, 0x17
        /*006e*/ 	.short	(.L_3849 - .L_3848)
.L_3848:
        /*0070*/ 	.word	0x00000000
        /*0074*/ 	.short	0x0001
        /*0076*/ 	.short	0x0008
        /*0078*/ 	.byte	0x00, 0xf0, 0x21, 0x00


	//----- nvinfo : EIATTR_KPARAM_INFO
	.align		4
.L_3849:
        /*007c*/ 	.byte	0x04, 0x17
        /*007e*/ 	.short	(.L_3851 - .L_3850)
.L_3850:
        /*0080*/ 	.word	0x00000000
        /*0084*/ 	.short	0x0000
        /*0086*/ 	.short	0x0000
        /*0088*/ 	.byte	0x00, 0xf0, 0x21, 0x00


	//----- nvinfo : EIATTR_MAXREG_COUNT
	.align		4
.L_3851:
        /*008c*/ 	.byte	0x03, 0x1b
        /*008e*/ 	.short	0x00ff


	//----- nvinfo : EIATTR_NUM_BARRIERS
	.align		4
        /*0090*/ 	.byte	0x02, 0x4c
        /*0092*/ 	.byte	0x01
	.zero		1


	//----- nvinfo : EIATTR_MERCURY_ISA_VERSION
	.align		4
        /*0094*/ 	.byte	0x03, 0x5f
        /*0096*/ 	.short	0x0000


	//----- nvinfo : EIATTR_UNUSED_LOAD_BYTE_OFFSET
	.align		4
        /*0098*/ 	.byte	0x04, 0x44
        /*009a*/ 	.short	(.L_3853 - .L_3852)


	//   ....[0]....
.L_3852:
        /*009c*/ 	.word	0x00000670
        /*00a0*/ 	.word	0x0000fff0


	//   ....[1]....
        /*00a4*/ 	.word	0x00000b30
        /*00a8*/ 	.word	0x0000fff0


	//----- nvinfo : EIATTR_COOP_GROUP_MASK_REGIDS
	.align		4
.L_3853:
        /*00ac*/ 	.byte	0x04, 0x29
        /*00ae*/ 	.short	(.L_3855 - .L_3854)


	//   ....[0]....
.L_3854:
        /*00b0*/ 	.word	0xffffffff


	//   ....[1]....
        /*00b4*/ 	.word	0xffffffff


	//   ....[2]....
        /*00b8*/ 	.word	0xffffffff


	//   ....[3]....
        /*00bc*/ 	.word	0xffffffff


	//   ....[4]....
        /*00c0*/ 	.word	0xffffffff


	//   ....[5]....
        /*00c4*/ 	.word	0xffffffff


	//   ....[6]....
        /*00c8*/ 	.word	0xffffffff


	//   ....[7]....
        /*00cc*/ 	.word	0xffffffff


	//   ....[8]....
        /*00d0*/ 	.word	0xffffffff


	//   ....[9]....
        /*00d4*/ 	.word	0xffffffff


	//   ....[10]....
        /*00d8*/ 	.word	0xffffffff


	//   ....[11]....
        /*00dc*/ 	.word	0xffffffff


	//----- nvinfo : EIATTR_COOP_GROUP_INSTR_OFFSETS
	.align		4
.L_3855:
        /*00e0*/ 	.byte	0x04, 0x28
        /*00e2*/ 	.short	(.L_3857 - .L_3856)


	//   ....[0]....
.L_3856:
        /*00e4*/ 	.word	0x000003c0


	//   ....[1]....
        /*00e8*/ 	.word	0x000004d0


	//   ....[2]....
        /*00ec*/ 	.word	0x00000510


	//   ....[3]....
        /*00f0*/ 	.word	0x00000560


	//   ....[4]....
        /*00f4*/ 	.word	0x000005b0


	//   ....[5]....
        /*00f8*/ 	.word	0x000005f0


	//   ....[6]....
        /*00fc*/ 	.word	0x000009a0


	//   ....[7]....
        /*0100*/ 	.word	0x000009f0


	//   ....[8]....
        /*0104*/ 	.word	0x00000a30


	//   ....[9]....
        /*0108*/ 	.word	0x00000a70


	//   ....[10]....
        /*010c*/ 	.word	0x00000ab0


	//   ....[11]....
        /*0110*/ 	.word	0x000015d0


	//----- nvinfo : EIATTR_EXIT_INSTR_OFFSETS
	.align		4
.L_3857:
        /*0114*/ 	.byte	0x04, 0x1c
        /*0116*/ 	.short	(.L_3859 - .L_3858)


	//   ....[0]....
.L_3858:
        /*0118*/ 	.word	0x00000080


	//   ....[1]....
        /*011c*/ 	.word	0x00001710


	//----- nvinfo : EIATTR_CRS_STACK_SIZE
	.align		4
.L_3859:
        /*0120*/ 	.byte	0x04, 0x1e
        /*0122*/ 	.short	(.L_3861 - .L_3860)
.L_3860:
        /*0124*/ 	.word	0x00000000
.L_3861:


//--------------------- .nv.info._Z18kQuantizeBlockwiseI6__halfLi4096ELi4ELi0ELi1EEvPfPT_S1_PhS1_ii --------------------------
	.section	.nv.info._Z18kQuantizeBlockwiseI6__halfLi4096ELi4ELi0ELi1EEvPfPT_S1_PhS1_ii,"",@"SHT_CUDA_INFO"
	.sectionflags	@""
	.align	4


	//----- nvinfo : EIATTR_CUDA_API_VERSION
	.align		4
        /*0000*/ 	.byte	0x04, 0x37
        /*0002*/ 	.short	(.L_3863 - .L_3862)
.L_3862:
        /*0004*/ 	.word	0x00000082


	//----- nvinfo : EIATTR_SW2861232_WAR
	.align		4
.L_3863:
        /*0008*/ 	.byte	0x01, 0x35
	.zero		2


	//----- nvinfo : EIATTR_PARAM_CBANK
	.align		4
        /*000c*/ 	.byte	0x04, 0x0a
        /*000e*/ 	.short	(.L_3865 - .L_3864)
	.align		4
.L_3864:
        /*0010*/ 	.word	index@(.nv.constant0._Z18kQuantizeBlockwiseI6__halfLi4096ELi4ELi0ELi1EEvPfPT_S1_PhS1_ii)
        /*0014*/ 	.short	0x0160
        /*0016*/ 	.short	0x0030


	//----- nvinfo : EIATTR_CBANK_PARAM_SIZE
	.align		4
.L_3865:
        /*0018*/ 	.byte	0x03, 0x19
        /*001a*/ 	.short	0x0030


	//----- nvinfo : EIATTR_KPARAM_INFO
	.align		4
        /*001c*/ 	.byte	0x04, 0x17
        /*001e*/ 	.short	(.L_3867 - .L_3866)
.L_3866:
        /*0020*/ 	.word	0x00000000
        /*0024*/ 	.short	0x0006
        /*0026*/ 	.short	0x002c
        /*0028*/ 	.byte	0x00, 0xf0, 0x11, 0x00


	//----- nvinfo : EIATTR_KPARAM_INFO
	.align		4
.L_3867:
        /*002c*/ 	.byte	0x04, 0x17
        /*002e*/ 	.short	(.L_3869 - .L_3868)
.L_3868:
        /*0030*/ 	.word	0x00000000
        /*0034*/ 	.short	0x0005
        /*0036*/ 	.short	0x0028
        /*0038*/ 	.byte	0x00, 0xf0, 0x11, 0x00


	//----- nvinfo : EIATTR_KPARAM_INFO
	.align		4
.L_3869:
        /*003c*/ 	.byte	0x04, 0x17
        /*003e*/ 	.short	(.L_3871 - .L_3870)
.L_3870:
        /*0040*/ 	.word	0x00000000
        /*0044*/ 	.short	0x0004
        /*0046*/ 	.short	0x0020
        /*0048*/ 	.byte	0x00, 0xf0, 0x21, 0x00


	//----- nvinfo : EIATTR_KPARAM_INFO
	.align		4
.L_3871:
        /*004c*/ 	.byte	0x04, 0x17
        /*004e*/ 	.short	(.L_3873 - .L_3872)
.L_3872:
        /*0050*/ 	.word	0x00000000
        /*0054*/ 	.short	0x0003
        /*0056*/ 	.short	0x0018
        /*0058*/ 	.byte	0x00, 0xf0, 0x21, 0x00


	//----- nvinfo : EIATTR_KPARAM_INFO
	.align		4
.L_3873:
        /*005c*/ 	.byte	0x04, 0x17
        /*005e*/ 	.short	(.L_3875 - .L_3874)
.L_3874:
        /*0060*/ 	.word	0x00000000
        /*0064*/ 	.short	0x0002
        /*0066*/ 	.short	0x0010
        /*0068*/ 	.byte	0x00, 0xf0, 0x21, 0x00


	//----- nvinfo : EIATTR_KPARAM_INFO
	.align		4
.L_3875:
        /*006c*/ 	.byte	0x04, 0x17
        /*006e*/ 	.short	(.L_3877 - .L_3876)
.L_3876:
        /*0070*/ 	.word	0x00000000
        /*0074*/ 	.short	0x0001
        /*0076*/ 	.short	0x0008
        /*0078*/ 	.byte	0x00, 0xf0, 0x21, 0x00


	//----- nvinfo : EIATTR_KPARAM_INFO
	.align		4
.L_3877:
        /*007c*/ 	.byte	0x04, 0x17
        /*007e*/ 	.short	(.L_3879 - .L_3878)
.L_3878:
        /*0080*/ 	.word	0x00000000
        /*0084*/ 	.short	0x0000
        /*0086*/ 	.short	0x0000
        /*0088*/ 	.byte	0x00, 0xf0, 0x21, 0x00


	//----- nvinfo : EIATTR_MAXREG_COUNT
	.align		4
.L_3879:
        /*008c*/ 	.byte	0x03, 0x1b
        /*008e*/ 	.short	0x00ff


	//----- nvinfo : EIATTR_NUM_BARRIERS
	.align		4
        /*0090*/ 	.byte	0x02, 0x4c
        /*0092*/ 	.byte	0x01
	.zero		1


	//----- nvinfo : EIATTR_MERCURY_ISA_VERSION
	.align		4
        /*0094*/ 	.byte	0x03, 0x5f
        /*0096*/ 	.short	0x0000


	//----- nvinfo : EIATTR_UNUSED_LOAD_BYTE_OFFSET
	.align		4
        /*0098*/ 	.byte	0x04, 0x44
        /*009a*/ 	.short	(.L_3881 - .L_3880)


	//   ....[0]....
.L_3880:
        /*009c*/ 	.word	0x00000670
        /*00a0*/ 	.word	0x0000fff0


	//   ....[1]....
        /*00a4*/ 	.word	0x00000e70
        /*00a8*/ 	.word	0x0000fff0


	//----- nvinfo : EIATTR_COOP_GROUP_MASK_REGIDS
	.align		4
.L_3881:
        /*00ac*/ 	.byte	0x04, 0x29
        /*00ae*/ 	.short	(.L_3883 - .L_3882)


	//   ....[0]....
.L_3882:
        /*00b0*/ 	.word	0xffffffff


	//   ....[1]....
        /*00b4*/ 	.word	0xffffffff


	//   ....[2]....
        /*00b8*/ 	.word	0xffffffff


	//   ....[3]....
        /*00bc*/ 	.word	0xffffffff


	//   ....[4]....
        /*00c0*/ 	.word	0xffffffff


	//   ....[5]....
        /*00c4*/ 	.word	0xffffffff


	//   ....[6]....
        /*00c8*/ 	.word	0xffffffff


	//   ....[7]....
        /*00cc*/ 	.word	0xffffffff


	//   ....[8]....
        /*00d0*/ 	.word	0xffffffff


	//   ....[9]....
        /*00d4*/ 	.word	0xffffffff


	//   ....[10]....
        /*00d8*/ 	.word	0xffffffff


	//   ....[11]....
        /*00dc*/ 	.word	0xffffffff


	//----- nvinfo : EIATTR_COOP_GROUP_INSTR_OFFSETS
	.align		4
.L_3883:
        /*00e0*/ 	.byte	0x04, 0x28
        /*00e2*/ 	.short	(.L_3885 - .L_3884)


	//   ....[0]....
.L_3884:
        /*00e4*/ 	.word	0x000003c0


	//   ....[1]....
        /*00e8*/ 	.word	0x000004d0


	//   ....[2]....
        /*00ec*/ 	.word	0x00000510


	//   ....[3]....
        /*00f0*/ 	.word	0x00000560


	//   ....[4]....
        /*00f4*/ 	.word	0x000005b0


	//   ....[5]....
        /*00f8*/ 	.word	0x000005f0


	//   ....[6]....
        /*00fc*/ 	.word	0x00000ce0


	//   ....[7]....
        /*0100*/ 	.word	0x00000d30


	//   ....[8]....
        /*0104*/ 	.word	0x00000d70


	//   ....[9]....
        /*0108*/ 	.word	0x00000db0


	//   ....[10]....
        /*010c*/ 	.word	0x00000df0


	//   ....[11]....
        /*0110*/ 	.word	0x00001b50


	//----- nvinfo : EIATTR_EXIT_INSTR_OFFSETS
	.align		4
.L_3885:
        /*0114*/ 	.byte	0x04, 0x1c
        /*0116*/ 	.short	(.L_3887 - .L_3886)


	//   ....[0]....
.L_3886:
        /*0118*/ 	.word	0x00000080


	//   ....[1]....
        /*011c*/ 	.word	0x00001c90


	//----- nvinfo : EIATTR_CRS_STACK_SIZE
	.align		4
.L_3887:
        /*0120*/ 	.byte	0x04, 0x1e
        /*0122*/ 	.short	(.L_3889 - .L_3888)
.L_3888:
        /*0124*/ 	.word	0x00000000
.L_3889:


//--------------------- .nv.info._Z18kQuantizeBlockwiseI6__halfLi64ELi2ELi0ELi0EEvPfPT_S1_PhS1_ii --------------------------
	.section	.nv.info._Z18kQuantizeBlockwiseI6__halfLi64ELi2ELi0ELi0EEvPfPT_S1_PhS1_ii,"",@"SHT_CUDA_INFO"
	.sectionflags	@""
	.align	4


	//----- nvinfo : EIATTR_CUDA_API_VERSION
	.align		4
        /*0000*/ 	.byte	0x04, 0x37
        /*0002*/ 	.short	(.L_3891 - .L_3890)
.L_3890:
        /*0004*/ 	.word	0x00000082


	//----- nvinfo : EIATTR_SW2861232_WAR
	.align		4
.L_3891:
        /*0008*/ 	.byte	0x01, 0x35
	.zero		2


	//----- nvinfo : EIATTR_PARAM_CBANK
	.align		4
        /*000c*/ 	.byte	0x04, 0x0a
        /*000e*/ 	.short	(.L_3893 - .L_3892)
	.align		4
.L_3892:
        /*0010*/ 	.word	index@(.nv.constant0._Z18kQuantizeBlockwiseI6__halfLi64ELi2ELi0ELi0EEvPfPT_S1_PhS1_ii)
        /*0014*/ 	.short	0x0160
        /*0016*/ 	.short	0x0030


	//----- nvinfo : EIATTR_CBANK_PARAM_SIZE
	.align		4
.L_3893:
        /*0018*/ 	.byte	0x03, 0x19
        /*001a*/ 	.short	0x0030


	//----- nvinfo : EIATTR_KPARAM_INFO
	.align		4
        /*001c*/ 	.byte	0x04, 0x17
        /*001e*/ 	.short	(.L_3895 - .L_3894)
.L_3894:
        /*0020*/ 	.word	0x00000000
        /*0024*/ 	.short	0x0006
        /*0026*/ 	.short	0x002c
        /*0028*/ 	.byte	0x00, 0xf0, 0x11, 0x00


	//----- nvinfo : EIATTR_KPARAM_INFO
	.align		4
.L_3895:
        /*002c*/ 	.byte	0x04, 0x17
        /*002e*/ 	.short	(.L_3897 - .L_3896)
.L_3896:
        /*0030*/ 	.word	0x00000000
        /*0034*/ 	.short	0x0005
        /*0036*/ 	.short	0x0028
        /*0038*/ 	.byte	0x00, 0xf0, 0x11, 0x00


	//----- nvinfo : EIATTR_KPARAM_INFO
	.align		4
.L_3897:
        /*003c*/ 	.byte	0x04, 0x17
        /*003e*/ 	.short	(.L_3899 - .L_3898)
.L_3898:
        /*0040*/ 	.word	0x00000000
        /*0044*/ 	.short	0x0004
        /*0046*/ 	.short	0x0020
        /*0048*/ 	.byte	0x00, 0xf0, 0x21, 0x00


	//----- nvinfo : EIATTR_KPARAM_INFO
	.align		4
.L_3899:
        /*004c*/ 	.byte	0x04, 0x17
        /*004e*/ 	.short	(.L_3901 - .L_3900)
.L_3900:
        /*0050*/ 	.word	0x00000000
        /*0054*/ 	.short	0x0003
        /*0056*/ 	.short	0x0018
        /*0058*/ 	.byte	0x00, 0xf0, 0x21, 0x00


	//----- nvinfo : EIATTR_KPARAM_INFO
	.align		4
.L_3901:
        /*005c*/ 	.byte	0x04, 0x17
        /*005e*/ 	.short	(.L_3903 - .L_3902)
.L_3902:
        /*0060*/ 	.word	0x00000000
        /*0064*/ 	.short	0x0002
        /*0066*/ 	.short	0x0010
        /*0068*/ 	.byte	0x00, 0xf0, 0x21, 0x00


	//----- nvinfo : EIATTR_KPARAM_INFO
	.align		4
.L_3903:
        /*006c*/ 	.byte	0x04, 0x17
        /*006e*/ 	.short	(.L_3905 - .L_3904)
.L_3904:
        /*0070*/ 	.word	0x00000000
        /*0074*/ 	.short	0x0001
        /*0076*/ 	.short	0x0008
        /*0078*/ 	.byte	0x00, 0xf0, 0x21, 0x00


	//----- nvinfo : EIATTR_KPARAM_INFO
	.align		4
.L_3905:
        /*007c*/ 	.byte	0x04, 0x17
        /*007e*/ 	.short	(.L_3907 - .L_3906)
.L_3906:
        /*0080*/ 	.word	0x00000000
        /*0084*/ 	.short	0x0000
        /*0086*/ 	.short	0x0000
        /*0088*/ 	.byte	0x00, 0xf0, 0x21, 0x00


	//----- nvinfo : EIATTR_MAXREG_COUNT
	.align		4
.L_3907:
        /*008c*/ 	.byte	0x03, 0x1b
        /*008e*/ 	.short	0x00ff


	//----- nvinfo : EIATTR_NUM_BARRIERS
	.align		4
        /*0090*/ 	.byte	0x02, 0x4c
        /*0092*/ 	.byte	0x01
	.zero		1


	//----- nvinfo : EIATTR_MERCURY_ISA_VERSION
	.align		4
        /*0094*/ 	.byte	0x03, 0x5f
        /*0096*/ 	.short	0x0000


	//----- nvinfo : EIATTR_COOP_GROUP_MASK_REGIDS
	.align		4
        /*0098*/ 	.byte	0x04, 0x29
        /*009a*/ 	.short	(.L_3909 - .L_3908)


	//   ....[0]....
.L_3908:
        /*009c*/ 	.word	0xffffffff


	//   ....[1]....
        /*00a0*/ 	.word	0xffffffff


	//   ....[2]....
        /*00a4*/ 	.word	0xffffffff


	//   ....[3]....
        /*00a8*/ 	.word	0xffffffff


	//   ....[4]....
        /*00ac*/ 	.word	0xffffffff


	//   ....[5]....
        /*00b0*/ 	.word	0xffffffff


	//   ....[6]....
        /*00b4*/ 	.word	0xffffffff


	//   ....[7]....
        /*00b8*/ 	.word	0xffffffff


	//   ....[8]....
        /*00bc*/ 	.word	0xffffffff


	//   ....[9]....
        /*00c0*/ 	.word	0xffffffff


	//   ....[10]....
        /*00c4*/ 	.word	0xffffffff


	//   ....[11]....
        /*00c8*/ 	.word	0xffffffff


	//----- nvinfo : EIATTR_COOP_GROUP_INSTR_OFFSETS
	.align		4
.L_3909:
        /*00cc*/ 	.byte	0x04, 0x28
        /*00ce*/ 	.short	(.L_3911 - .L_3910)


	//   ....[0]....
.L_3910:
        /*00d0*/ 	.word	0x000002e0


	//   ....[1]....
        /*00d4*/ 	.word	0x00000380


	//   ....[2]....
        /*00d8*/ 	.word	0x000003c0


	//   ....[3]....
        /*00dc*/ 	.word	0x00000410


	//   ....[4]....
        /*00e0*/ 	.word	0x00000460


	//   ....[5]....
        /*00e4*/ 	.word	0x000004b0


	//   ....[6]....
        /*00e8*/ 	.word	0x00000520


	//   ....[7]....
        /*00ec*/ 	.word	0x00000570


	//   ....[8]....
        /*00f0*/ 	.word	0x000005b0


	//   ....[9]....
        /*00f4*/ 	.word	0x000005f0


	//   ....[10]....
        /*00f8*/ 	.word	0x00000630


	//   ....[11]....
        /*00fc*/ 	.word	0x00001120


	//----- nvinfo : EIATTR_EXIT_INSTR_OFFSETS
	.align		4
.L_3911:
        /*0100*/ 	.byte	0x04, 0x1c
        /*0102*/ 	.short	(.L_3913 - .L_3912)


	//   ....[0]....
.L_3912:
        /*0104*/ 	.word	0x00000160


	//   ....[1]....
        /*0108*/ 	.word	0x00001230


	//----- nvinfo : EIATTR_CRS_STACK_SIZE
	.align		4
.L_3913:
        /*010c*/ 	.byte	0x04, 0x1e
        /*010e*/ 	.short	(.L_3915 - .L_3914)
.L_3914:
        /*0110*/ 	.word	0x00000000
.L_3915:


//--------------------- .nv.info._Z18kQuantizeBlockwiseI6__halfLi128ELi2ELi0ELi0EEvPfPT_S1_PhS1_ii --------------------------
	.section	.nv.info._Z18kQuantizeBlockwiseI6__halfLi128ELi2ELi0ELi0EEvPfPT_S1_PhS1_ii,"",@"SHT_CUDA_INFO"
	.sectionflags	@""
	.align	4


	//----- nvinfo : EIATTR_CUDA_API_VERSION
	.align		4
        /*0000*/ 	.byte	0x04, 0x37
        /*0002*/ 	.short	(.L_3917 - .L_3916)
.L_3916:
        /*0004*/ 	.word	0x00000082


	//----- nvinfo : EIATTR_SW2861232_WAR
	.align		4
.L_3917:
        /*0008*/ 	.byte	0x01, 0x35
	.zero		2


	//----- nvinfo : EIATTR_PARAM_CBANK
	.align		4
        /*000c*/ 	.byte	0x04, 0x0a
        /*000e*/ 	.short	(.L_3919 - .L_3918)
	.align		4
.L_3918:
        /*0010*/ 	.word	index@(.nv.constant0._Z18kQuantizeBlockwiseI6__halfLi128ELi2ELi0ELi0EEvPfPT_S1_PhS1_ii)
        /*0014*/ 	.short	0x0160
        /*0016*/ 	.short	0x0030


	//----- nvinfo : EIATTR_CBANK_PARAM_SIZE
	.align		4
.L_3919:
        /*0018*/ 	.byte	0x03, 0x19
        /*001a*/ 	.short	0x0030


	//----- nvinfo : EIATTR_KPARAM_INFO
	.align		4
        /*001c*/ 	.byte	0x04, 0x17
        /*001e*/ 	.short	(.L_3921 - .L_3920)
.L_3920:
        /*0020*/ 	.word	0x00000000
        /*0024*/ 	.short	0x0006
        /*0026*/ 	.short	0x002c
        /*0028*/ 	.byte	0x00, 0xf0, 0x11, 0x00


	//----- nvinfo : EIATTR_KPARAM_INFO
	.align		4
.L_3921:
        /*002c*/ 	.byte	0x04, 0x17
        /*002e*/ 	.short	(.L_3923 - .L_3922)
.L_3922:
        /*0030*/ 	.word	0x00000000
        /*0034*/ 	.short	0x0005
        /*0036*/ 	.short	0x0028
        /*0038*/ 	.byte	0x00, 0xf0, 0x11, 0x00


	//----- nvinfo : EIATTR_KPARAM_INFO
	.align		4
.L_3923:
        /*003c*/ 	.byte	0x04, 0x17
        /*003e*/ 	.short	(.L_3925 - .L_3924)
.L_3924:
        /*0040*/ 	.word	0x00000000
        /*0044*/ 	.short	0x0004
        /*0046*/ 	.short	0x0020
        /*0048*/ 	.byte	0x00, 0xf0, 0x21, 0x00


	//----- nvinfo : EIATTR_KPARAM_INFO
	.align		4
.L_3925:
        /*004c*/ 	.byte	0x04, 0x17
        /*004e*/ 	.short	(.L_3927 - .L_3926)
.L_3926:
        /*0050*/ 	.word	0x00000000
        /*0054*/ 	.short	0x0003
        /*0056*/ 	.short	0x0018
        /*0058*/ 	.byte	0x00, 0xf0, 0x21, 0x00


	//----- nvinfo : EIATTR_KPARAM_INFO
	.align		4
.L_3927:
        /*005c*/ 	.byte	0x04, 0x17
        /*005e*/ 	.short	(.L_3929 - .L_3928)
.L_3928:
        /*0060*/ 	.word	0x00000000
        /*0064*/ 	.short	0x0002
        /*0066*/ 	.short	0x0010
        /*0068*/ 	.byte	0x00, 0xf0, 0x21, 0x00


	//----- nvinfo : EIATTR_KPARAM_INFO
	.align		4
.L_3929:
        /*006c*/ 	.byte	0x04, 0x17
        /*006e*/ 	.short	(.L_3931 - .L_3930)
.L_3930:
        /*0070*/ 	.word	0x00000000
        /*0074*/ 	.short	0x0001
        /*0076*/ 	.short	0x0008
        /*0078*/ 	.byte	0x00, 0xf0, 0x21, 0x00


	//----- nvinfo : EIATTR_KPARAM_INFO
	.align		4
.L_3931:
        /*007c*/ 	.byte	0x04, 0x17
        /*007e*/ 	.short	(.L_3933 - .L_3932)
.L_3932:
        /*0080*/ 	.word	0x00000000
        /*0084*/ 	.short	0x0000
        /*0086*/ 	.short	0x0000
        /*0088*/ 	.byte	0x00, 0xf0, 0x21, 0x00


	//----- nvinfo : EIATTR_MAXREG_COUNT
	.align		4
.L_3933:
        /*008c*/ 	.byte	0x03, 0x1b
        /*008e*/ 	.short	0x00ff


	//----- nvinfo : EIATTR_NUM_BARRIERS
	.align		4
        /*0090*/ 	.byte	0x02, 0x4c
        /*0092*/ 	.byte	0x01
	.zero		1


	//----- nvinfo : EIATTR_MERCURY_ISA_VERSION
	.align		4
        /*0094*/ 	.byte	0x03, 0x5f
        /*0096*/ 	.short	0x0000


	//----- nvinfo : EIATTR_COOP_GROUP_MASK_REGIDS
	.align		4
        /*0098*/ 	.byte	0x04, 0x29
        /*009a*/ 	.short	(.L_3935 - .L_3934)


	//   ....[0]....
.L_3934:
        /*009c*/ 	.word	0xffffffff


	//   ....[1]....
        /*00a0*/ 	.word	0xffffffff


	//   ....[2]....
        /*00a4*/ 	.word	0xffffffff


	//   ....[3]....
        /*00a8*/ 	.word	0xffffffff


	//   ....[4]....
        /*00ac*/ 	.word	0xffffffff


	//   ....[5]....
        /*00b0*/ 	.word	0xffffffff


	//   ....[6]....
        /*00b4*/ 	.word	0xffffffff


	//   ....[7]....
        /*00b8*/ 	.word	0xffffffff


	//   ....[8]....
        /*00bc*/ 	.word	0xffffffff


	//   ....[9]....
        /*00c0*/ 	.word	0xffffffff


	//   ....[10]....
        /*00c4*/ 	.word	0xffffffff


	//   ....[11]....
        /*00c8*/ 	.word	0xffffffff


	//----- nvinfo : EIATTR_COOP_GROUP_INSTR_OFFSETS
	.align		4
.L_3935:
        /*00cc*/ 	.byte	0x04, 0x28
        /*00ce*/ 	.short	(.L_3937 - .L_3936)


	//   ....[0]....
.L_3936:
        /*00d0*/ 	.word	0x00000380


	//   ....[1]....
        /*00d4*/ 	.word	0x00000450


	//   ....[2]....
        /*00d8*/ 	.word	0x00000490


	//   ....[3]....
        /*00dc*/ 	.word	0x000004e0


	//   ....[4]....
        /*00e0*/ 	.word	0x00000520


	//   ....[5]....
        /*00e4*/ 	.word	0x00000570


	//   ....[6]....
        /*00e8*/ 	.word	0x00000640


	//   ....[7]....
        /*00ec*/ 	.word	0x000006a0


	//   ....[8]....
        /*00f0*/ 	.word	0x000006e0


	//   ....[9]....
        /*00f4*/ 	.word	0x00000720


	//   ....[10]....
        /*00f8*/ 	.word	0x00000760


	//   ....[11]....
        /*00fc*/ 	.word	0x000012b0


	//----- nvinfo : EIATTR_EXIT_INSTR_OFFSETS
	.align		4
.L_3937:
        /*0100*/ 	.byte	0x04, 0x1c
        /*0102*/ 	.short	(.L_3939 - .L_3938)


	//   ....[0]....
.L_3938:
        /*0104*/ 	.word	0x00000160


	//   ....[1]....
        /*0108*/ 	.word	0x000013c0


	//----- nvinfo : EIATTR_CRS_STACK_SIZE
	.align		4
.L_3939:
        /*010c*/ 	.byte	0x04, 0x1e
        /*010e*/ 	.short	(.L_3941 - .L_3940)
.L_3940:
        /*0110*/ 	.word	0x00000000
.L_3941:


//--------------------- .nv.info._Z18kQuantizeBlockwiseI6__halfLi256ELi2ELi0ELi0EEvPfPT_S1_PhS1_ii --------------------------
	.section	.nv.info._Z18kQuantizeBlockwiseI6__halfLi256ELi2ELi0ELi0EEvPfPT_S1_PhS1_ii,"",@"SHT_CUDA_INFO"
	.sectionflags	@""
	.align	4


	//----- nvinfo : EIATTR_CUDA_API_VERSION
	.align		4
        /*0000*/ 	.byte	0x04, 0x37
        /*0002*/ 	.short	(.L_3943 - .L_3942)
.L_3942:
        /*0004*/ 	.word	0x00000082


	//----- nvinfo : EIATTR_SW2861232_WAR
	.align		4
.L_3943:
        /*0008*/ 	.byte	0x01, 0x35
	.zero		2


	//----- nvinfo : EIATTR_PARAM_CBANK
	.align		4
        /*000c*/ 	.byte	0x04, 0x0a
        /*000e*/ 	.short	(.L_3945 - .L_3944)
	.align		4
.L_3944:
        /*0010*/ 	.word	index@(.nv.constant0._Z18kQuantizeBlockwiseI6__halfLi256ELi2ELi0ELi0EEvPfPT_S1_PhS1_ii)
        /*0014*/ 	.short	0x0160
        /*0016*/ 	.short	0x0030


	//----- nvinfo : EIATTR_CBANK_PARAM_SIZE
	.align		4
.L_3945:
        /*0018*/ 	.byte	0x03, 0x19
        /*001a*/ 	.short	0x0030


	//----- nvinfo : EIATTR_KPARAM_INFO
	.align		4
        /*001c*/ 	.byte	0x04, 0x17
        /*001e*/ 	.short	(.L_3947 - .L_3946)
.L_3946:
        /*0020*/ 	.word	0x00000000
        /*0024*/ 	.short	0x0006
        /*0026*/ 	.short	0x002c
        /*0028*/ 	.byte	0x00, 0xf0, 0x11, 0x00


	//----- nvinfo : EIATTR_KPARAM_INFO
	.align		4
.L_3947:
        /*002c*/ 	.byte	0x04, 0x17
        /*002e*/ 	.short	(.L_3949 - .L_3948)
.L_3948:
        /*0030*/ 	.word	0x00000000
        /*0034*/ 	.short	0x0005
        /*0036*/ 	.short	0x0028
        /*0038*/ 	.byte	0x00, 0xf0, 0x11, 0x00


	//----- nvinfo : EIATTR_KPARAM_INFO
	.align		4
.L_3949:
        /*003c*/ 	.byte	0x04, 0x17
        /*003e*/ 	.short	(.L_3951 - .L_3950)
.L_3950:
        /*0040*/ 	.word	0x00000000
        /*0044*/ 	.short	0x0004
        /*0046*/ 	.short	0x0020
        /*0048*/ 	.byte	0x00, 0xf0, 0x21, 0x00


	//----- nvinfo : EIATTR_KPARAM_INFO
	.align		4
.L_3951:
        /*004c*/ 	.byte	0x04, 0x17
        /*004e*/ 	.short	(.L_3953 - .L_3952)
.L_3952:
        /*0050*/ 	.word	0x00000000
        /*0054*/ 	.short	0x0003
        /*0056*/ 	.short	0x0018
        /*0058*/ 	.byte	0x00, 0xf0, 0x21, 0x00


	//----- nvinfo : EIATTR_KPARAM_INFO
	.align		4
.L_3953:
        /*005c*/ 	.byte	0x04, 0x17
        /*005e*/ 	.short	(.L_3955 - .L_3954)
.L_3954:
        /*0060*/ 	.word	0x00000000
        /*0064*/ 	.short	0x0002
        /*0066*/ 	.short	0x0010
        /*0068*/ 	.byte	0x00, 0xf0, 0x21, 0x00


	//----- nvinfo : EIATTR_KPARAM_INFO
	.align		4
.L_3955:
        /*006c*/ 	.byte	0x04, 0x17
        /*006e*/ 	.short	(.L_3957 - .L_3956)
.L_3956:
        /*0070*/ 	.word	0x00000000
        /*0074*/ 	.short	0x0001
        /*0076*/ 	.short	0x0008
        /*0078*/ 	.byte	0x00, 0xf0, 0x21, 0x00


	//----- nvinfo : EIATTR_KPARAM_INFO
	.align		4
.L_3957:
        /*007c*/ 	.byte	0x04, 0x17
        /*007e*/ 	.short	(.L_3959 - .L_3958)
.L_3958:
        /*0080*/ 	.word	0x00000000
        /*0084*/ 	.short	0x0000
        /*0086*/ 	.short	0x0000
        /*0088*/ 	.byte	0x00, 0xf0, 0x21, 0x00


	//----- nvinfo : EIATTR_MAXREG_COUNT
	.align		4
.L_3959:
        /*008c*/ 	.byte	0x03, 0x1b
        /*008e*/ 	.short	0x00ff


	//----- nvinfo : EIATTR_NUM_BARRIERS
	.align		4
        /*0090*/ 	.byte	0x02, 0x4c
        /*0092*/ 	.byte	0x01
	.zero		1


	//----- nvinfo : EIATTR_MERCURY_ISA_VERSION
	.align		4
        /*0094*/ 	.byte	0x03, 0x5f
        /*0096*/ 	.short	0x0000


	//----- nvinfo : EIATTR_COOP_GROUP_MASK_REGIDS
	.align		4
        /*0098*/ 	.byte	0x04, 0x29
        /*009a*/ 	.short	(.L_3961 - .L_3960)


	//   ....[0]....
.L_3960:
        /*009c*/ 	.word	0xffffffff


	//   ....[1]....
        /*00a0*/ 	.word	0xffffffff


	//   ....[2]....
        /*00a4*/ 	.word	0xffffffff


	//   ....[3]....
        /*00a8*/ 	.word	0xffffffff


	//   ....[4]....
        /*00ac*/ 	.word	0xffffffff


	//   ....[5]....
        /*00b0*/ 	.word	0xffffffff


	//   ....[6]....
        /*00b4*/ 	.word	0xffffffff


	//   ....[7]....
        /*00b8*/ 	.word	0xffffffff


	//   ....[8]....
        /*00bc*/ 	.word	0xffffffff


	//   ....[9]....
        /*00c0*/ 	.word	0xffffffff


	//   ....[10]....
        /*00c4*/ 	.word	0xffffffff


	//   ....[11]....
        /*00c8*/ 	.word	0xffffffff


	//----- nvinfo : EIATTR_COOP_GROUP_INSTR_OFFSETS
	.align		4
.L_3961:
        /*00cc*/ 	.byte	0x04, 0x28
        /*00ce*/ 	.short	(.L_3963 - .L_3962)


	//   ....[0]....
.L_3962:
        /*00d0*/ 	.word	0x00000380


	//   ....[1]....
        /*00d4*/ 	.word	0x00000450


	//   ....[2]....
        /*00d8*/ 	.word	0x00000490


	//   ....[3]....
        /*00dc*/ 	.word	0x000004e0


	//   ....[4]....
        /*00e0*/ 	.word	0x00000530


	//   ....[5]....
        /*00e4*/ 	.word	0x00000570


	//   ....[6]....
        /*00e8*/ 	.word	0x000006c0


	//   ....[7]....
        /*00ec*/ 	.word	0x00000720


	//   ....[8]....
        /*00f0*/ 	.word	0x00000760


	//   ....[9]....
        /*00f4*/ 	.word	0x000007a0


	//   ....[10]....
        /*00f8*/ 	.word	0x000007e0


	//   ....[11]....
        /*00fc*/ 	.word	0x00001370


	//----- nvinfo : EIATTR_EXIT_INSTR_OFFSETS
	.align		4
.L_3963:
        /*0100*/ 	.byte	0x04, 0x1c
        /*0102*/ 	.short	(.L_3965 - .L_3964)


	//   ....[0]....
.L_3964:
        /*0104*/ 	.word	0x00000160


	//   ....[1]....
        /*0108*/ 	.word	0x00001480


	//----- nvinfo : EIATTR_CRS_STACK_SIZE
	.align		4
.L_3965:
        /*010c*/ 	.byte	0x04, 0x1e
        /*010e*/ 	.short	(.L_3967 - .L_3966)
.L_3966:
        /*0110*/ 	.word	0x00000000
.L_3967:


//--------------------- .nv.info._Z18kQuantizeBlockwiseI6__halfLi512ELi2ELi0ELi0EEvPfPT_S1_PhS1_ii --------------------------
	.section	.nv.info._Z18kQuantizeBlockwiseI6__halfLi512ELi2ELi0ELi0EEvPfPT_S1_PhS1_ii,"",@"SHT_CUDA_INFO"
	.sectionflags	@""
	.align	4


	//----- nvinfo : EIATTR_CUDA_API_VERSION
	.align		4
        /*0000*/ 	.byte	0x04, 0x37
        /*0002*/ 	.short	(.L_3969 - .L_3968)
.L_3968:
        /*0004*/ 	.word	0x00000082


	//----- nvinfo : EIATTR_SW2861232_WAR
	.align		4
.L_3969:
        /*0008*/ 	.byte	0x01, 0x35
	.zero		2


	//----- nvinfo : EIATTR_PARAM_CBANK
	.align		4
        /*000c*/ 	.byte	0x04, 0x0a
        /*000e*/ 	.short	(.L_3971 - .L_3970)
	.align		4
.L_3970:
        /*0010*/ 	.word	index@(.nv.constant0._Z18kQuantizeBlockwiseI6__halfLi512ELi2ELi0ELi0EEvPfPT_S1_PhS1_ii)
        /*0014*/ 	.short	0x0160
        /*0016*/ 	.short	0x0030


	//----- nvinfo : EIATTR_CBANK_PARAM_SIZE
	.align		4
.L_3971:
        /*0018*/ 	.byte	0x03, 0x19
        /*001a*/ 	.short	0x0030


	//----- nvinfo : EIATTR_KPARAM_INFO
	.align		4
        /*001c*/ 	.byte	0x04, 0x17
        /*001e*/ 	.short	(.L_3973 - .L_3972)
.L_3972:
        /*0020*/ 	.word	0x00000000
        /*0024*/ 	.short	0x0006
        /*0026*/ 	.short	0x002c
        /*0028*/ 	.byte	0x00, 0xf0, 0x11, 0x00


	//----- nvinfo : EIATTR_KPARAM_INFO
	.align		4
.L_3973:
        /*002c*/ 	.byte	0x04, 0x17
        /*002e*/ 	.short	(.L_3975 - .L_3974)
.L_3974:
        /*0030*/ 	.word	0x00000000
        /*0034*/ 	.short	0x0005
        /*0036*/ 	.short	0x0028
        /*0038*/ 	.byte	0x00, 0xf0, 0x11, 0x00


	//----- nvinfo : EIATTR_KPARAM_INFO
	.align		4
.L_3975:
        /*003c*/ 	.byte	0x04, 0x17
        /*003e*/ 	.short	(.L_3977 - .L_3976)
.L_3976:
        /*0040*/ 	.word	0x00000000
        /*0044*/ 	.short	0x0004
        /*0046*/ 	.short	0x0020
        /*0048*/ 	.byte	0x00, 0xf0, 0x21, 0x00


	//----- nvinfo : EIATTR_KPARAM_INFO
	.align		4
.L_3977:
        /*004c*/ 	.byte	0x04, 0x17
        /*004e*/ 	.short	(.L_3979 - .L_3978)
.L_3978:
        /*0050*/ 	.word	0x00000000
        /*0054*/ 	.short	0x0003
        /*0056*/ 	.short	0x0018
        /*0058*/ 	.byte	0x00, 0xf0, 0x21, 0x00


	//----- nvinfo : EIATTR_KPARAM_INFO
	.align		4
.L_3979:
        /*005c*/ 	.byte	0x04, 0x17
        /*005e*/ 	.short	(.L_3981 - .L_3980)
.L_3980:
        /*0060*/ 	.word	0x00000000
        /*0064*/ 	.short	0x0002
        /*0066*/ 	.short	0x0010
        /*0068*/ 	.byte	0x00, 0xf0, 0x21, 0x00


	//----- nvinfo : EIATTR_KPARAM_INFO
	.align		4
.L_3981:
        /*006c*/ 	.byte	0x04, 0x17
        /*006e*/ 	.short	(.L_3983 - .L_3982)
.L_3982:
        /*0070*/ 	.word	0x00000000
        /*0074*/ 	.short	0x0001
        /*0076*/ 	.short	0x0008
        /*0078*/ 	.byte	0x00, 0xf0, 0x21, 0x00


	//----- nvinfo : EIATTR_KPARAM_INFO
	.align		4
.L_3983:
        /*007c*/ 	.byte	0x04, 0x17
        /*007e*/ 	.short	(.L_3985 - .L_3984)
.L_3984:
        /*0080*/ 	.word	0x00000000
        /*0084*/ 	.short	0x0000
        /*0086*/ 	.short	0x0000
        /*0088*/ 	.byte	0x00, 0xf0, 0x21, 0x00


	//----- nvinfo : EIATTR_MAXREG_COUNT
	.align		4
.L_3985:
        /*008c*/ 	.byte	0x03, 0x1b
        /*008e*/ 	.short	0x00ff


	//----- nvinfo : EIATTR_NUM_BARRIERS
	.align		4
        /*0090*/ 	.byte	0x02, 0x4c
        /*0092*/ 	.byte	0x01
	.zero		1


	//----- nvinfo : EIATTR_MERCURY_ISA_VERSION
	.align		4
        /*0094*/ 	.byte	0x03, 0x5f
        /*0096*/ 	.short	0x0000


	//----- nvinfo : EIATTR_COOP_GROUP_MASK_REGIDS
	.align		4
        /*0098*/ 	.byte	0x04, 0x29
        /*009a*/ 	.short	(.L_3987 - .L_3986)


	//   ....[0]....
.L_3986:
        /*009c*/ 	.word	0xffffffff


	//   ....[1]....
        /*00a0*/ 	.word	0xffffffff


	//   ....[2]....
        /*00a4*/ 	.word	0xffffffff


	//   ....[3]....
        /*00a8*/ 	.word	0xffffffff


	//   ....[4]....
        /*00ac*/ 	.word	0xffffffff


	//   ....[5]....
        /*00b0*/ 	.word	0xffffffff


	//   ....[6]....
        /*00b4*/ 	.word	0xffffffff


	//   ....[7]....
        /*00b8*/ 	.word	0xffffffff


	//   ....[8]....
        /*00bc*/ 	.word	0xffffffff


	//   ....[9]....
        /*00c0*/ 	.word	0xffffffff


	//   ....[10]....
        /*00c4*/ 	.word	0xffffffff


	//   ....[11]....
        /*00c8*/ 	.word	0xffffffff


	//----- nvinfo : EIATTR_COOP_GROUP_INSTR_OFFSETS
	.align		4
.L_3987:
        /*00cc*/ 	.byte	0x04, 0x28
        /*00ce*/ 	.short	(.L_3989 - .L_3988)


	//   ....[0]....
.L_3988:
        /*00d0*/ 	.word	0x00000380


	//   ....[1]....
        /*00d4*/ 	.word	0x00000450


	//   ....[2]....
        /*00d8*/ 	.word	0x00000490


	//   ....[3]....
        /*00dc*/ 	.word	0x000004e0


	//   ....[4]....
        /*00e0*/ 	.word	0x00000530


	//   ....[5]....
        /*00e4*/ 	.word	0x00000570


	//   ....[6]....
        /*00e8*/ 	.word	0x00000790


	//   ....[7]....
        /*00ec*/ 	.word	0x000007e0


	//   ....[8]....
        /*00f0*/ 	.word	0x00000820


	//   ....[9]....
        /*00f4*/ 	.word	0x00000860


	//   ....[10]....
        /*00f8*/ 	.word	0x000008a0


	//   ....[11]....
        /*00fc*/ 	.word	0x000014c0


	//----- nvinfo : EIATTR_EXIT_INSTR_OFFSETS
	.align		4
.L_3989:
        /*0100*/ 	.byte	0x04, 0x1c
        /*0102*/ 	.short	(.L_3991 - .L_3990)


	//   ....[0]....
.L_3990:
        /*0104*/ 	.word	0x00000160


	//   ....[1]....
        /*0108*/ 	.word	0x000015e0


	//----- nvinfo : EIATTR_CRS_STACK_SIZE
	.align		4
.L_3991:
        /*010c*/ 	.byte	0x04, 0x1e
        /*010e*/ 	.short	(.L_3993 - .L_3992)
.L_3992:
        /*0110*/ 	.word	0x00000000
.L_3993:


//--------------------- .nv.info._Z18kQuantizeBlockwiseI6__halfLi1024ELi4ELi0ELi0EEvPfPT_S1_PhS1_ii --------------------------
	.section	.nv.info._Z18kQuantizeBlockwiseI6__halfLi1024ELi4ELi0ELi0EEvPfPT_S1_PhS1_ii,"",@"SHT_CUDA_INFO"
	.sectionflags	@""
	.align	4


	//----- nvinfo : EIATTR_CUDA_API_VERSION
	.align		4
        /*0000*/ 	.byte	0x04, 0x37
        /*0002*/ 	.short	(.L_3995 - .L_3994)
.L_3994:
        /*0004*/ 	.word	0x00000082


	//----- nvinfo : EIATTR_SW2861232_WAR
	.align		4
.L_3995:
        /*0008*/ 	.byte	0x01, 0x35
	.zero		2


	//----- nvinfo : EIATTR_PARAM_CBANK
	.align		4
        /*000c*/ 	.byte	0x04, 0x0a
        /*000e*/ 	.short	(.L_3997 - .L_3996)
	.align		4
.L_3996:
        /*0010*/ 	.word	index@(.nv.constant0._Z18kQuantizeBlockwiseI6__halfLi1024ELi4ELi0ELi0EEvPfPT_S1_PhS1_ii)
        /*0014*/ 	.short	0x0160
        /*0016*/ 	.short	0x0030


	//----- nvinfo : EIATTR_CBANK_PARAM_SIZE
	.align		4
.L_3997:
        /*0018*/ 	.byte	0x03, 0x19
        /*001a*/ 	.short	0x0030


	//----- nvinfo : EIATTR_KPARAM_INFO
	.align		4
        /*001c*/ 	.byte	0x04, 0x17
        /*001e*/ 	.short	(.L_3999 - .L_3998)
.L_3998:
        /*0020*/ 	.word	0x00000000
        /*0024*/ 	.short	0x0006
        /*0026*/ 	.short	0x002c
        /*0028*/ 	.byte	0x00, 0xf0, 0x11, 0x00


	//----- nvinfo : EIATTR_KPARAM_INFO
	.align		4
.L_3999:
        /*002c*/ 	.byte	0x04, 0x17
        /*002e*/ 	.short	(.L_4001 - .L_4000)
.L_4000:
        /*0030*/ 	.word	0x00000000
        /*0034*/ 	.short	0x0005
        /*0036*/ 	.short	0x0028
        /*0038*/ 	.byte	0x00, 0xf0, 0x11, 0x00


	//----- nvinfo : EIATTR_KPARAM_INFO
	.align		4
.L_4001:
        /*003c*/ 	.byte	0x04, 0x17
        /*003e*/ 	.short	(.L_4003 - .L_4002)
.L_4002:
        /*0040*/ 	.word	0x00000000
        /*0044*/ 	.short	0x0004
        /*0046*/ 	.short	0x0020
        /*0048*/ 	.byte	0x00, 0xf0, 0x21, 0x00


	//----- nvinfo : EIATTR_KPARAM_INFO
	.align		4
.L_4003:
        /*004c*/ 	.byte	0x04, 0x17
        /*004e*/ 	.short	(.L_4005 - .L_4004)
.L_4004:
        /*0050*/ 	.word	0x00000000
        /*0054*/ 	.short	0x0003
        /*0056*/ 	.short	0x0018
        /*0058*/ 	.byte	0x00, 0xf0, 0x21, 0x00


	//----- nvinfo : EIATTR_KPARAM_INFO
	.align		4
.L_4005:
        /*005c*/ 	.byte	0x04, 0x17
        /*005e*/ 	.short	(.L_4007 - .L_4006)
.L_4006:
        /*0060*/ 	.word	0x00000000
        /*0064*/ 	.short	0x0002
        /*0066*/ 	.short	0x0010
        /*0068*/ 	.byte	0x00, 0xf0, 0x21, 0x00


	//----- nvinfo : EIATTR_KPARAM_INFO
	.align		4
.L_4007:
        /*006c*/ 	.byte	0x04, 0x17
        /*006e*/ 	.short	(.L_4009 - .L_4008)
.L_4008:
        /*0070*/ 	.word	0x00000000
        /*0074*/ 	.short	0x0001
        /*0076*/ 	.short	0x0008
        /*0078*/ 	.byte	0x00, 0xf0, 0x21, 0x00


	//----- nvinfo : EIATTR_KPARAM_INFO
	.align		4
.L_4009:
        /*007c*/ 	.byte	0x04, 0x17
        /*007e*/ 	.short	(.L_4011 - .L_4010)
.L_4010:
        /*0080*/ 	.word	0x00000000
        /*0084*/ 	.short	0x0000
        /*0086*/ 	.short	0x0000
        /*0088*/ 	.byte	0x00, 0xf0, 0x21, 0x00


	//----- nvinfo : EIATTR_MAXREG_COUNT
	.align		4
.L_4011:
        /*008c*/ 	.byte	0x03, 0x1b
        /*008e*/ 	.short	0x00ff


	//----- nvinfo : EIATTR_NUM_BARRIERS
	.align		4
        /*0090*/ 	.byte	0x02, 0x4c
        /*0092*/ 	.byte	0x01
	.zero		1


	//----- nvinfo : EIATTR_MERCURY_ISA_VERSION
	.align		4
        /*0094*/ 	.byte	0x03, 0x5f
        /*0096*/ 	.short	0x0000


	//----- nvinfo : EIATTR_COOP_GROUP_MASK_REGIDS
	.align		4
        /*0098*/ 	.byte	0x04, 0x29
        /*009a*/ 	.short	(.L_4013 - .L_4012)


	//   ....[0]....
.L_4012:
        /*009c*/ 	.word	0xffffffff


	//   ....[1]....
        /*00a0*/ 	.word	0xffffffff


	//   ....[2]....
        /*00a4*/ 	.word	0xffffffff


	//   ....[3]....
        /*00a8*/ 	.word	0xffffffff


	//   ....[4]....
        /*00ac*/ 	.word	0xffffffff


	//   ....[5]....
        /*00b0*/ 	.word	0xffffffff


	//   ....[6]....
        /*00b4*/ 	.word	0xffffffff


	//   ....[7]....
        /*00b8*/ 	.word	0xffffffff


	//   ....[8]....
        /*00bc*/ 	.word	0xffffffff


	//   ....[9]....
        /*00c0*/ 	.word	0xffffffff


	//   ....[10]....
        /*00c4*/ 	.word	0xffffffff


	//   ....[11]....
        /*00c8*/ 	.word	0xffffffff


	//----- nvinfo : EIATTR_COOP_GROUP_INSTR_OFFSETS
	.align		4
.L_4013:
        /*00cc*/ 	.byte	0x04, 0x28
        /*00ce*/ 	.short	(.L_4015 - .L_4014)


	//   ....[0]....
.L_4014:
        /*00d0*/ 	.word	0x00000480


	//   ....[1]....
        /*00d4*/ 	.word	0x00000590


	//   ....[2]....
        /*00d8*/ 	.word	0x000005d0


	//   ....[3]....
        /*00dc*/ 	.word	0x00000620


	//   ....[4]....
        /*00e0*/ 	.word	0x00000670


	//   ....[5]....
        /*00e4*/ 	.word	0x000006b0


	//   ....[6]....
        /*00e8*/ 	.word	0x00000920


	//   ....[7]....
        /*00ec*/ 	.word	0x00000970


	//   ....[8]....
        /*00f0*/ 	.word	0x000009b0


	//   ....[9]....
        /*00f4*/ 	.word	0x000009f0


	//   ....[10]....
        /*00f8*/ 	.word	0x00000a30


	//   ....[11]....
        /*00fc*/ 	.word	0x00002020


	//----- nvinfo : EIATTR_EXIT_INSTR_OFFSETS
	.align		4
.L_4015:
        /*0100*/ 	.byte	0x04, 0x1c
        /*0102*/ 	.short	(.L_4017 - .L_4016)


	//   ....[0]....
.L_4016:
        /*0104*/ 	.word	0x00000170


	//   ....[1]....
        /*0108*/ 	.word	0x000021a0


	//----- nvinfo : EIATTR_CRS_STACK_SIZE
	.align		4
.L_4017:
        /*010c*/ 	.byte	0x04, 0x1e
        /*010e*/ 	.short	(.L_4019 - .L_4018)
.L_4018:
        /*0110*/ 	.word	0x00000000
.L_4019:


//--------------------- .nv.info._Z18kQuantizeBlockwiseI6__halfLi2048ELi4ELi0ELi0EEvPfPT_S1_PhS1_ii --------------------------
	.section	.nv.info._Z18kQuantizeBlockwiseI6__halfLi2048ELi4ELi0ELi0EEvPfPT_S1_PhS1_ii,"",@"SHT_CUDA_INFO"
	.sectionflags	@""
	.align	4


	//----- nvinfo : EIATTR_CUDA_API_VERSION
	.align		4
        /*0000*/ 	.byte	0x04, 0x37
        /*0002*/ 	.short	(.L_4021 - .L_4020)
.L_4020:
        /*0004*/ 	.word	0x00000082


	//----- nvinfo : EIATTR_SW2861232_WAR
	.align		4
.L_4021:
        /*0008*/ 	.byte	0x01, 0x35
	.zero		2


	//----- nvinfo : EIATTR_PARAM_CBANK
	.align		4
        /*000c*/ 	.byte	0x04, 0x0a
        /*000e*/ 	.short	(.L_4023 - .L_4022)
	.align		4
.L_4022:
        /*0010*/ 	.word	index@(.nv.constant0._Z18kQuantizeBlockwiseI6__halfLi2048ELi4ELi0ELi0EEvPfPT_S1_PhS1_ii)
        /*0014*/ 	.short	0x0160
        /*0016*/ 	.short	0x0030


	//----- nvinfo : EIATTR_CBANK_PARAM_SIZE
	.align		4
.L_4023:
        /*0018*/ 	.byte	0x03, 0x19
        /*001a*/ 	.short	0x0030


	//----- nvinfo : EIATTR_KPARAM_INFO
	.align		4
        /*001c*/ 	.byte	0x04, 0x17
        /*001e*/ 	.short	(.L_4025 - .L_4024)
.L_4024:
        /*0020*/ 	.word	0x00000000
        /*0024*/ 	.short	0x0006
        /*0026*/ 	.short	0x002c
        /*0028*/ 	.byte	0x00, 0xf0, 0x11, 0x00


	//----- nvinfo : EIATTR_KPARAM_INFO
	.align		4
.L_4025:
        /*002c*/ 	.byte	0x04, 0x17
        /*002e*/ 	.short	(.L_4027 - .L_4026)
.L_4026:
        /*0030*/ 	.word	0x00000000
        /*0034*/ 	.short	0x0005
        /*0036*/ 	.short	0x0028
        /*0038*/ 	.byte	0x00, 0xf0, 0x11, 0x00


	//----- nvinfo : EIATTR_KPARAM_INFO
	.align		4
.L_4027:
        /*003c*/ 	.byte	0x04, 0x17
        /*003e*/ 	.short	(.L_4029 - .L_4028)
.L_4028:
        /*0040*/ 	.word	0x00000000
        /*0044*/ 	.short	0x0004
        /*0046*/ 	.short	0x0020
        /*0048*/ 	.byte	0x00, 0xf0, 0x21, 0x00


	//----- nvinfo : EIATTR_KPARAM_INFO
	.align		4
.L_4029:
        /*004c*/ 	.byte	0x04, 0x17
        /*004e*/ 	.short	(.L_4031 - .L_4030)
.L_4030:
        /*0050*/ 	.word	0x00000000
        /*0054*/ 	.short	0x0003
        /*0056*/ 	.short	0x0018
        /*0058*/ 	.byte	0x00, 0xf0, 0x21, 0x00


	//----- nvinfo : EIATTR_KPARAM_INFO
	.align		4
.L_4031:
        /*005c*/ 	.byte	0x04, 0x17
        /*005e*/ 	.short	(.L_4033 - .L_4032)
.L_4032:
        /*0060*/ 	.word	0x00000000
        /*0064*/ 	.short	0x0002
        /*0066*/ 	.short	0x0010
        /*0068*/ 	.byte	0x00, 0xf0, 0x21, 0x00


	//----- nvinfo : EIATTR_KPARAM_INFO
	.align		4
.L_4033:
        /*006c*/ 	.byte	0x04, 0x17
        /*006e*/ 	.short	(.L_4035 - .L_4034)
.L_4034:
        /*0070*/ 	.word	0x00000000
        /*0074*/ 	.short	0x0001
        /*0076*/ 	.short	0x0008
        /*0078*/ 	.byte	0x00, 0xf0, 0x21, 0x00


	//----- nvinfo : EIATTR_KPARAM_INFO
	.align		4
.L_4035:
        /*007c*/ 	.byte	0x04, 0x17
        /*007e*/ 	.short	(.L_4037 - .L_4036)
.L_4036:
        /*0080*/ 	.word	0x00000000
        /*0084*/ 	.short	0x0000
        /*0086*/ 	.short	0x0000
        /*0088*/ 	.byte	0x00, 0xf0, 0x21, 0x00


	//----- nvinfo : EIATTR_MAXREG_COUNT
	.align		4
.L_4037:
        /*008c*/ 	.byte	0x03, 0x1b
        /*008e*/ 	.short	0x00ff


	//----- nvinfo : EIATTR_NUM_BARRIERS
	.align		4
        /*0090*/ 	.byte	0x02, 0x4c
        /*0092*/ 	.byte	0x01
	.zero		1


	//----- nvinfo : EIATTR_MERCURY_ISA_VERSION
	.align		4
        /*0094*/ 	.byte	0x03, 0x5f
        /*0096*/ 	.short	0x0000


	//----- nvinfo : EIATTR_UNUSED_LOAD_BYTE_OFFSET
	.align		4
        /*0098*/ 	.byte	0x04, 0x44
        /*009a*/ 	.short	(.L_4039 - .L_4038)


	//   ....[0]....
.L_4038:
        /*009c*/ 	.word	0x000006e0
        /*00a0*/ 	.word	0x0000fff0


	//   ....[1]....
        /*00a4*/ 	.word	0x00000ba0
        /*00a8*/ 	.word	0x0000fff0


	//----- nvinfo : EIATTR_COOP_GROUP_MASK_REGIDS
	.align		4
.L_4039:
        /*00ac*/ 	.byte	0x04, 0x29
        /*00ae*/ 	.short	(.L_4041 - .L_4040)


	//   ....[0]....
.L_4040:
        /*00b0*/ 	.word	0xffffffff


	//   ....[1]....
        /*00b4*/ 	.word	0xffffffff


	//   ....[2]....
        /*00b8*/ 	.word	0xffffffff


	//   ....[3]....
        /*00bc*/ 	.word	0xffffffff


	//   ....[4]....
        /*00c0*/ 	.word	0xffffffff


	//   ....[5]....
        /*00c4*/ 	.word	0xffffffff


	//   ....[6]....
        /*00c8*/ 	.word	0xffffffff


	//   ....[7]....
        /*00cc*/ 	.word	0xffffffff


	//   ....[8]....
        /*00d0*/ 	.word	0xffffffff


	//   ....[9]....
        /*00d4*/ 	.word	0xffffffff


	//   ....[10]....
        /*00d8*/ 	.word	0xffffffff


	//   ....[11]....
        /*00dc*/ 	.word	0xffffffff


	//----- nvinfo : EIATTR_COOP_GROUP_INSTR_OFFSETS
	.align		4
.L_4041:
        /*00e0*/ 	.byte	0x04, 0x28
        /*00e2*/ 	.short	(.L_4043 - .L_4042)


	//   ....[0]....
.L_4042:
        /*00e4*/ 	.word	0x00000430


	//   ....[1]....
        /*00e8*/ 	.word	0x00000540


	//   ....[2]....
        /*00ec*/ 	.word	0x00000580


	//   ....[3]....
        /*00f0*/ 	.word	0x000005d0


	//   ....[4]....
        /*00f4*/ 	.word	0x00000620


	//   ....[5]....
        /*00f8*/ 	.word	0x00000660


	//   ....[6]....
        /*00fc*/ 	.word	0x00000a10


	//   ....[7]....
        /*0100*/ 	.word	0x00000a60


	//   ....[8]....
        /*0104*/ 	.word	0x00000aa0


	//   ....[9]....
        /*0108*/ 	.word	0x00000ae0


	//   ....[10]....
        /*010c*/ 	.word	0x00000b20


	//   ....[11]....
        /*0110*/ 	.word	0x000021c0


	//----- nvinfo : EIATTR_EXIT_INSTR_OFFSETS
	.align		4
.L_4043:
        /*0114*/ 	.byte	0x04, 0x1c
        /*0116*/ 	.short	(.L_4045 - .L_4044)


	//   ....[0]....
.L_4044:
        /*0118*/ 	.word	0x00000160


	//   ....[1]....
        /*011c*/ 	.word	0x00002330


	//----- nvinfo : EIATTR_CRS_STACK_SIZE
	.align		4
.L_4045:
        /*0120*/ 	.byte	0x04, 0x1e
        /*0122*/ 	.short	(.L_4047 - .L_4046)
.L_4046:
        /*0124*/ 	.word	0x00000000
.L_4047:


//--------------------- .nv.info._Z18kQuantizeBlockwiseI6__halfLi4096ELi4ELi1ELi0EEvPfPT_S1_PhS1_ii --------------------------
	.section	.nv.info._Z18kQuantizeBlockwiseI6__halfLi4096ELi4ELi1ELi0EEvPfPT_S1_PhS1_ii,"",@"SHT_CUDA_INFO"
	.sectionflags	@""
	.align	4


	//----- nvinfo : EIATTR_CUDA_API_VERSION
	.align		4
        /*0000*/ 	.byte	0x04, 0x37
        /*0002*/ 	.short	(.L_4049 - .L_4048)
.L_4048:
        /*0004*/ 	.word	0x00000082


	//----- nvinfo : EIATTR_SW2861232_WAR
	.align		4
.L_4049:
        /*0008*/ 	.byte	0x01, 0x35
	.zero		2


	//----- nvinfo : EIATTR_PARAM_CBANK
	.align		4
        /*000c*/ 	.byte	0x04, 0x0a
        /*000e*/ 	.short	(.L_4051 - .L_4050)
	.align		4
.L_4050:
        /*0010*/ 	.word	index@(.nv.constant0._Z18kQuantizeBlockwiseI6__halfLi4096ELi4ELi1ELi0EEvPfPT_S1_PhS1_ii)
        /*0014*/ 	.short	0x0160
        /*0016*/ 	.short	0x0030


	//----- nvinfo : EIATTR_CBANK_PARAM_SIZE
	.align		4
.L_4051:
        /*0018*/ 	.byte	0x03, 0x19
        /*001a*/ 	.short	0x0030


	//----- nvinfo : EIATTR_KPARAM_INFO
	.align		4
        /*001c*/ 	.byte	0x04, 0x17
        /*001e*/ 	.short	(.L_4053 - .L_4052)
.L_4052:
        /*0020*/ 	.word	0x00000000
        /*0024*/ 	.short	0x0006
        /*0026*/ 	.short	0x002c
        /*0028*/ 	.byte	0x00, 0xf0, 0x11, 0x00


	//----- nvinfo : EIATTR_KPARAM_INFO
	.align		4
.L_4053:
        /*002c*/ 	.byte	0x04, 0x17
        /*002e*/ 	.short	(.L_4055 - .L_4054)
.L_4054:
        /*0030*/ 	.word	0x00000000
        /*0034*/ 	.short	0x0005
        /*0036*/ 	.short	0x0028
        /*0038*/ 	.byte	0x00, 0xf0, 0x11, 0x00


	//----- nvinfo : EIATTR_KPARAM_INFO
	.align		4
.L_4055:
        /*003c*/ 	.byte	0x04, 0x17
        /*003e*/ 	.short	(.L_4057 - .L_4056)
.L_4056:
        /*0040*/ 	.word	0x00000000
        /*0044*/ 	.short	0x0004
        /*0046*/ 	.short	0x0020
        /*0048*/ 	.byte	0x00, 0xf0, 0x21, 0x00


	//----- nvinfo : EIATTR_KPARAM_INFO
	.align		4
.L_4057:
        /*004c*/ 	.byte	0x04, 0x17
        /*004e*/ 	.short	(.L_4059 - .L_4058)
.L_4058:
        /*0050*/ 	.word	0x00000000
        /*0054*/ 	.short	0x0003
        /*0056*/ 	.short	0x0018
        /*0058*/ 	.byte	0x00, 0xf0, 0x21, 0x00


	//----- nvinfo : EIATTR_KPARAM_INFO
	.align		4
.L_4059:
        /*005c*/ 	.byte	0x04, 0x17
        /*005e*/ 	.short	(.L_4061 - .L_4060)
.L_4060:
        /*0060*/ 	.word	0x00000000
        /*0064*/ 	.short	0x0002
        /*0066*/ 	.short	0x0010
        /*0068*/ 	.byte	0x00, 0xf0, 0x21, 0x00


	//----- nvinfo : EIATTR_KPARAM_INFO
	.align		4
.L_4061:
        /*006c*/ 	.byte	0x04, 0x17
        /*006e*/ 	.short	(.L_4063 - .L_4062)
.L_4062:
        /*0070*/ 	.word	0x00000000
        /*0074*/ 	.short	0x0001
        /*0076*/ 	.short	0x0008
        /*0078*/ 	.byte	0x00, 0xf0, 0x21, 0x00


	//----- nvinfo : EIATTR_KPARAM_INFO
	.align		4
.L_4063:
        /*007c*/ 	.byte	0x04, 0x17
        /*007e*/ 	.short	(.L_4065 - .L_4064)
.L_4064:
        /*0080*/ 	.word	0x00000000
        /*0084*/ 	.short	0x0000
        /*0086*/ 	.short	0x0000
        /*0088*/ 	.byte	0x00, 0xf0, 0x21, 0x00


	//----- nvinfo : EIATTR_MAXREG_COUNT
	.align		4
.L_4065:
        /*008c*/ 	.byte	0x03, 0x1b
        /*008e*/ 	.short	0x00ff


	//----- nvinfo : EIATTR_NUM_BARRIERS
	.align		4
        /*0090*/ 	.byte	0x02, 0x4c
        /*0092*/ 	.byte	0x01
	.zero		1


	//----- nvinfo : EIATTR_MERCURY_ISA_VERSION
	.align		4
        /*0094*/ 	.byte	0x03, 0x5f
        /*0096*/ 	.short	0x0000


	//----- nvinfo : EIATTR_UNUSED_LOAD_BYTE_OFFSET
	.align		4
        /*0098*/ 	.byte	0x04, 0x44
        /*009a*/ 	.short	(.L_4067 - .L_4066)


	//   ....[0]....
.L_4066:
        /*009c*/ 	.word	0x00000770
        /*00a0*/ 	.word	0x0000fff0


	//   ....[1]....
        /*00a4*/ 	.word	0x00000f70
        /*00a8*/ 	.word	0x0000fff0


	//----- nvinfo : EIATTR_COOP_GROUP_MASK_REGIDS
	.align		4
.L_4067:
        /*00ac*/ 	.byte	0x04, 0x29
        /*00ae*/ 	.short	(.L_4069 - .L_4068)


	//   ....[0]....
.L_4068:
        /*00b0*/ 	.word	0xffffffff


	//   ....[1]....
        /*00b4*/ 	.word	0xffffffff


	//   ....[2]....
        /*00b8*/ 	.word	0xffffffff


	//   ....[3]....
        /*00bc*/ 	.word	0xffffffff


	//   ....[4]....
        /*00c0*/ 	.word	0xffffffff


	//   ....[5]....
        /*00c4*/ 	.word	0xffffffff


	//   ....[6]....
        /*00c8*/ 	.word	0xffffffff


	//   ....[7]....
        /*00cc*/ 	.word	0xffffffff


	//   ....[8]....
        /*00d0*/ 	.word	0xffffffff


	//   ....[9]....
        /*00d4*/ 	.word	0xffffffff


	//   ....[10]....
        /*00d8*/ 	.word	0xffffffff


	//   ....[11]....
        /*00dc*/ 	.word	0xffffffff


	//   ....[12]....
        /*00e0*/ 	.word	0xffffffff


	//----- nvinfo : EIATTR_COOP_GROUP_INSTR_OFFSETS
	.align		4
.L_4069:
        /*00e4*/ 	.byte	0x04, 0x28
        /*00e6*/ 	.short	(.L_4071 - .L_4070)


	//   ....[0]....
.L_4070:
        /*00e8*/ 	.word	0x000004c0


	//   ....[1]....
        /*00ec*/ 	.word	0x000005d0


	//   ....[2]....
        /*00f0*/ 	.word	0x00000610


	//   ....[3]....
        /*00f4*/ 	.word	0x00000660


	//   ....[4]....
        /*00f8*/ 	.word	0x000006b0


	//   ....[5]....
        /*00fc*/ 	.word	0x000006f0


	//   ....[6]....
        /*0100*/ 	.word	0x00000de0


	//   ....[7]....
        /*0104*/ 	.word	0x00000e30


	//   ....[8]....
        /*0108*/ 	.word	0x00000e70


	//   ....[9]....
        /*010c*/ 	.word	0x00000eb0


	//   ....[10]....
        /*0110*/ 	.word	0x00000ef0


	//   ....[11]....
        /*0114*/ 	.word	0x00001660


	//   ....[12]....
        /*0118*/ 	.word	0x00002970


	//----- nvinfo : EIATTR_EXIT_INSTR_OFFSETS
	.align		4
.L_4071:
        /*011c*/ 	.byte	0x04, 0x1c
        /*011e*/ 	.short	(.L_4073 - .L_4072)


	//   ....[0]....
.L_4072:
        /*0120*/ 	.word	0x00000160


	//   ....[1]....
        /*0124*/ 	.word	0x00002af0


	//----- nvinfo : EIATTR_CRS_STACK_SIZE
	.align		4
.L_4073:
        /*0128*/ 	.byte	0x04, 0x1e
        /*012a*/ 	.short	(.L_4075 - .L_4074)
.L_4074:
        /*012c*/ 	.word	0x00000000
.L_4075:


//--------------------- .nv.info._Z18kQuantizeBlockwiseI6__halfLi4096ELi4ELi0ELi0EEvPfPT_S1_PhS1_ii --------------------------
	.section	.nv.info._Z18kQuantizeBlockwiseI6__halfLi4096ELi4ELi0ELi0EEvPfPT_S1_PhS1_ii,"",@"SHT_CUDA_INFO"
	.sectionflags	@""
	.align	4


	//----- nvinfo : EIATTR_CUDA_API_VERSION
	.align		4
        /*0000*/ 	.byte	0x04, 0x37
        /*0002*/ 	.short	(.L_4077 - .L_4076)
.L_4076:
        /*0004*/ 	.word	0x00000082


	//----- nvinfo : EIATTR_SW2861232_WAR
	.align		4
.L_4077:
        /*0008*/ 	.byte	0x01, 0x35
	.zero		2


	//----- nvinfo : EIATTR_PARAM_CBANK
	.align		4
        /*000c*/ 	.byte	0x04, 0x0a
        /*000e*/ 	.short	(.L_4079 - .L_4078)
	.align		4
.L_4078:
        /*0010*/ 	.word	index@(.nv.constant0._Z18kQuantizeBlockwiseI6__halfLi4096ELi4ELi0ELi0EEvPfPT_S1_PhS1_ii)
        /*0014*/ 	.short	0x0160
        /*0016*/ 	.short	0x0030


	//----- nvinfo : EIATTR_CBANK_PARAM_SIZE
	.align		4
.L_4079:
        /*0018*/ 	.byte	0x03, 0x19
        /*001a*/ 	.short	0x0030


	//----- nvinfo : EIATTR_KPARAM_INFO
	.align		4
        /*001c*/ 	.byte	0x04, 0x17
        /*001e*/ 	.short	(.L_4081 - .L_4080)
.L_4080:
        /*0020*/ 	.word	0x00000000
        /*0024*/ 	.short	0x0006
        /*0026*/ 	.short	0x002c
        /*0028*/ 	.byte	0x00, 0xf0, 0x11, 0x00


	//----- nvinfo : EIATTR_KPARAM_INFO
	.align		4
.L_4081:
        /*002c*/ 	.byte	0x04, 0x17
        /*002e*/ 	.short	(.L_4083 - .L_4082)
.L_4082:
        /*0030*/ 	.word	0x00000000
        /*0034*/ 	.short	0x0005
        /*0036*/ 	.short	0x0028
        /*0038*/ 	.byte	0x00, 0xf0, 0x11, 0x00


	//----- nvinfo : EIATTR_KPARAM_INFO
	.align		4
.L_4083:
        /*003c*/ 	.byte	0x04, 0x17
        /*003e*/ 	.short	(.L_4085 - .L_4084)
.L_4084:
        /*0040*/ 	.word	0x00000000
        /*0044*/ 	.short	0x0004
        /*0046*/ 	.short	0x0020
        /*0048*/ 	.byte	0x00, 0xf0, 0x21, 0x00


	//----- nvinfo : EIATTR_KPARAM_INFO
	.align		4
.L_4085:
        /*004c*/ 	.byte	0x04, 0x17
        /*004e*/ 	.short	(.L_4087 - .L_4086)
.L_4086:
        /*0050*/ 	.word	0x00000000
        /*0054*/ 	.short	0x0003
        /*0056*/ 	.short	0x0018
        /*0058*/ 	.byte	0x00, 0xf0, 0x21, 0x00


	//----- nvinfo : EIATTR_KPARAM_INFO
	.align		4
.L_4087:
        /*005c*/ 	.byte	0x04, 0x17
        /*005e*/ 	.short	(.L_4089 - .L_4088)
.L_4088:
        /*0060*/ 	.word	0x00000000
        /*0064*/ 	.short	0x0002
        /*0066*/ 	.short	0x0010
        /*0068*/ 	.byte	0x00, 0xf0, 0x21, 0x00


	//----- nvinfo : EIATTR_KPARAM_INFO
	.align		4
.L_4089:
        /*006c*/ 	.byte	0x04, 0x17
        /*006e*/ 	.short	(.L_4091 - .L_4090)
.L_4090:
        /*0070*/ 	.word	0x00000000
        /*0074*/ 	.short	0x0001
        /*0076*/ 	.short	0x0008
        /*0078*/ 	.byte	0x00, 0xf0, 0x21, 0x00


	//----- nvinfo : EIATTR_KPARAM_INFO
	.align		4
.L_4091:
        /*007c*/ 	.byte	0x04, 0x17
        /*007e*/ 	.short	(.L_4093 - .L_4092)
.L_4092:
        /*0080*/ 	.word	0x00000000
        /*0084*/ 	.short	0x0000
        /*0086*/ 	.short	0x0000
        /*0088*/ 	.byte	0x00, 0xf0, 0x21, 0x00


	//----- nvinfo : EIATTR_MAXREG_COUNT
	.align		4
.L_4093:
        /*008c*/ 	.byte	0x03, 0x1b
        /*008e*/ 	.short	0x00ff


	//----- nvinfo : EIATTR_NUM_BARRIERS
	.align		4
        /*0090*/ 	.byte	0x02, 0x4c
        /*0092*/ 	.byte	0x01
	.zero		1


	//----- nvinfo : EIATTR_MERCURY_ISA_VERSION
	.align		4
        /*0094*/ 	.byte	0x03, 0x5f
        /*0096*/ 	.short	0x0000


	//----- nvinfo : EIATTR_UNUSED_LOAD_BYTE_OFFSET
	.align		4
        /*0098*/ 	.byte	0x04, 0x44
        /*009a*/ 	.short	(.L_4095 - .L_4094)


	//   ....[0]....
.L_4094:
        /*009c*/ 	.word	0x000006e0
        /*00a0*/ 	.word	0x0000fff0


	//   ....[1]....
        /*00a4*/ 	.word	0x00000ee0
        /*00a8*/ 	.word	0x0000fff0


	//----- nvinfo : EIATTR_COOP_GROUP_MASK_REGIDS
	.align		4
.L_4095:
        /*00ac*/ 	.byte	0x04, 0x29
        /*00ae*/ 	.short	(.L_4097 - .L_4096)


	//   ....[0]....
.L_4096:
        /*00b0*/ 	.word	0xffffffff


	//   ....[1]....
        /*00b4*/ 	.word	0xffffffff


	//   ....[2]....
        /*00b8*/ 	.word	0xffffffff


	//   ....[3]....
        /*00bc*/ 	.word	0xffffffff


	//   ....[4]....
        /*00c0*/ 	.word	0xffffffff


	//   ....[5]....
        /*00c4*/ 	.word	0xffffffff


	//   ....[6]....
        /*00c8*/ 	.word	0xffffffff


	//   ....[7]....
        /*00cc*/ 	.word	0xffffffff


	//   ....[8]....
        /*00d0*/ 	.word	0xffffffff


	//   ....[9]....
        /*00d4*/ 	.word	0xffffffff


	//   ....[10]....
        /*00d8*/ 	.word	0xffffffff


	//   ....[11]....
        /*00dc*/ 	.word	0xffffffff


	//----- nvinfo : EIATTR_COOP_GROUP_INSTR_OFFSETS
	.align		4
.L_4097:
        /*00e0*/ 	.byte	0x04, 0x28
        /*00e2*/ 	.short	(.L_4099 - .L_4098)


	//   ....[0]....
.L_4098:
        /*00e4*/ 	.word	0x00000430


	//   ....[1]....
        /*00e8*/ 	.word	0x00000540


	//   ....[2]....
        /*00ec*/ 	.word	0x00000580


	//   ....[3]....
        /*00f0*/ 	.word	0x000005d0


	//   ....[4]....
        /*00f4*/ 	.word	0x00000620


	//   ....[5]....
        /*00f8*/ 	.word	0x00000660


	//   ....[6]....
        /*00fc*/ 	.word	0x00000d50


	//   ....[7]....
        /*0100*/ 	.word	0x00000da0


	//   ....[8]....
        /*0104*/ 	.word	0x00000de0


	//   ....[9]....
        /*0108*/ 	.word	0x00000e20


	//   ....[10]....
        /*010c*/ 	.word	0x00000e60


	//   ....[11]....
        /*0110*/ 	.word	0x00002730


	//----- nvinfo : EIATTR_EXIT_INSTR_OFFSETS
	.align		4
.L_4099:
        /*0114*/ 	.byte	0x04, 0x1c
        /*0116*/ 	.short	(.L_4101 - .L_4100)


	//   ....[0]....
.L_4100:
        /*0118*/ 	.word	0x00000160


	//   ....[1]....
        /*011c*/ 	.word	0x000028b0


	//----- nvinfo : EIATTR_CRS_STACK_SIZE
	.align		4
.L_4101:
        /*0120*/ 	.byte	0x04, 0x1e
        /*0122*/ 	.short	(.L_4103 - .L_4102)
.L_4102:
        /*0124*/ 	.word	0x00000000
.L_4103:


//--------------------- .nv.info._Z21kOptimizer32bit2StateI13__nv_bfloat16Li6EEvPT_S2_PfS3_S3_ffffffffiffbi --------------------------
	.section	.nv.info._Z21kOptimizer32bit2StateI13__nv_bfloat16Li6EEvPT_S2_PfS3_S3_ffffffffiffbi,"",@"SHT_CUDA_INFO"
	.sectionflags	@""
	.align	4


	//----- nvinfo : EIATTR_CUDA_API_VERSION
	.align		4
        /*0000*/ 	.byte	0x04, 0x37
        /*0002*/ 	.short	(.L_4105 - .L_4104)
.L_4104:
        /*0004*/ 	.word	0x00000082


	//----- nvinfo : EIATTR_SW2861232_WAR
	.align		4
.L_4105:
        /*0008*/ 	.byte	0x01, 0x35
	.zero		2


	//----- nvinfo : EIATTR_PARAM_CBANK
	.align		4
        /*000c*/ 	.byte	0x04, 0x0a
        /*000e*/ 	.short	(.L_4107 - .L_4106)
	.align		4
.L_4106:
        /*0010*/ 	.word	index@(.nv.constant0._Z21kOptimizer32bit2StateI13__nv_bfloat16Li6EEvPT_S2_PfS3_S3_ffffffffiffbi)
        /*0014*/ 	.short	0x0160
        /*0016*/ 	.short	0x005c


	//----- nvinfo : EIATTR_CBANK_PARAM_SIZE
	.align		4
.L_4107:
        /*0018*/ 	.byte	0x03, 0x19
        /*001a*/ 	.short	0x005c


	//----- nvinfo : EIATTR_KPARAM_INFO
	.align		4
        /*001c*/ 	.byte	0x04, 0x17
        /*001e*/ 	.short	(.L_4109 - .L_4108)
.L_4108:
        /*0020*/ 	.word	0x00000000
        /*0024*/ 	.short	0x0011
        /*0026*/ 	.short	0x0058
        /*0028*/ 	.byte	0x00, 0xf0, 0x11, 0x00


	//----- nvinfo : EIATTR_KPARAM_INFO
	.align		4
.L_4109:
        /*002c*/ 	.byte	0x04, 0x17
        /*002e*/ 	.short	(.L_4111 - .L_4110)
.L_4110:
        /*0030*/ 	.word	0x00000000
        /*0034*/ 	.short	0x0010
        /*0036*/ 	.short	0x0054
        /*0038*/ 	.byte	0x00, 0xf0, 0x05, 0x00


	//----- nvinfo : EIATTR_KPARAM_INFO
	.align		4
.L_4111:
        /*003c*/ 	.byte	0x04, 0x17
        /*003e*/ 	.short	(.L_4113 - .L_4112)
.L_4112:
        /*0040*/ 	.word	0x00000000
        /*0044*/ 	.short	0x000f
        /*0046*/ 	.short	0x0050
        /*0048*/ 	.byte	0x00, 0xf0, 0x11, 0x00


	//----- nvinfo : EIATTR_KPARAM_INFO
	.align		4
.L_4113:
        /*004c*/ 	.byte	0x04, 0x17
        /*004e*/ 	.short	(.L_4115 - .L_4114)
.L_4114:
        /*0050*/ 	.word	0x00000000
        /*0054*/ 	.short	0x000e
        /*0056*/ 	.short	0x004c
        /*0058*/ 	.byte	0x00, 0xf0, 0x11, 0x00


	//----- nvinfo : EIATTR_KPARAM_INFO
	.align		4
.L_4115:
        /*005c*/ 	.byte	0x04, 0x17
        /*005e*/ 	.short	(.L_4117 - .L_4116)
.L_4116:
        /*0060*/ 	.word	0x00000000
        /*0064*/ 	.short	0x000d
        /*0066*/ 	.short	0x0048
        /*0068*/ 	.byte	0x00, 0xf0, 0x11, 0x00


	//----- nvinfo : EIATTR_KPARAM_INFO
	.align		4
.L_4117:
        /*006c*/ 	.byte	0x04, 0x17
        /*006e*/ 	.short	(.L_4119 - .L_4118)
.L_4118:
        /*0070*/ 	.word	0x00000000
        /*0074*/ 	.short	0x000c
        /*0076*/ 	.short	0x0044
        /*0078*/ 	.byte	0x00, 0xf0, 0x11, 0x00


	//----- nvinfo : EIATTR_KPARAM_INFO
	.align		4
.L_4119:
        /*007c*/ 	.byte	0x04, 0x17
        /*007e*/ 	.short	(.L_4121 - .L_4120)
.L_4120:
        /*0080*/ 	.word	0x00000000
        /*0084*/ 	.short	0x000b
        /*0086*/ 	.short	0x0040
        /*0088*/ 	.byte	0x00, 0xf0, 0x11, 0x00


	//----- nvinfo : EIATTR_KPARAM_INFO
	.align		4
.L_4121:
        /*008c*/ 	.byte	0x04, 0x17
        /*008e*/ 	.short	(.L_4123 - .L_4122)
.L_4122:
        /*0090*/ 	.word	0x00000000
        /*0094*/ 	.short	0x000a
        /*0096*/ 	.short	0x003c
        /*0098*/ 	.byte	0x00, 0xf0, 0x11, 0x00


	//----- nvinfo : EIATTR_KPARAM_INFO
	.align		4
.L_4123:
        /*009c*/ 	.byte	0x04, 0x17
        /*009e*/ 	.short	(.L_4125 - .L_4124)
.L_4124:
        /*00a0*/ 	.word	0x00000000
        /*00a4*/ 	.short	0x0009
        /*00a6*/ 	.short	0x0038
        /*00a8*/ 	.byte	0x00, 0xf0, 0x11, 0x00


	//----- nvinfo : EIATTR_KPARAM_INFO
	.align		4
.L_4125:
        /*00ac*/ 	.byte	0x04, 0x17
        /*00ae*/ 	.short	(.L_4127 - .L_4126)
.L_4126:
        /*00b0*/ 	.word	0x00000000
        /*00b4*/ 	.short	0x0008
        /*00b6*/ 	.short	0x0034
        /*00b8*/ 	.byte	0x00, 0xf0, 0x11, 0x00


	//----- nvinfo : EIATTR_KPARAM_INFO
	.align		4
.L_4127:
        /*00bc*/ 	.byte	0x04, 0x17
        /*00be*/ 	.short	(.L_4129 - .L_4128)
.L_4128:
        /*00c0*/ 	.word	0x00000000
        /*00c4*/ 	.short	0x0007
        /*00c6*/ 	.short	0x0030
        /*00c8*/ 	.byte	0x00, 0xf0, 0x11, 0x00


	//----- nvinfo : EIATTR_KPARAM_INFO
	.align		4
.L_4129:
        /*00cc*/ 	.byte	0x04, 0x17
        /*00ce*/ 	.short	(.L_4131 - .L_4130)
.L_4130:
        /*00d0*/ 	.word	0x00000000
        /*00d4*/ 	.short	0x0006
        /*00d6*/ 	.short	0x002c
        /*00d8*/ 	.byte	0x00, 0xf0, 0x11, 0x00


	//----- nvinfo : EIATTR_KPARAM_INFO
	.align		4
.L_4131:
        /*00dc*/ 	.byte	0x04, 0x17
        /*00de*/ 	.short	(.L_4133 - .L_4132)
.L_4132:
        /*00e0*/ 	.word	0x00000000
        /*00e4*/ 	.short	0x0005
        /*00e6*/ 	.short	0x0028
        /*00e8*/ 	.byte	0x00, 0xf0, 0x11, 0x00


	//----- nvinfo : EIATTR_KPARAM_INFO
	.align		4
.L_4133:
        /*00ec*/ 	.byte	0x04, 0x17
        /*00ee*/ 	.short	(.L_4135 - .L_4134)
.L_4134:
        /*00f0*/ 	.word	0x00000000
        /*00f4*/ 	.short	0x0004
        /*00f6*/ 	.short	0x0020
        /*00f8*/ 	.byte	0x00, 0xf0, 0x21, 0x00


	//----- nvinfo : EIATTR_KPARAM_INFO
	.align		4
.L_4135:
        /*00fc*/ 	.byte	0x04, 0x17
        /*00fe*/ 	.short	(.L_4137 - .L_4136)
.L_4136:
        /*0100*/ 	.word	0x00000000
        /*0104*/ 	.short	0x0003
        /*0106*/ 	.short	0x0018
        /*0108*/ 	.byte	0x00, 0xf0, 0x21, 0x00


	//----- nvinfo : EIATTR_KPARAM_INFO
	.align		4
.L_4137:
        /*010c*/ 	.byte	0x04, 0x17
        /*010e*/ 	.short	(.L_4139 - .L_4138)
.L_4138:
        /*0110*/ 	.word	0x00000000
        /*0114*/ 	.short	0x0002
        /*0116*/ 	.short	0x0010
        /*0118*/ 	.byte	0x00, 0xf0, 0x21, 0x00


	//----- nvinfo : EIATTR_KPARAM_INFO
	.align		4
.L_4139:
        /*011c*/ 	.byte	0x04, 0x17
        /*011e*/ 	.short	(.L_4141 - .L_4140)
.L_4140:
        /*0120*/ 	.word	0x00000000
        /*0124*/ 	.short	0x0001
        /*0126*/ 	.short	0x0008
        /*0128*/ 	.byte	0x00, 0xf0, 0x21, 0x00


	//----- nvinfo : EIATTR_KPARAM_INFO
	.align		4
.L_4141:
        /*012c*/ 	.byte	0x04, 0x17
        /*012e*/ 	.short	(.L_4143 - .L_4142)
.L_4142:
        /*0130*/ 	.word	0x00000000
        /*0134*/ 	.short	0x0000
        /*0136*/ 	.short	0x0000
        /*0138*/ 	.byte	0x00, 0xf0, 0x21, 0x00


	//----- nvinfo : EIATTR_MAXREG_COUNT
	.align		4
.L_4143:
        /*013c*/ 	.byte	0x03, 0x1b
        /*013e*/ 	.short	0x0040


	//----- nvinfo : EIATTR_NUM_BARRIERS
	.align		4
        /*0140*/ 	.byte	0x02, 0x4c
        /*0142*/ 	.byte	0x01
	.zero		1


	//----- nvinfo : EIATTR_MERCURY_ISA_VERSION
	.align		4
        /*0144*/ 	.byte	0x03, 0x5f
        /*0146*/ 	.short	0x0000


	//----- nvinfo : EIATTR_COOP_GROUP_MASK_REGIDS
	.align		4
        /*0148*/ 	.byte	0x04, 0x29
        /*014a*/ 	.short	(.L_4145 - .L_4144)


	//   ....[0]....
.L_4144:
        /*014c*/ 	.word	0xffffffff


	//   ....[1]....
        /*0150*/ 	.word	0xffffffff


	//   ....[2]....
        /*0154*/ 	.word	0xffffffff


	//   ....[3]....
        /*0158*/ 	.word	0xffffffff


	//   ....[4]....
        /*015c*/ 	.word	0xffffffff


	//   ....[5]....
        /*0160*/ 	.word	0xffffffff


	//   ....[6]....
        /*0164*/ 	.word	0xffffffff


	//   ....[7]....
        /*0168*/ 	.word	0xffffffff


	//   ....[8]....
        /*016c*/ 	.word	0xffffffff


	//----- nvinfo : EIATTR_COOP_GROUP_INSTR_OFFSETS
	.align		4
.L_4145:
        /*0170*/ 	.byte	0x04, 0x28
        /*0172*/ 	.short	(.L_4147 - .L_4146)


	//   ....[0]....
.L_4146:
        /*0174*/ 	.word	0x00000430


	//   ....[1]....
        /*0178*/ 	.word	0x00000560


	//   ....[2]....
        /*017c*/ 	.word	0x00000660


	//   ....[3]....
        /*0180*/ 	.word	0x00000880


	//   ....[4]....
        /*0184*/ 	.word	0x00000b10


	//   ....[5]....
        /*0188*/ 	.word	0x00001350


	//   ....[6]....
        /*018c*/ 	.word	0x00001530


	//   ....[7]....
        /*0190*/ 	.word	0x000016d0


	//   ....[8]....
        /*0194*/ 	.word	0x00001870


	//----- nvinfo : EIATTR_EXIT_INSTR_OFFSETS
	.align		4
.L_4147:
        /*0198*/ 	.byte	0x04, 0x1c
        /*019a*/ 	.short	(.L_4149 - .L_4148)


	//   ....[0]....
.L_4148:
        /*019c*/ 	.word	0x000000c0


	//   ....[1]....
        /*01a0*/ 	.word	0x00001b00


	//----- nvinfo : EIATTR_MAX_THREADS
	.align		4
.L_4149:
        /*01a4*/ 	.byte	0x04, 0x05
        /*01a6*/ 	.short	(.L_4151 - .L_4150)
.L_4150:
        /*01a8*/ 	.word	0x00000400
        /*01ac*/ 	.word	0x00000001
        /*01b0*/ 	.word	0x00000001
.L_4151:


//--------------------- .nv.info._Z21kOptimizer32bit2StateI6__halfLi6EEvPT_S2_PfS3_S3_ffffffffiffbi --------------------------
	.section	.nv.info._Z21kOptimizer32bit2StateI6__halfLi6EEvPT_S2_PfS3_S3_ffffffffiffbi,"",@"SHT_CUDA_INFO"
	.sectionflags	@""
	.align	4


	//----- nvinfo : EIATTR_CUDA_API_VERSION
	.align		4
        /*0000*/ 	.byte	0x04, 0x37
        /*0002*/ 	.short	(.L_4153 - .L_4152)
.L_4152:
        /*0004*/ 	.word	0x00000082


	//----- nvinfo : EIATTR_SW2861232_WAR
	.align		4
.L_4153:
        /*0008*/ 	.byte	0x01, 0x35
	.zero		2


	//----- nvinfo : EIATTR_PARAM_CBANK
	.align		4
        /*000c*/ 	.byte	0x04, 0x0a
        /*000e*/ 	.short	(.L_4155 - .L_4154)
	.align		4
.L_4154:
        /*0010*/ 	.word	index@(.nv.constant0._Z21kOptimizer32bit2StateI6__halfLi6EEvPT_S2_PfS3_S3_ffffffffiffbi)
        /*0014*/ 	.short	0x0160
        /*0016*/ 	.short	0x005c


	//----- nvinfo : EIATTR_CBANK_PARAM_SIZE
	.align		4
.L_4155:
        /*0018*/ 	.byte	0x03, 0x19
        /*001a*/ 	.short	0x005c


	//----- nvinfo : EIATTR_KPARAM_INFO
	.align		4
        /*001c*/ 	.byte	0x04, 0x17
        /*001e*/ 	.short	(.L_4157 - .L_4156)
.L_4156:
        /*0020*/ 	.word	0x00000000
        /*0024*/ 	.short	0x0011
        /*0026*/ 	.short	0x0058
        /*0028*/ 	.byte	0x00, 0xf0, 0x11, 0x00


	//----- nvinfo : EIATTR_KPARAM_INFO
	.align		4
.L_4157:
        /*002c*/ 	.byte	0x04, 0x17
        /*002e*/ 	.short	(.L_4159 - .L_4158)
.L_4158:
        /*0030*/ 	.word	0x00000000
        /*0034*/ 	.short	0x0010
        /*0036*/ 	.short	0x0054
        /*0038*/ 	.byte	0x00, 0xf0, 0x05, 0x00


	//----- nvinfo : EIATTR_KPARAM_INFO
	.align		4
.L_4159:
        /*003c*/ 	.byte	0x04, 0x17
        /*003e*/ 	.short	(.L_4161 - .L_4160)
.L_4160:
        /*0040*/ 	.word	0x00000000
        /*0044*/ 	.short	0x000f
        /*0046*/ 	.short	0x0050
        /*0048*/ 	.byte	0x00, 0xf0, 0x11, 0x00


	//----- nvinfo : EIATTR_KPARAM_INFO
	.align		4
.L_4161:
        /*004c*/ 	.byte	0x04, 0x17
        /*004e*/ 	.short	(.L_4163 - .L_4162)
.L_4162:
        /*0050*/ 	.word	0x00000000
        /*0054*/ 	.short	0x000e
        /*0056*/ 	.short	0x004c
        /*0058*/ 	.byte	0x00, 0xf0, 0x11, 0x00


	//----- nvinfo : EIATTR_KPARAM_INFO
	.align		4
.L_4163:
        /*005c*/ 	.byte	0x04, 0x17
        /*005e*/ 	.short	(.L_4165 - .L_4164)
.L_4164:
        /*0060*/ 	.word	0x00000000
        /*0064*/ 	.short	0x000d
        /*0066*/ 	.short	0x0048
        /*0068*/ 	.byte	0x00, 0xf0, 0x11, 0x00


	//----- nvinfo : EIATTR_KPARAM_INFO
	.align		4
.L_4165:
        /*006c*/ 	.byte	0x04, 0x17
        /*006e*/ 	.short	(.L_4167 - .L_4166)
.L_4166:
        /*0070*/ 	.word	0x00000000
        /*0074*/ 	.short	0x000c
        /*0076*/ 	.short	0x0044
        /*0078*/ 	.byte	0x00, 0xf0, 0x11, 0x00


	//----- nvinfo : EIATTR_KPARAM_INFO
	.align		4
.L_4167:
        /*007c*/ 	.byte	0x04, 0x17
        /*007e*/ 	.short	(.L_4169 - .L_4168)
.L_4168:
        /*0080*/ 	.word	0x00000000
        /*0084*/ 	.short	0x000b
        /*0086*/ 	.short	0x0040
        /*0088*/ 	.byte	0x00, 0xf0, 0x11, 0x00


	//----- nvinfo : EIATTR_KPARAM_INFO
	.align		4
.L_4169:
        /*008c*/ 	.byte	0x04, 0x17
        /*008e*/ 	.short	(.L_4171 - .L_4170)
.L_4170:
        /*0090*/ 	.word	0x00000000
        /*0094*/ 	.short	0x000a
        /*0096*/ 	.short	0x003c
        /*0098*/ 	.byte	0x00, 0xf0, 0x11, 0x00


	//----- nvinfo : EIATTR_KPARAM_INFO
	.align		4
.L_4171:
        /*009c*/ 	.byte	0x04, 0x17
        /*009e*/ 	.short	(.L_4173 - .L_4172)
.L_4172:
        /*00a0*/ 	.word	0x00000000
        /*00a4*/ 	.short	0x0009
        /*00a6*/ 	.short	0x0038
        /*00a8*/ 	.byte	0x00, 0xf0, 0x11, 0x00


	//----- nvinfo : EIATTR_KPARAM_INFO
	.align		4
.L_4173:
        /*00ac*/ 	.byte	0x04, 0x17
        /*00ae*/ 	.short	(.L_4175 - .L_4174)
.L_4174:
        /*00b0*/ 	.word	0x00000000
        /*00b4*/ 	.short	0x0008
        /*00b6*/ 	.short	0x0034
        /*00b8*/ 	.byte	0x00, 0xf0, 0x11, 0x00


	//----- nvinfo : EIATTR_KPARAM_INFO
	.align		4
.L_4175:
        /*00bc*/ 	.byte	0x04, 0x17
        /*00be*/ 	.short	(.L_4177 - .L_4176)
.L_4176:
        /*00c0*/ 	.word	0x00000000
        /*00c4*/ 	.short	0x0007
        /*00c6*/ 	.short	0x0030
        /*00c8*/ 	.byte	0x00, 0xf0, 0x11, 0x00


	//----- nvinfo : EIATTR_KPARAM_INFO
	.align		4
.L_4177:
        /*00cc*/ 	.byte	0x04, 0x17
        /*00ce*/ 	.short	(.L_4179 - .L_4178)
.L_4178:
        /*00d0*/ 	.word	0x00000000
        /*00d4*/ 	.short	0x0006
        /*00d6*/ 	.short	0x002c
        /*00d8*/ 	.byte	0x00, 0xf0, 0x11, 0x00


	//----- nvinfo : EIATTR_KPARAM_INFO
	.align		4
.L_4179:
        /*00dc*/ 	.byte	0x04, 0x17
        /*00de*/ 	.short	(.L_4181 - .L_4180)
.L_4180:
        /*00e0*/ 	.word	0x00000000
        /*00e4*/ 	.short	0x0005
        /*00e6*/ 	.short	0x0028
        /*00e8*/ 	.byte	0x00, 0xf0, 0x11, 0x00


	//----- nvinfo : EIATTR_KPARAM_INFO
	.align		4
.L_4181:
        /*00ec*/ 	.byte	0x04, 0x17
        /*00ee*/ 	.short	(.L_4183 - .L_4182)
.L_4182:
        /*00f0*/ 	.word	0x00000000
        /*00f4*/ 	.short	0x0004
        /*00f6*/ 	.short	0x0020
        /*00f8*/ 	.byte	0x00, 0xf0, 0x21, 0x00


	//----- nvinfo : EIATTR_KPARAM_INFO
	.align		4
.L_4183:
        /*00fc*/ 	.byte	0x04, 0x17
        /*00fe*/ 	.short	(.L_4185 - .L_4184)
.L_4184:
        /*0100*/ 	.word	0x00000000
        /*0104*/ 	.short	0x0003
        /*0106*/ 	.short	0x0018
        /*0108*/ 	.byte	0x00, 0xf0, 0x21, 0x00


	//----- nvinfo : EIATTR_KPARAM_INFO
	.align		4
.L_4185:
        /*010c*/ 	.byte	0x04, 0x17
        /*010e*/ 	.short	(.L_4187 - .L_4186)
.L_4186:
        /*0110*/ 	.word	0x00000000
        /*0114*/ 	.short	0x0002
        /*0116*/ 	.short	0x0010
        /*0118*/ 	.byte	0x00, 0xf0, 0x21, 0x00


	//----- nvinfo : EIATTR_KPARAM_INFO
	.align		4
.L_4187:
        /*011c*/ 	.byte	0x04, 0x17
        /*011e*/ 	.short	(.L_4189 - .L_4188)
.L_4188:
        /*0120*/ 	.word	0x00000000
        /*0124*/ 	.short	0x0001
        /*0126*/ 	.short	0x0008
        /*0128*/ 	.byte	0x00, 0xf0, 0x21, 0x00


	//----- nvinfo : EIATTR_KPARAM_INFO
	.align		4
.L_4189:
        /*012c*/ 	.byte	0x04, 0x17
        /*012e*/ 	.short	(.L_4191 - .L_4190)
.L_4190:
        /*0130*/ 	.word	0x00000000
        /*0134*/ 	.short	0x0000
        /*0136*/ 	.short	0x0000
        /*0138*/ 	.byte	0x00, 0xf0, 0x21, 0x00


	//----- nvinfo : EIATTR_MAXREG_COUNT
	.align		4
.L_4191:
        /*013c*/ 	.byte	0x03, 0x1b
        /*013e*/ 	.short	0x0040


	//----- nvinfo : EIATTR_NUM_BARRIERS
	.align		4
        /*0140*/ 	.byte	0x02, 0x4c
        /*0142*/ 	.byte	0x01
	.zero		1


	//----- nvinfo : EIATTR_MERCURY_ISA_VERSION
	.align		4
        /*0144*/ 	.byte	0x03, 0x5f
        /*0146*/ 	.short	0x0000


	//----- nvinfo : EIATTR_COOP_GROUP_MASK_REGIDS
	.align		4
        /*0148*/ 	.byte	0x04, 0x29
        /*014a*/ 	.short	(.L_4193 - .L_4192)


	//   ....[0]....
.L_4192:
        /*014c*/ 	.word	0xffffffff


	//   ....[1]....
        /*0150*/ 	.word	0xffffffff


	//   ....[2]....
        /*0154*/ 	.word	0xffffffff


	//   ....[3]....
        /*0158*/ 	.word	0xffffffff


	//   ....[4]....
        /*015c*/ 	.word	0xffffffff


	//   ....[5]....
        /*0160*/ 	.word	0xffffffff


	//   ....[6]....
        /*0164*/ 	.word	0xffffffff


	//   ....[7]....
        /*0168*/ 	.word	0xffffffff


	//   ....[8]....
        /*016c*/ 	.word	0xffffffff


	//----- nvinfo : EIATTR_COOP_GROUP_INSTR_OFFSETS
	.align		4
.L_4193:
        /*0170*/ 	.byte	0x04, 0x28
        /*0172*/ 	.short	(.L_4195 - .L_4194)


	//   ....[0]....
.L_4194:
        /*0174*/ 	.word	0x00000430


	//   ....[1]....
        /*0178*/ 	.word	0x00000560


	//   ....[2]....
        /*017c*/ 	.word	0x00000660


	//   ....[3]....
        /*0180*/ 	.word	0x00000880


	//   ....[4]....
        /*0184*/ 	.word	0x00000b30


	//   ....[5]....
        /*0188*/ 	.word	0x00001340


	//   ....[6]....
        /*018c*/ 	.word	0x00001520


	//   ....[7]....
        /*0190*/ 	.word	0x000016c0


	//   ....[8]....
        /*0194*/ 	.word	0x00001860


	//----- nvinfo : EIATTR_EXIT_INSTR_OFFSETS
	.align		4
.L_4195:
        /*0198*/ 	.byte	0x04, 0x1c
        /*019a*/ 	.short	(.L_4197 - .L_4196)


	//   ....[0]....
.L_4196:
        /*019c*/ 	.word	0x000000c0


	//   ....[1]....
        /*01a0*/ 	.word	0x00001af0


	//----- nvinfo : EIATTR_MAX_THREADS
	.align		4
.L_4197:
        /*01a4*/ 	.byte	0x04, 0x05
        /*01a6*/ 	.short	(.L_4199 - .L_4198)
.L_4198:
        /*01a8*/ 	.word	0x00000400
        /*01ac*/ 	.word	0x00000001
        /*01b0*/ 	.word	0x00000001
.L_4199:


//--------------------- .nv.info._Z21kOptimizer32bit2StateIfLi6EEvPT_S1_PfS2_S2_ffffffffiffbi --------------------------
	.section	.nv.info._Z21kOptimizer32bit2StateIfLi6EEvPT_S1_PfS2_S2_ffffffffiffbi,"",@"SHT_CUDA_INFO"
	.sectionflags	@""
	.align	4


	//----- nvinfo : EIATTR_CUDA_API_VERSION
	.align		4
        /*0000*/ 	.byte	0x04, 0x37
        /*0002*/ 	.short	(.L_4201 - .L_4200)
.L_4200:
        /*0004*/ 	.word	0x00000082


	//----- nvinfo : EIATTR_SW2861232_WAR
	.align		4
.L_4201:
        /*0008*/ 	.byte	0x01, 0x35
	.zero		2


	//----- nvinfo : EIATTR_PARAM_CBANK
	.align		4
        /*000c*/ 	.byte	0x04, 0x0a
        /*000e*/ 	.short	(.L_4203 - .L_4202)
	.align		4
.L_4202:
        /*0010*/ 	.word	index@(.nv.constant0._Z21kOptimizer32bit2StateIfLi6EEvPT_S1_PfS2_S2_ffffffffiffbi)
        /*0014*/ 	.short	0x0160
        /*0016*/ 	.short	0x005c


	//----- nvinfo : EIATTR_CBANK_PARAM_SIZE
	.align		4
.L_4203:
        /*0018*/ 	.byte	0x03, 0x19
        /*001a*/ 	.short	0x005c


	//----- nvinfo : EIATTR_KPARAM_INFO
	.align		4
        /*001c*/ 	.byte	0x04, 0x17
        /*001e*/ 	.short	(.L_4205 - .L_4204)
.L_4204:
        /*0020*/ 	.word	0x00000000
        /*0024*/ 	.short	0x0011
        /*0026*/ 	.short	0x0058
        /*0028*/ 	.byte	0x00, 0xf0, 0x11, 0x00


	//----- nvinfo : EIATTR_KPARAM_INFO
	.align		4
.L_4205:
        /*002c*/ 	.byte	0x04, 0x17
        /*002e*/ 	.short	(.L_4207 - .L_4206)
.L_4206:
        /*0030*/ 	.word	0x00000000
        /*0034*/ 	.short	0x0010
        /*0036*/ 	.short	0x0054
        /*0038*/ 	.byte	0x00, 0xf0, 0x05, 0x00


	//----- nvinfo : EIATTR_KPARAM_INFO
	.align		4
.L_4207:
        /*003c*/ 	.byte	0x04, 0x17
        /*003e*/ 	.short	(.L_4209 - .L_4208)
.L_4208:
        /*0040*/ 	.word	0x00000000
        /*0044*/ 	.short	0x000f
        /*0046*/ 	.short	0x0050
        /*0048*/ 	.byte	0x00, 0xf0, 0x11, 0x00


	//----- nvinfo : EIATTR_KPARAM_INFO
	.align		4
.L_4209:
        /*004c*/ 	.byte	0x04, 0x17
        /*004e*/ 	.short	(.L_4211 - .L_4210)
.L_4210:
        /*0050*/ 	.word	0x00000000
        /*0054*/ 	.short	0x000e
        /*0056*/ 	.short	0x004c
        /*0058*/ 	.byte	0x00, 0xf0, 0x11, 0x00


	//----- nvinfo : EIATTR_KPARAM_INFO
	.align		4
.L_4211:
        /*005c*/ 	.byte	0x04, 0x17
        /*005e*/ 	.short	(.L_4213 - .L_4212)
.L_4212:
        /*0060*/ 	.word	0x00000000
        /*0064*/ 	.short	0x000d
        /*0066*/ 	.short	0x0048
        /*0068*/ 	.byte	0x00, 0xf0, 0x11, 0x00


	//----- nvinfo : EIATTR_KPARAM_INFO
	.align		4
.L_4213:
        /*006c*/ 	.byte	0x04, 0x17
        /*006e*/ 	.short	(.L_4215 - .L_4214)
.L_4214:
        /*0070*/ 	.word	0x00000000
        /*0074*/ 	.short	0x000c
        /*0076*/ 	.short	0x0044
        /*0078*/ 	.byte	0x00, 0xf0, 0x11, 0x00


	//----- nvinfo : EIATTR_KPARAM_INFO
	.align		4
.L_4215:
        /*007c*/ 	.byte	0x04, 0x17
        /*007e*/ 	.short	(.L_4217 - .L_4216)
.L_4216:
        /*0080*/ 	.word	0x00000000
        /*0084*/ 	.short	0x000b
        /*0086*/ 	.short	0x0040
        /*0088*/ 	.byte	0x00, 0xf0, 0x11, 0x00


	//----- nvinfo : EIATTR_KPARAM_INFO
	.align		4
.L_4217:
        /*008c*/ 	.byte	0x04, 0x17
        /*008e*/ 	.short	(.L_4219 - .L_4218)
.L_4218:
        /*0090*/ 	.word	0x00000000
        /*0094*/ 	.short	0x000a
        /*0096*/ 	.short	0x003c
        /*0098*/ 	.byte	0x00, 0xf0, 0x11, 0x00


	//----- nvinfo : EIATTR_KPARAM_INFO
	.align		4
.L_4219:
        /*009c*/ 	.byte	0x04, 0x17
        /*009e*/ 	.short	(.L_4221 - .L_4220)
.L_4220:
        /*00a0*/ 	.word	0x00000000
        /*00a4*/ 	.short	0x0009
        /*00a6*/ 	.short	0x0038
        /*00a8*/ 	.byte	0x00, 0xf0, 0x11, 0x00


	//----- nvinfo : EIATTR_KPARAM_INFO
	.align		4
.L_4221:
        /*00ac*/ 	.byte	0x04, 0x17
        /*00ae*/ 	.short	(.L_4223 - .L_4222)
.L_4222:
        /*00b0*/ 	.word	0x00000000
        /*00b4*/ 	.short	0x0008
        /*00b6*/ 	.short	0x0034
        /*00b8*/ 	.byte	0x00, 0xf0, 0x11, 0x00


	//----- nvinfo : EIATTR_KPARAM_INFO
	.align		4
.L_4223:
        /*00bc*/ 	.byte	0x04, 0x17
        /*00be*/ 	.short	(.L_4225 - .L_4224)
.L_4224:
        /*00c0*/ 	.word	0x00000000
        /*00c4*/ 	.short	0x0007
        /*00c6*/ 	.short	0x0030
        /*00c8*/ 	.byte	0x00, 0xf0, 0x11, 0x00


	//----- nvinfo : EIATTR_KPARAM_INFO
	.align		4
.L_4225:
        /*00cc*/ 	.byte	0x04, 0x17
        /*00ce*/ 	.short	(.L_4227 - .L_4226)
.L_4226:
        /*00d0*/ 	.word	0x00000000
        /*00d4*/ 	.short	0x0006
        /*00d6*/ 	.short	0x002c
        /*00d8*/ 	.byte	0x00, 0xf0, 0x11, 0x00


	//----- nvinfo : EIATTR_KPARAM_INFO
	.align		4
.L_4227:
        /*00dc*/ 	.byte	0x04, 0x17
        /*00de*/ 	.short	(.L_4229 - .L_4228)
.L_4228:
        /*00e0*/ 	.word	0x00000000
        /*00e4*/ 	.short	0x0005
        /*00e6*/ 	.short	0x0028
        /*00e8*/ 	.byte	0x00, 0xf0, 0x11, 0x00


	//----- nvinfo : EIATTR_KPARAM_INFO
	.align		4
.L_4229:
        /*00ec*/ 	.byte	0x04, 0x17
        /*00ee*/ 	.short	(.L_4231 - .L_4230)
.L_4230:
        /*00f0*/ 	.word	0x00000000
        /*00f4*/ 	.short	0x0004
        /*00f6*/ 	.short	0x0020
        /*00f8*/ 	.byte	0x00, 0xf0, 0x21, 0x00


	//----- nvinfo : EIATTR_KPARAM_INFO
	.align		4
.L_4231:
        /*00fc*/ 	.byte	0x04, 0x17
        /*00fe*/ 	.short	(.L_4233 - .L_4232)
.L_4232:
        /*0100*/ 	.word	0x00000000
        /*0104*/ 	.short	0x0003
        /*0106*/ 	.short	0x0018
        /*0108*/ 	.byte	0x00, 0xf0, 0x21, 0x00


	//----- nvinfo : EIATTR_KPARAM_INFO
	.align		4
.L_4233:
        /*010c*/ 	.byte	0x04, 0x17
        /*010e*/ 	.short	(.L_4235 - .L_4234)
.L_4234:
        /*0110*/ 	.word	0x00000000
        /*0114*/ 	.short	0x0002
        /*0116*/ 	.short	0x0010
        /*0118*/ 	.byte	0x00, 0xf0, 0x21, 0x00


	//----- nvinfo : EIATTR_KPARAM_INFO
	.align		4
.L_4235:
        /*011c*/ 	.byte	0x04, 0x17
        /*011e*/ 	.short	(.L_4237 - .L_4236)
.L_4236:
        /*0120*/ 	.word	0x00000000
        /*0124*/ 	.short	0x0001
        /*0126*/ 	.short	0x0008
        /*0128*/ 	.byte	0x00, 0xf0, 0x21, 0x00


	//----- nvinfo : EIATTR_KPARAM_INFO
	.align		4
.L_4237:
        /*012c*/ 	.byte	0x04, 0x17
        /*012e*/ 	.short	(.L_4239 - .L_4238)
.L_4238:
        /*0130*/ 	.word	0x00000000
        /*0134*/ 	.short	0x0000
        /*0136*/ 	.short	0x0000
        /*0138*/ 	.byte	0x00, 0xf0, 0x21, 0x00


	//----- nvinfo : EIATTR_MAXREG_COUNT
	.align		4
.L_4239:
        /*013c*/ 	.byte	0x03, 0x1b
        /*013e*/ 	.short	0x0040


	//----- nvinfo : EIATTR_NUM_BARRIERS
	.align		4
        /*0140*/ 	.byte	0x02, 0x4c
        /*0142*/ 	.byte	0x01
	.zero		1


	//----- nvinfo : EIATTR_MERCURY_ISA_VERSION
	.align		4
        /*0144*/ 	.byte	0x03, 0x5f
        /*0146*/ 	.short	0x0000


	//----- nvinfo : EIATTR_COOP_GROUP_MASK_REGIDS
	.align		4
        /*0148*/ 	.byte	0x04, 0x29
        /*014a*/ 	.short	(.L_4241 - .L_4240)


	//   ....[0]....
.L_4240:
        /*014c*/ 	.word	0xffffffff


	//   ....[1]....
        /*0150*/ 	.word	0xffffffff


	//   ....[2]....
        /*0154*/ 	.word	0xffffffff


	//   ....[3]....
        /*0158*/ 	.word	0xffffffff


	//   ....[4]....
        /*015c*/ 	.word	0xffffffff


	//   ....[5]....
        /*0160*/ 	.word	0xffffffff


	//   ....[6]....
        /*0164*/ 	.word	0xffffffff


	//   ....[7]....
        /*0168*/ 	.word	0xffffffff


	//   ....[8]....
        /*016c*/ 	.word	0xffffffff


	//----- nvinfo : EIATTR_COOP_GROUP_INSTR_OFFSETS
	.align		4
.L_4241:
        /*0170*/ 	.byte	0x04, 0x28
        /*0172*/ 	.short	(.L_4243 - .L_4242)


	//   ....[0]....
.L_4242:
        /*0174*/ 	.word	0x00000410


	//   ....[1]....
        /*0178*/ 	.word	0x00000500


	//   ....[2]....
        /*017c*/ 	.word	0x00000670


	//   ....[3]....
        /*0180*/ 	.word	0x00000860


	//   ....[4]....
        /*0184*/ 	.word	0x00000a40


	//   ....[5]....
        /*0188*/ 	.word	0x000010c0


	//   ....[6]....
        /*018c*/ 	.word	0x00001260


	//   ....[7]....
        /*0190*/ 	.word	0x00001400


	//   ....[8]....
        /*0194*/ 	.word	0x000015a0


	//----- nvinfo : EIATTR_EXIT_INSTR_OFFSETS
	.align		4
.L_4243:
        /*0198*/ 	.byte	0x04, 0x1c
        /*019a*/ 	.short	(.L_4245 - .L_4244)


	//   ....[0]....
.L_4244:
        /*019c*/ 	.word	0x000000c0


	//   ....[1]....
        /*01a0*/ 	.word	0x00001830


	//----- nvinfo : EIATTR_MAX_THREADS
	.align		4
.L_4245:
        /*01a4*/ 	.byte	0x04, 0x05
        /*01a6*/ 	.short	(.L_4247 - .L_4246)
.L_4246:
        /*01a8*/ 	.word	0x00000400
        /*01ac*/ 	.word	0x00000001
        /*01b0*/ 	.word	0x00000001
.L_4247:


//--------------------- .nv.info._Z21kOptimizer32bit2StateI13__nv_bfloat16Li0EEvPT_S2_PfS3_S3_ffffffffiffbi --------------------------
	.section	.nv.info._Z21kOptimizer32bit2StateI13__nv_bfloat16Li0EEvPT_S2_PfS3_S3_ffffffffiffbi,"",@"SHT_CUDA_INFO"
	.sectionflags	@""
	.align	4


	//----- nvinfo : EIATTR_CUDA_API_VERSION
	.align		4
        /*0000*/ 	.byte	0x04, 0x37
        /*0002*/ 	.short	(.L_4249 - .L_4248)
.L_4248:
        /*0004*/ 	.word	0x00000082


	//----- nvinfo : EIATTR_SW2861232_WAR
	.align		4
.L_4249:
        /*0008*/ 	.byte	0x01, 0x35
	.zero		2


	//----- nvinfo : EIATTR_PARAM_CBANK
	.align		4
        /*000c*/ 	.byte	0x04, 0x0a
        /*000e*/ 	.short	(.L_4251 - .L_4250)
	.align		4
.L_4250:
        /*0010*/ 	.word	index@(.nv.constant0._Z21kOptimizer32bit2StateI13__nv_bfloat16Li0EEvPT_S2_PfS3_S3_ffffffffiffbi)
        /*0014*/ 	.short	0x0160
        /*0016*/ 	.short	0x005c


	//----- nvinfo : EIATTR_CBANK_PARAM_SIZE
	.align		4
.L_4251:
        /*0018*/ 	.byte	0x03, 0x19
        /*001a*/ 	.short	0x005c


	//----- nvinfo : EIATTR_KPARAM_INFO
	.align		4
        /*001c*/ 	.byte	0x04, 0x17
        /*001e*/ 	.short	(.L_4253 - .L_4252)
.L_4252:
        /*0020*/ 	.word	0x00000000
        /*0024*/ 	.short	0x0011
        /*0026*/ 	.short	0x0058
        /*0028*/ 	.byte	0x00, 0xf0, 0x11, 0x00


	//----- nvinfo : EIATTR_KPARAM_INFO
	.align		4
.L_4253:
        /*002c*/ 	.byte	0x04, 0x17
        /*002e*/ 	.short	(.L_4255 - .L_4254)
.L_4254:
        /*0030*/ 	.word	0x00000000
        /*0034*/ 	.short	0x0010
        /*0036*/ 	.short	0x0054
        /*0038*/ 	.byte	0x00, 0xf0, 0x05, 0x00


	//----- nvinfo : EIATTR_KPARAM_INFO
	.align		4
.L_4255:
        /*003c*/ 	.byte	0x04, 0x17
        /*003e*/ 	.short	(.L_4257 - .L_4256)
.L_4256:
        /*0040*/ 	.word	0x00000000
        /*0044*/ 	.short	0x000f
        /*0046*/ 	.short	0x0050
        /*0048*/ 	.byte	0x00, 0xf0, 0x11, 0x00


	//----- nvinfo : EIATTR_KPARAM_INFO
	.align		4
.L_4257:
        /*004c*/ 	.byte	0x04, 0x17
        /*004e*/ 	.short	(.L_4259 - .L_4258)
.L_4258:
        /*0050*/ 	.word	0x00000000
        /*0054*/ 	.short	0x000e
        /*0056*/ 	.short	0x004c
        /*0058*/ 	.byte	0x00, 0xf0, 0x11, 0x00


	//----- nvinfo : EIATTR_KPARAM_INFO
	.align		4
.L_4259:
        /*005c*/ 	.byte	0x04, 0x17
        /*005e*/ 	.short	(.L_4261 - .L_4260)
.L_4260:
        /*0060*/ 	.word	0x00000000
        /*0064*/ 	.short	0x000d
        /*0066*/ 	.short	0x0048
        /*0068*/ 	.byte	0x00, 0xf0, 0x11, 0x00


	//----- nvinfo : EIATTR_KPARAM_INFO
	.align		4
.L_4261:
        /*006c*/ 	.byte	0x04, 0x17
        /*006e*/ 	.short	(.L_4263 - .L_4262)
.L_4262:
        /*0070*/ 	.word	0x00000000
        /*0074*/ 	.short	0x000c
        /*0076*/ 	.short	0x0044
        /*0078*/ 	.byte	0x00, 0xf0, 0x11, 0x00


	//----- nvinfo : EIATTR_KPARAM_INFO
	.align		4
.L_4263:
        /*007c*/ 	.byte	0x04, 0x17
        /*007e*/ 	.short	(.L_4265 - .L_4264)
.L_4264:
        /*0080*/ 	.word	0x00000000
        /*0084*/ 	.short	0x000b
        /*0086*/ 	.short	0x0040
        /*0088*/ 	.byte	0x00, 0xf0, 0x11, 0x00


	//----- nvinfo : EIATTR_KPARAM_INFO
	.align		4
.L_4265:
        /*008c*/ 	.byte	0x04, 0x17
        /*008e*/ 	.short	(.L_4267 - .L_4266)
.L_4266:
        /*0090*/ 	.word	0x00000000
        /*0094*/ 	.short	0x000a
        /*0096*/ 	.short	0x003c
        /*0098*/ 	.byte	0x00, 0xf0, 0x11, 0x00


	//----- nvinfo : EIATTR_KPARAM_INFO
	.align		4
.L_4267:
        /*009c*/ 	.byte	0x04, 0x17
        /*009e*/ 	.short	(.L_4269 - .L_4268)
.L_4268:
        /*00a0*/ 	.word	0x00000000
        /*00a4*/ 	.short	0x0009
        /*00a6*/ 	.short	0x0038
        /*00a8*/ 	.byte	0x00, 0xf0, 0x11, 0x00


	//----- nvinfo : EIATTR_KPARAM_INFO
	.align		4
.L_4269:
        /*00ac*/ 	.byte	0x04, 0x17
        /*00ae*/ 	.short	(.L_4271 - .L_4270)
.L_4270:
        /*00b0*/ 	.word	0x00000000
        /*00b4*/ 	.short	0x0008
        /*00b6*/ 	.short	0x0034
        /*00b8*/ 	.byte	0x00, 0xf0, 0x11, 0x00


	//----- nvinfo : EIATTR_KPARAM_INFO
	.align		4
.L_4271:
        /*00bc*/ 	.byte	0x04, 0x17
        /*00be*/ 	.short	(.L_4273 - .L_4272)
.L_4272:
        /*00c0*/ 	.word	0x00000000
        /*00c4*/ 	.short	0x0007
        /*00c6*/ 	.short	0x0030
        /*00c8*/ 	.byte	0x00, 0xf0, 0x11, 0x00


	//----- nvinfo : EIATTR_KPARAM_INFO
	.align		4
.L_4273:
        /*00cc*/ 	.byte	0x04, 0x17
        /*00ce*/ 	.short	(.L_4275 - .L_4274)
.L_4274:
        /*00d0*/ 	.word	0x00000000
        /*00d4*/ 	.short	0x0006
        /*00d6*/ 	.short	0x002c
        /*00d8*/ 	.byte	0x00, 0xf0, 0x11, 0x00


	//----- nvinfo : EIATTR_KPARAM_INFO
	.align		4
.L_4275:
        /*00dc*/ 	.byte	0x04, 0x17
        /*00de*/ 	.short	(.L_4277 - .L_4276)
.L_4276:
        /*00e0*/ 	.word	0x00000000
        /*00e4*/ 	.short	0x0005
        /*00e6*/ 	.short	0x0028
        /*00e8*/ 	.byte	0x00, 0xf0, 0x11, 0x00


	//----- nvinfo : EIATTR_KPARAM_INFO
	.align		4
.L_4277:
        /*00ec*/ 	.byte	0x04, 0x17
        /*00ee*/ 	.short	(.L_4279 - .L_4278)
.L_4278:
        /*00f0*/ 	.word	0x00000000
        /*00f4*/ 	.short	0x0004
        /*00f6*/ 	.short	0x0020
        /*00f8*/ 	.byte	0x00, 0xf0, 0x21, 0x00


	//----- nvinfo : EIATTR_KPARAM_INFO
	.align		4
.L_4279:
        /*00fc*/ 	.byte	0x04, 0x17
        /*00fe*/ 	.short	(.L_4281 - .L_4280)
.L_4280:
        /*0100*/ 	.word	0x00000000
        /*0104*/ 	.short	0x0003
        /*0106*/ 	.short	0x0018
        /*0108*/ 	.byte	0x00, 0xf0, 0x21, 0x00


	//----- nvinfo : EIATTR_KPARAM_INFO
	.align		4
.L_4281:
        /*010c*/ 	.byte	0x04, 0x17
        /*010e*/ 	.short	(.L_4283 - .L_4282)
.L_4282:
        /*0110*/ 	.word	0x00000000
        /*0114*/ 	.short	0x0002
        /*0116*/ 	.short	0x0010
        /*0118*/ 	.byte	0x00, 0xf0, 0x21, 0x00


	//----- nvinfo : EIATTR_KPARAM_INFO
	.align		4
.L_4283:
        /*011c*/ 	.byte	0x04, 0x17
        /*011e*/ 	.short	(.L_4285 - .L_4284)
.L_4284:
        /*0120*/ 	.word	0x00000000
        /*0124*/ 	.short	0x0001
        /*0126*/ 	.short	0x0008
        /*0128*/ 	.byte	0x00, 0xf0, 0x21, 0x00


	//----- nvinfo : EIATTR_KPARAM_INFO
	.align		4
.L_4285:
        /*012c*/ 	.byte	0x04, 0x17
        /*012e*/ 	.short	(.L_4287 - .L_4286)
.L_4286:
        /*0130*/ 	.word	0x00000000
        /*0134*/ 	.short	0x0000
        /*0136*/ 	.short	0x0000
        /*0138*/ 	.byte	0x00, 0xf0, 0x21, 0x00


	//----- nvinfo : EIATTR_MAXREG_COUNT
	.align		4
.L_4287:
        /*013c*/ 	.byte	0x03, 0x1b
        /*013e*/ 	.short	0x0040


	//----- nvinfo : EIATTR_NUM_BARRIERS
	.align		4
        /*0140*/ 	.byte	0x02, 0x4c
        /*0142*/ 	.byte	0x01
	.zero		1


	//----- nvinfo : EIATTR_MERCURY_ISA_VERSION
	.align		4
        /*0144*/ 	.byte	0x03, 0x5f
        /*0146*/ 	.short	0x0000


	//----- nvinfo : EIATTR_COOP_GROUP_MASK_REGIDS
	.align		4
        /*0148*/ 	.byte	0x04, 0x29
        /*014a*/ 	.short	(.L_4289 - .L_4288)


	//   ....[0]....
.L_4288:
        /*014c*/ 	.word	0xffffffff


	//   ....[1]....
        /*0150*/ 	.word	0xffffffff


	//   ....[2]....
        /*0154*/ 	.word	0xffffffff


	//   ....[3]....
        /*0158*/ 	.word	0xffffffff


	//   ....[4]....
        /*015c*/ 	.word	0xffffffff


	//   ....[5]....
        /*0160*/ 	.word	0xffffffff


	//   ....[6]....
        /*0164*/ 	.word	0xffffffff


	//----- nvinfo : EIATTR_COOP_GROUP_INSTR_OFFSETS
	.align		4
.L_4289:
        /*0168*/ 	.byte	0x04, 0x28
        /*016a*/ 	.short	(.L_4291 - .L_4290)


	//   ....[0]....
.L_4290:
        /*016c*/ 	.word	0x00000540


	//   ....[1]....
        /*0170*/ 	.word	0x00000670


	//   ....[2]....
        /*0174*/ 	.word	0x00000790


	//   ....[3]....
        /*0178*/ 	.word	0x00000890


	//   ....[4]....
        /*017c*/ 	.word	0x000016f0


	//   ....[5]....
        /*0180*/ 	.word	0x000018b0


	//   ....[6]....
        /*0184*/ 	.word	0x00001a50


	//----- nvinfo : EIATTR_EXIT_INSTR_OFFSETS
	.align		4
.L_4291:
        /*0188*/ 	.byte	0x04, 0x1c
        /*018a*/ 	.short	(.L_4293 - .L_4292)


	//   ....[0]....
.L_4292:
        /*018c*/ 	.word	0x000001b0


	//   ....[1]....
        /*0190*/ 	.word	0x00001c20


	//----- nvinfo : EIATTR_MAX_THREADS
	.align		4
.L_4293:
        /*0194*/ 	.byte	0x04, 0x05
        /*0196*/ 	.short	(.L_4295 - .L_4294)
.L_4294:
        /*0198*/ 	.word	0x00000400
        /*019c*/ 	.word	0x00000001
        /*01a0*/ 	.word	0x00000001


	//----- nvinfo : EIATTR_CRS_STACK_SIZE
	.align		4
.L_4295:
        /*01a4*/ 	.byte	0x04, 0x1e
        /*01a6*/ 	.short	(.L_4297 - .L_4296)
.L_4296:
        /*01a8*/ 	.word	0x00000000
.L_4297:


//--------------------- .nv.info._Z21kOptimizer32bit2StateI6__halfLi0EEvPT_S2_PfS3_S3_ffffffffiffbi --------------------------
	.section	.nv.info._Z21kOptimizer32bit2StateI6__halfLi0EEvPT_S2_PfS3_S3_ffffffffiffbi,"",@"SHT_CUDA_INFO"
	.sectionflags	@""
	.align	4


	//----- nvinfo : EIATTR_CUDA_API_VERSION
	.align		4
        /*0000*/ 	.byte	0x04, 0x37
        /*0002*/ 	.short	(.L_4299 - .L_4298)
.L_4298:
        /*0004*/ 	.word	0x00000082


	//----- nvinfo : EIATTR_SW2861232_WAR
	.align		4
.L_4299:
        /*0008*/ 	.byte	0x01, 0x35
	.zero		2


	//----- nvinfo : EIATTR_PARAM_CBANK
	.align		4
        /*000c*/ 	.byte	0x04, 0x0a
        /*000e*/ 	.short	(.L_4301 - .L_4300)
	.align		4
.L_4300:
        /*0010*/ 	.word	index@(.nv.constant0._Z21kOptimizer32bit2StateI6__halfLi0EEvPT_S2_PfS3_S3_ffffffffiffbi)
        /*0014*/ 	.short	0x0160
        /*0016*/ 	.short	0x005c


	//----- nvinfo : EIATTR_CBANK_PARAM_SIZE
	.align		4
.L_4301:
        /*0018*/ 	.byte	0x03, 0x19
        /*001a*/ 	.short	0x005c


	//----- nvinfo : EIATTR_KPARAM_INFO
	.align		4
        /*001c*/ 	.byte	0x04, 0x17
        /*001e*/ 	.short	(.L_4303 - .L_4302)
.L_4302:
        /*0020*/ 	.word	0x00000000
        /*0024*/ 	.short	0x0011
        /*0026*/ 	.short	0x0058
        /*0028*/ 	.byte	0x00, 0xf0, 0x11, 0x00


	//----- nvinfo : EIATTR_KPARAM_INFO
	.align		4
.L_4303:
        /*002c*/ 	.byte	0x04, 0x17
        /*002e*/ 	.short	(.L_4305 - .L_4304)
.L_4304:
        /*0030*/ 	.word	0x00000000
        /*0034*/ 	.short	0x0010
        /*0036*/ 	.short	0x0054
        /*0038*/ 	.byte	0x00, 0xf0, 0x05, 0x00


	//----- nvinfo : EIATTR_KPARAM_INFO
	.align		4
.L_4305:
        /*003c*/ 	.byte	0x04, 0x17
        /*003e*/ 	.short	(.L_4307 - .L_4306)
.L_4306:
        /*0040*/ 	.word	0x00000000
        /*0044*/ 	.short	0x000f
        /*0046*/ 	.short	0x0050
        /*0048*/ 	.byte	0x00, 0xf0, 0x11, 0x00


	//----- nvinfo : EIATTR_KPARAM_INFO
	.align		4
.L_4307:
        /*004c*/ 	.byte	0x04, 0x17
        /*004e*/ 	.short	(.L_4309 - .L_4308)
.L_4308:
        /*0050*/ 	.word	0x00000000
        /*0054*/ 	.short	0x000e
        /*0056*/ 	.short	0x004c
        /*0058*/ 	.byte	0x00, 0xf0, 0x11, 0x00


	//----- nvinfo : EIATTR_KPARAM_INFO
	.align		4
.L_4309:
        /*005c*/ 	.byte	0x04, 0x17
        /*005e*/ 	.short	(.L_4311 - .L_4310)
.L_4310:
        /*0060*/ 	.word	0x00000000
        /*0064*/ 	.short	0x000d
        /*0066*/ 	.short	0x0048
        /*0068*/ 	.byte	0x00, 0xf0, 0x11, 0x00


	//----- nvinfo : EIATTR_KPARAM_INFO
	.align		4
.L_4311:
        /*006c*/ 	.byte	0x04, 0x17
        /*006e*/ 	.short	(.L_4313 - .L_4312)
.L_4312:
        /*0070*/ 	.word	0x00000000
        /*0074*/ 	.short	0x000c
        /*0076*/ 	.short	0x0044
        /*0078*/ 	.byte	0x00, 0xf0, 0x11, 0x00


	//----- nvinfo : EIATTR_KPARAM_INFO
	.align		4
.L_4313:
        /*007c*/ 	.byte	0x04, 0x17
        /*007e*/ 	.short	(.L_4315 - .L_4314)
.L_4314:
        /*0080*/ 	.word	0x00000000
        /*0084*/ 	.short	0x000b
        /*0086*/ 	.short	0x0040
        /*0088*/ 	.byte	0x00, 0xf0, 0x11, 0x00


	//----- nvinfo : EIATTR_KPARAM_INFO
	.align		4
.L_4315:
        /*008c*/ 	.byte	0x04, 0x17
        /*008e*/ 	.short	(.L_4317 - .L_4316)
.L_4316:
        /*0090*/ 	.word	0x00000000
        /*0094*/ 	.short	0x000a
        /*0096*/ 	.short	0x003c
        /*0098*/ 	.byte	0x00, 0xf0, 0x11, 0x00


	//----- nvinfo : EIATTR_KPARAM_INFO
	.align		4
.L_4317:
        /*009c*/ 	.byte	0x04, 0x17
        /*009e*/ 	.short	(.L_4319 - .L_4318)
.L_4318:
        /*00a0*/ 	.word	0x00000000
        /*00a4*/ 	.short	0x0009
        /*00a6*/ 	.short	0x0038
        /*00a8*/ 	.byte	0x00, 0xf0, 0x11, 0x00


	//----- nvinfo : EIATTR_KPARAM_INFO
	.align		4
.L_4319:
        /*00ac*/ 	.byte	0x04, 0x17
        /*00ae*/ 	.short	(.L_4321 - .L_4320)
.L_4320:
        /*00b0*/ 	.word	0x00000000
        /*00b4*/ 	.short	0x0008
        /*00b6*/ 	.short	0x0034
        /*00b8*/ 	.byte	0x00, 0xf0, 0x11, 0x00


	//----- nvinfo : EIATTR_KPARAM_INFO
	.align		4
.L_4321:
        /*00bc*/ 	.byte	0x04, 0x17
        /*00be*/ 	.short	(.L_4323 - .L_4322)
.L_4322:
        /*00c0*/ 	.word	0x00000000
        /*00c4*/ 	.short	0x0007
        /*00c6*/ 	.short	0x0030
        /*00c8*/ 	.byte	0x00, 0xf0, 0x11, 0x00


	//----- nvinfo : EIATTR_KPARAM_INFO
	.align		4
.L_4323:
        /*00cc*/ 	.byte	0x04, 0x17
        /*00ce*/ 	.short	(.L_4325 - .L_4324)
.L_4324:
        /*00d0*/ 	.word	0x00000000
        /*00d4*/ 	.short	0x0006
        /*00d6*/ 	.short	0x002c
        /*00d8*/ 	.byte	0x00, 0xf0, 0x11, 0x00


	//----- nvinfo : EIATTR_KPARAM_INFO
	.align		4
.L_4325:
        /*00dc*/ 	.byte	0x04, 0x17
        /*00de*/ 	.short	(.L_4327 - .L_4326)
.L_4326:
        /*00e0*/ 	.word	0x00000000
        /*00e4*/ 	.short	0x0005
        /*00e6*/ 	.short	0x0028
        /*00e8*/ 	.byte	0x00, 0xf0, 0x11, 0x00


	//----- nvinfo : EIATTR_KPARAM_INFO
	.align		4
.L_4327:
        /*00ec*/ 	.byte	0x04, 0x17
        /*00ee*/ 	.short	(.L_4329 - .L_4328)
.L_4328:
        /*00f0*/ 	.word	0x00000000
        /*00f4*/ 	.short	0x0004
        /*00f6*/ 	.short	0x0020
        /*00f8*/ 	.byte	0x00, 0xf0, 0x21, 0x00


	//----- nvinfo : EIATTR_KPARAM_INFO
	.align		4
.L_4329:
        /*00fc*/ 	.byte	0x04, 0x17
        /*00fe*/ 	.short	(.L_4331 - .L_4330)
.L_4330:
        /*0100*/ 	.word	0x00000000
        /*0104*/ 	.short	0x0003
        /*0106*/ 	.short	0x0018
        /*0108*/ 	.byte	0x00, 0xf0, 0x21, 0x00


	//----- nvinfo : EIATTR_KPARAM_INFO
	.align		4
.L_4331:
        /*010c*/ 	.byte	0x04, 0x17
        /*010e*/ 	.short	(.L_4333 - .L_4332)
.L_4332:
        /*0110*/ 	.word	0x00000000
        /*0114*/ 	.short	0x0002
        /*0116*/ 	.short	0x0010
        /*0118*/ 	.byte	0x00, 0xf0, 0x21, 0x00


	//----- nvinfo : EIATTR_KPARAM_INFO
	.align		4
.L_4333:
        /*011c*/ 	.byte	0x04, 0x17
        /*011e*/ 	.short	(.L_4335 - .L_4334)
.L_4334:
        /*0120*/ 	.word	0x00000000
        /*0124*/ 	.short	0x0001
        /*0126*/ 	.short	0x0008
        /*0128*/ 	.byte	0x00, 0xf0, 0x21, 0x00


	//----- nvinfo : EIATTR_KPARAM_INFO
	.align		4
.L_4335:
        /*012c*/ 	.byte	0x04, 0x17
        /*012e*/ 	.short	(.L_4337 - .L_4336)
.L_4336:
        /*0130*/ 	.word	0x00000000
        /*0134*/ 	.short	0x0000
        /*0136*/ 	.short	0x0000
        /*0138*/ 	.byte	0x00, 0xf0, 0x21, 0x00


	//----- nvinfo : EIATTR_MAXREG_COUNT
	.align		4
.L_4337:
        /*013c*/ 	.byte	0x03, 0x1b
        /*013e*/ 	.short	0x0040


	//----- nvinfo : EIATTR_NUM_BARRIERS
	.align		4
        /*0140*/ 	.byte	0x02, 0x4c
        /*0142*/ 	.byte	0x01
	.zero		1


	//----- nvinfo : EIATTR_MERCURY_ISA_VERSION
	.align		4
        /*0144*/ 	.byte	0x03, 0x5f
        /*0146*/ 	.short	0x0000


	//----- nvinfo : EIATTR_COOP_GROUP_MASK_REGIDS
	.align		4
        /*0148*/ 	.byte	0x04, 0x29
        /*014a*/ 	.short	(.L_4339 - .L_4338)


	//   ....[0]....
.L_4338:
        /*014c*/ 	.word	0xffffffff


	//   ....[1]....
        /*0150*/ 	.word	0xffffffff


	//   ....[2]....
        /*0154*/ 	.word	0xffffffff


	//   ....[3]....
        /*0158*/ 	.word	0xffffffff


	//   ....[4]....
        /*015c*/ 	.word	0xffffffff


	//   ....[5]....
        /*0160*/ 	.word	0xffffffff


	//   ....[6]....
        /*0164*/ 	.word	0xffffffff


	//----- nvinfo : EIATTR_COOP_GROUP_INSTR_OFFSETS
	.align		4
.L_4339:
        /*0168*/ 	.byte	0x04, 0x28
        /*016a*/ 	.short	(.L_4341 - .L_4340)


	//   ....[0]....
.L_4340:
        /*016c*/ 	.word	0x00000540


	//   ....[1]....
        /*0170*/ 	.word	0x00000670


	//   ....[2]....
        /*0174*/ 	.word	0x00000790


	//   ....[3]....
        /*0178*/ 	.word	0x00000950


	//   ....[4]....
        /*017c*/ 	.word	0x000016e0


	//   ....[5]....
        /*0180*/ 	.word	0x000018b0


	//   ....[6]....
        /*0184*/ 	.word	0x00001a50


	//----- nvinfo : EIATTR_EXIT_INSTR_OFFSETS
	.align		4
.L_4341:
        /*0188*/ 	.byte	0x04, 0x1c
        /*018a*/ 	.short	(.L_4343 - .L_4342)


	//   ....[0]....
.L_4342:
        /*018c*/ 	.word	0x000001b0


	//   ....[1]....
        /*0190*/ 	.word	0x00001c20


	//----- nvinfo : EIATTR_MAX_THREADS
	.align		4
.L_4343:
        /*0194*/ 	.byte	0x04, 0x05
        /*0196*/ 	.short	(.L_4345 - .L_4344)
.L_4344:
        /*0198*/ 	.word	0x00000400
        /*019c*/ 	.word	0x00000001
        /*01a0*/ 	.word	0x00000001


	//----- nvinfo : EIATTR_CRS_STACK_SIZE
	.align		4
.L_4345:
        /*01a4*/ 	.byte	0x04, 0x1e
        /*01a6*/ 	.short	(.L_4347 - .L_4346)
.L_4346:
        /*01a8*/ 	.word	0x00000000
.L_4347:


//--------------------- .nv.info._Z21kOptimizer32bit2StateIfLi0EEvPT_S1_PfS2_S2_ffffffffiffbi --------------------------
	.section	.nv.info._Z21kOptimizer32bit2StateIfLi0EEvPT_S1_PfS2_S2_ffffffffiffbi,"",@"SHT_CUDA_INFO"
	.sectionflags	@""
	.align	4


	//----- nvinfo : EIATTR_CUDA_API_VERSION
	.align		4
        /*0000*/ 	.byte	0x04, 0x37
        /*0002*/ 	.short	(.L_4349 - .L_4348)
.L_4348:
        /*0004*/ 	.word	0x00000082


	//----- nvinfo : EIATTR_SW2861232_WAR
	.align		4
.L_4349:
        /*0008*/ 	.byte	0x01, 0x35
	.zero		2


	//----- nvinfo : EIATTR_PARAM_CBANK
	.align		4
        /*000c*/ 	.byte	0x04, 0x0a
        /*000e*/ 	.short	(.L_4351 - .L_4350)
	.align		4
.L_4350:
        /*0010*/ 	.word	index@(.nv.constant0._Z21kOptimizer32bit2StateIfLi0EEvPT_S1_PfS2_S2_ffffffffiffbi)
        /*0014*/ 	.short	0x0160
        /*0016*/ 	.short	0x005c


	//----- nvinfo : EIATTR_CBANK_PARAM_SIZE
	.align		4
.L_4351:
        /*0018*/ 	.byte	0x03, 0x19
        /*001a*/ 	.short	0x005c


	//----- nvinfo : EIATTR_KPARAM_INFO
	.align		4
        /*001c*/ 	.byte	0x04, 0x17
        /*001e*/ 	.short	(.L_4353 - .L_4352)
.L_4352:
        /*0020*/ 	.word	0x00000000
        /*0024*/ 	.short	0x0011
        /*0026*/ 	.short	0x0058
        /*0028*/ 	.byte	0x00, 0xf0, 0x11, 0x00


	//----- nvinfo : EIATTR_KPARAM_INFO
	.align		4
.L_4353:
        /*002c*/ 	.byte	0x04, 0x17
        /*002e*/ 	.short	(.L_4355 - .L_4354)
.L_4354:
        /*0030*/ 	.word	0x00000000
        /*0034*/ 	.short	0x0010
        /*0036*/ 	.short	0x0054
        /*0038*/ 	.byte	0x00, 0xf0, 0x05, 0x00


	//----- nvinfo : EIATTR_KPARAM_INFO
	.align		4
.L_4355:
        /*003c*/ 	.byte	0x04, 0x17
        /*003e*/ 	.short	(.L_4357 - .L_4356)
.L_4356:
        /*0040*/ 	.word	0x00000000
        /*0044*/ 	.short	0x000f
        /*0046*/ 	.short	0x0050
        /*0048*/ 	.byte	0x00, 0xf0, 0x11, 0x00


	//----- nvinfo : EIATTR_KPARAM_INFO
	.align		4
.L_4357:
        /*004c*/ 	.byte	0x04, 0x17
        /*004e*/ 	.short	(.L_4359 - .L_4358)
.L_4358:
        /*0050*/ 	.word	0x00000000
        /*0054*/ 	.short	0x000e
        /*0056*/ 	.short	0x004c
        /*0058*/ 	.byte	0x00, 0xf0, 0x11, 0x00


	//----- nvinfo : EIATTR_KPARAM_INFO
	.align		4
.L_4359:
        /*005c*/ 	.byte	0x04, 0x17
        /*005e*/ 	.short	(.L_4361 - .L_4360)
.L_4360:
        /*0060*/ 	.word	0x00000000
        /*0064*/ 	.short	0x000d
        /*0066*/ 	.short	0x0048
        /*0068*/ 	.byte	0x00, 0xf0, 0x11, 0x00


	//----- nvinfo : EIATTR_KPARAM_INFO
	.align		4
.L_4361:
        /*006c*/ 	.byte	0x04, 0x17
        /*006e*/ 	.short	(.L_4363 - .L_4362)
.L_4362:
        /*0070*/ 	.word	0x00000000
        /*0074*/ 	.short	0x000c
        /*0076*/ 	.short	0x0044
        /*0078*/ 	.byte	0x00, 0xf0, 0x11, 0x00


	//----- nvinfo : EIATTR_KPARAM_INFO
	.align		4
.L_4363:
        /*007c*/ 	.byte	0x04, 0x17
        /*007e*/ 	.short	(.L_4365 - .L_4364)
.L_4364:
        /*0080*/ 	.word	0x00000000
        /*0084*/ 	.short	0x000b
        /*0086*/ 	.short	0x0040
        /*0088*/ 	.byte	0x00, 0xf0, 0x11, 0x00


	//----- nvinfo : EIATTR_KPARAM_INFO
	.align		4
.L_4365:
        /*008c*/ 	.byte	0x04, 0x17
        /*008e*/ 	.short	(.L_4367 - .L_4366)
.L_4366:
        /*0090*/ 	.word	0x00000000
        /*0094*/ 	.short	0x000a
        /*0096*/ 	.short	0x003c
        /*0098*/ 	.byte	0x00, 0xf0, 0x11, 0x00


	//----- nvinfo : EIATTR_KPARAM_INFO
	.align		4
.L_4367:
        /*009c*/ 	.byte	0x04, 0x17
        /*009e*/ 	.short	(.L_4369 - .L_4368)
.L_4368:
        /*00a0*/ 	.word	0x00000000
        /*00a4*/ 	.short	0x0009
        /*00a6*/ 	.short	0x0038
        /*00a8*/ 	.byte	0x00, 0xf0, 0x11, 0x00


	//----- nvinfo : EIATTR_KPARAM_INFO
	.align		4
.L_4369:
        /*00ac*/ 	.byte	0x04, 0x17
        /*00ae*/ 	.short	(.L_4371 - .L_4370)
.L_4370:
        /*00b0*/ 	.word	0x00000000
        /*00b4*/ 	.short	0x0008
        /*00b6*/ 	.short	0x0034
        /*00b8*/ 	.byte	0x00, 0xf0, 0x11, 0x00


	//----- nvinfo : EIATTR_KPARAM_INFO
	.align		4
.L_4371:
        /*00bc*/ 	.byte	0x04, 0x17
        /*00be*/ 	.short	(.L_4373 - .L_4372)
.L_4372:
        /*00c0*/ 	.word	0x00000000
        /*00c4*/ 	.short	0x0007
        /*00c6*/ 	.short	0x0030
        /*00c8*/ 	.byte	0x00, 0xf0, 0x11, 0x00


	//----- nvinfo : EIATTR_KPARAM_INFO
	.align		4
.L_4373:
        /*00cc*/ 	.byte	0x04, 0x17
        /*00ce*/ 	.short	(.L_4375 - .L_4374)
.L_4374:
        /*00d0*/ 	.word	0x00000000
        /*00d4*/ 	.short	0x0006
        /*00d6*/ 	.short	0x002c
        /*00d8*/ 	.byte	0x00, 0xf0, 0x11, 0x00


	//----- nvinfo : EIATTR_KPARAM_INFO
	.align		4
.L_4375:
        /*00dc*/ 	.byte	0x04, 0x17
        /*00de*/ 	.short	(.L_4377 - .L_4376)
.L_4376:
        /*00e0*/ 	.word	0x00000000
        /*00e4*/ 	.short	0x0005
        /*00e6*/ 	.short	0x0028
        /*00e8*/ 	.byte	0x00, 0xf0, 0x11, 0x00


	//----- nvinfo : EIATTR_KPARAM_INFO
	.align		4
.L_4377:
        /*00ec*/ 	.byte	0x04, 0x17
        /*00ee*/ 	.short	(.L_4379 - .L_4378)
.L_4378:
        /*00f0*/ 	.word	0x00000000
        /*00f4*/ 	.short	0x0004
        /*00f6*/ 	.short	0x0020
        /*00f8*/ 	.byte	0x00, 0xf0, 0x21, 0x00


	//----- nvinfo : EIATTR_KPARAM_INFO
	.align		4
.L_4379:
        /*00fc*/ 	.byte	0x04, 0x17
        /*00fe*/ 	.short	(.L_4381 - .L_4380)
.L_4380:
        /*0100*/ 	.word	0x00000000
        /*0104*/ 	.short	0x0003
        /*0106*/ 	.short	0x0018
        /*0108*/ 	.byte	0x00, 0xf0, 0x21, 0x00


	//----- nvinfo : EIATTR_KPARAM_INFO
	.align		4
.L_4381:
        /*010c*/ 	.byte	0x04, 0x17
        /*010e*/ 	.short	(.L_4383 - .L_4382)
.L_4382:
        /*0110*/ 	.word	0x00000000
        /*0114*/ 	.short	0x0002
        /*0116*/ 	.short	0x0010
        /*0118*/ 	.byte	0x00, 0xf0, 0x21, 0x00


	//----- nvinfo : EIATTR_KPARAM_INFO
	.align		4
.L_4383:
        /*011c*/ 	.byte	0x04, 0x17
        /*011e*/ 	.short	(.L_4385 - .L_4384)
.L_4384:
        /*0120*/ 	.word	0x00000000
        /*0124*/ 	.short	0x0001
        /*0126*/ 	.short	0x0008
        /*0128*/ 	.byte	0x00, 0xf0, 0x21, 0x00


	//----- nvinfo : EIATTR_KPARAM_INFO
	.align		4
.L_4385:
        /*012c*/ 	.byte	0x04, 0x17
        /*012e*/ 	.short	(.L_4387 - .L_4386)
.L_4386:
        /*0130*/ 	.word	0x00000000
        /*0134*/ 	.short	0x0000
        /*0136*/ 	.short	0x0000
        /*0138*/ 	.byte	0x00, 0xf0, 0x21, 0x00


	//----- nvinfo : EIATTR_MAXREG_COUNT
	.align		4
.L_4387:
        /*013c*/ 	.byte	0x03, 0x1b
        /*013e*/ 	.short	0x0040


	//----- nvinfo : EIATTR_NUM_BARRIERS
	.align		4
        /*0140*/ 	.byte	0x02, 0x4c
        /*0142*/ 	.byte	0x01
	.zero		1


	//----- nvinfo : EIATTR_MERCURY_ISA_VERSION
	.align		4
        /*0144*/ 	.byte	0x03, 0x5f
        /*0146*/ 	.short	0x0000


	//----- nvinfo : EIATTR_COOP_GROUP_MASK_REGIDS
	.align		4
        /*0148*/ 	.byte	0x04, 0x29
        /*014a*/ 	.short	(.L_4389 - .L_4388)


	//   ....[0]....
.L_4388:
        /*014c*/ 	.word	0xffffffff


	//   ....[1]....
        /*0150*/ 	.word	0xffffffff


	//   ....[2]....
        /*0154*/ 	.word	0xffffffff


	//   ....[3]....
        /*0158*/ 	.word	0xffffffff


	//   ....[4]....
        /*015c*/ 	.word	0xffffffff


	//   ....[5]....
        /*0160*/ 	.word	0xffffffff


	//   ....[6]....
        /*0164*/ 	.word	0xffffffff


	//----- nvinfo : EIATTR_COOP_GROUP_INSTR_OFFSETS
	.align		4
.L_4389:
        /*0168*/ 	.byte	0x04, 0x28
        /*016a*/ 	.short	(.L_4391 - .L_4390)


	//   ....[0]....
.L_4390:
        /*016c*/ 	.word	0x00000520


	//   ....[1]....
        /*0170*/ 	.word	0x00000610


	//   ....[2]....
        /*0174*/ 	.word	0x00000780


	//   ....[3]....
        /*0178*/ 	.word	0x000008a0


	//   ....[4]....
        /*017c*/ 	.word	0x000012e0


	//   ....[5]....
        /*0180*/ 	.word	0x00001480


	//   ....[6]....
        /*0184*/ 	.word	0x00001620


	//----- nvinfo : EIATTR_EXIT_INSTR_OFFSETS
	.align		4
.L_4391:
        /*0188*/ 	.byte	0x04, 0x1c
        /*018a*/ 	.short	(.L_4393 - .L_4392)


	//   ....[0]....
.L_4392:
        /*018c*/ 	.word	0x000001b0


	//   ....[1]....
        /*0190*/ 	.word	0x000017f0


	//----- nvinfo : EIATTR_MAX_THREADS
	.align		4
.L_4393:
        /*0194*/ 	.byte	0x04, 0x05
        /*0196*/ 	.short	(.L_4395 - .L_4394)
.L_4394:
        /*0198*/ 	.word	0x00000400
        /*019c*/ 	.word	0x00000001
        /*01a0*/ 	.word	0x00000001


	//----- nvinfo : EIATTR_CRS_STACK_SIZE
	.align		4
.L_4395:
        /*01a4*/ 	.byte	0x04, 0x1e
        /*01a6*/ 	.short	(.L_4397 - .L_4396)
.L_4396:
        /*01a8*/ 	.word	0x00000000
.L_4397:


//--------------------- .nv.info._Z33kPreconditionOptimizer32bit2StateI13__nv_bfloat16Li6ELi4096ELi8EEvPT_S2_PfS3_S3_ffffiffi --------------------------
	.section	.nv.info._Z33kPreconditionOptimizer32bit2StateI13__nv_bfloat16Li6ELi4096ELi8EEvPT_S2_PfS3_S3_ffffiffi,"",@"SHT_CUDA_INFO"
	.sectionflags	@""
	.align	4


	//----- nvinfo : EIATTR_CUDA_API_VERSION
	.align		4
        /*0000*/ 	.byte	0x04, 0x37
        /*0002*/ 	.short	(.L_4399 - .L_4398)
.L_4398:
        /*0004*/ 	.word	0x00000082


	//----- nvinfo : EIATTR_SW2861232_WAR
	.align		4
.L_4399:
        /*0008*/ 	.byte	0x01, 0x35
	.zero		2


	//----- nvinfo : EIATTR_PARAM_CBANK
	.align		4
        /*000c*/ 	.byte	0x04, 0x0a
        /*000e*/ 	.short	(.L_4401 - .L_4400)
	.align		4
.L_4400:
        /*0010*/ 	.word	index@(.nv.constant0._Z33kPreconditionOptimizer32bit2StateI13__nv_bfloat16Li6ELi4096ELi8EEvPT_S2_PfS3_S3_ffffiffi)
        /*0014*/ 	.short	0x0160
        /*0016*/ 	.short	0x0048


	//----- nvinfo : EIATTR_CBANK_PARAM_SIZE
	.align		4
.L_4401:
        /*0018*/ 	.byte	0x03, 0x19
        /*001a*/ 	.short	0x0048


	//----- nvinfo : EIATTR_KPARAM_INFO
	.align		4
        /*001c*/ 	.byte	0x04, 0x17
        /*001e*/ 	.short	(.L_4403 - .L_4402)
.L_4402:
        /*0020*/ 	.word	0x00000000
        /*0024*/ 	.short	0x000c
        /*0026*/ 	.short	0x0044
        /*0028*/ 	.byte	0x00, 0xf0, 0x11, 0x00


	//----- nvinfo : EIATTR_KPARAM_INFO
	.align		4
.L_4403:
        /*002c*/ 	.byte	0x04, 0x17
        /*002e*/ 	.short	(.L_4405 - .L_4404)
.L_4404:
        /*0030*/ 	.word	0x00000000
        /*0034*/ 	.short	0x000b
        /*0036*/ 	.short	0x0040
        /*0038*/ 	.byte	0x00, 0xf0, 0x11, 0x00


	//----- nvinfo : EIATTR_KPARAM_INFO
	.align		4
.L_4405:
        /*003c*/ 	.byte	0x04, 0x17
        /*003e*/ 	.short	(.L_4407 - .L_4406)
.L_4406:
        /*0040*/ 	.word	0x00000000
        /*0044*/ 	.short	0x000a
        /*0046*/ 	.short	0x003c
        /*0048*/ 	.byte	0x00, 0xf0, 0x11, 0x00


	//----- nvinfo : EIATTR_KPARAM_INFO
	.align		4
.L_4407:
        /*004c*/ 	.byte	0x04, 0x17
        /*004e*/ 	.short	(.L_4409 - .L_4408)
.L_4408:
        /*0050*/ 	.word	0x00000000
        /*0054*/ 	.short	0x0009
        /*0056*/ 	.short	0x0038
        /*0058*/ 	.byte	0x00, 0xf0, 0x11, 0x00


	//----- nvinfo : EIATTR_KPARAM_INFO
	.align		4
.L_4409:
        /*005c*/ 	.byte	0x04, 0x17
        /*005e*/ 	.short	(.L_4411 - .L_4410)
.L_4410:
        /*0060*/ 	.word	0x00000000
        /*0064*/ 	.short	0x0008
        /*0066*/ 	.short	0x0034
        /*0068*/ 	.byte	0x00, 0xf0, 0x11, 0x00


	//----- nvinfo : EIATTR_KPARAM_INFO
	.align		4
.L_4411:
        /*006c*/ 	.byte	0x04, 0x17
        /*006e*/ 	.short	(.L_4413 - .L_4412)
.L_4412:
        /*0070*/ 	.word	0x00000000
        /*0074*/ 	.short	0x0007
        /*0076*/ 	.short	0x0030
        /*0078*/ 	.byte	0x00, 0xf0, 0x11, 0x00


	//----- nvinfo : EIATTR_KPARAM_INFO
	.align		4
.L_4413:
        /*007c*/ 	.byte	0x04, 0x17
        /*007e*/ 	.short	(.L_4415 - .L_4414)
.L_4414:
        /*0080*/ 	.word	0x00000000
        /*0084*/ 	.short	0x0006
        /*0086*/ 	.short	0x002c
        /*0088*/ 	.byte	0x00, 0xf0, 0x11, 0x00


	//----- nvinfo : EIATTR_KPARAM_INFO
	.align		4
.L_4415:
        /*008c*/ 	.byte	0x04, 0x17
        /*008e*/ 	.short	(.L_4417 - .L_4416)
.L_4416:
        /*0090*/ 	.word	0x00000000
        /*0094*/ 	.short	0x0005
        /*0096*/ 	.short	0x0028
        /*0098*/ 	.byte	0x00, 0xf0, 0x11, 0x00


	//----- nvinfo : EIATTR_KPARAM_INFO
	.align		4
.L_4417:
        /*009c*/ 	.byte	0x04, 0x17
        /*009e*/ 	.short	(.L_4419 - .L_4418)
.L_4418:
        /*00a0*/ 	.word	0x00000000
        /*00a4*/ 	.short	0x0004
        /*00a6*/ 	.short	0x0020
        /*00a8*/ 	.byte	0x00, 0xf0, 0x21, 0x00


	//----- nvinfo : EIATTR_KPARAM_INFO
	.align		4
.L_4419:
        /*00ac*/ 	.byte	0x04, 0x17
        /*00ae*/ 	.short	(.L_4421 - .L_4420)
.L_4420:
        /*00b0*/ 	.word	0x00000000
        /*00b4*/ 	.short	0x0003
        /*00b6*/ 	.short	0x0018
        /*00b8*/ 	.byte	0x00, 0xf0, 0x21, 0x00


	//----- nvinfo : EIATTR_KPARAM_INFO
	.align		4
.L_4421:
        /*00bc*/ 	.byte	0x04, 0x17
        /*00be*/ 	.short	(.L_4423 - .L_4422)
.L_4422:
        /*00c0*/ 	.word	0x00000000
        /*00c4*/ 	.short	0x0002
        /*00c6*/ 	.short	0x0010
        /*00c8*/ 	.byte	0x00, 0xf0, 0x21, 0x00


	//----- nvinfo : EIATTR_KPARAM_INFO
	.align		4
.L_4423:
        /*00cc*/ 	.byte	0x04, 0x17
        /*00ce*/ 	.short	(.L_4425 - .L_4424)
.L_4424:
        /*00d0*/ 	.word	0x00000000
        /*00d4*/ 	.short	0x0001
        /*00d6*/ 	.short	0x0008
        /*00d8*/ 	.byte	0x00, 0xf0, 0x21, 0x00


	//----- nvinfo : EIATTR_KPARAM_INFO
	.align		4
.L_4425:
        /*00dc*/ 	.byte	0x04, 0x17
        /*00de*/ 	.short	(.L_4427 - .L_4426)
.L_4426:
        /*00e0*/ 	.word	0x00000000
        /*00e4*/ 	.short	0x0000
        /*00e6*/ 	.short	0x0000
        /*00e8*/ 	.byte	0x00, 0xf0, 0x21, 0x00


	//----- nvinfo : EIATTR_MAXREG_COUNT
	.align		4
.L_4427:
        /*00ec*/ 	.byte	0x03, 0x1b
        /*00ee*/ 	.short	0x0080


	//----- nvinfo : EIATTR_NUM_BARRIERS
	.align		4
        /*00f0*/ 	.byte	0x02, 0x4c
        /*00f2*/ 	.byte	0x01
	.zero		1


	//----- nvinfo : EIATTR_MERCURY_ISA_VERSION
	.align		4
        /*00f4*/ 	.byte	0x03, 0x5f
        /*00f6*/ 	.short	0x0000


	//----- nvinfo : EIATTR_UNUSED_LOAD_BYTE_OFFSET
	.align		4
        /*00f8*/ 	.byte	0x04, 0x44
        /*00fa*/ 	.short	(.L_4429 - .L_4428)


	//   ....[0]....
.L_4428:
        /*00fc*/ 	.word	0x00000c70
        /*0100*/ 	.word	0x0000fff0


	//   ....[1]....
        /*0104*/ 	.word	0x00000c80
        /*0108*/ 	.word	0x0000ff0f


	//   ....[2]....
        /*010c*/ 	.word	0x00000cb0
        /*0110*/ 	.word	0x0000f0ff


	//----- nvinfo : EIATTR_COOP_GROUP_MASK_REGIDS
	.align		4
.L_4429:
        /*0114*/ 	.byte	0x04, 0x29
        /*0116*/ 	.short	(.L_4431 - .L_4430)


	//   ....[0]....
.L_4430:
        /*0118*/ 	.word	0xffffffff


	//   ....[1]....
        /*011c*/ 	.word	0xffffffff


	//   ....[2]....
        /*0120*/ 	.word	0xffffffff


	//   ....[3]....
        /*0124*/ 	.word	0xffffffff


	//   ....[4]....
        /*0128*/ 	.word	0xffffffff


	//   ....[5]....
        /*012c*/ 	.word	0xffffffff


	//   ....[6]....
        /*0130*/ 	.word	0xffffffff


	//   ....[7]....
        /*0134*/ 	.word	0xffffffff


	//   ....[8]....
        /*0138*/ 	.word	0xffffffff


	//----- nvinfo : EIATTR_COOP_GROUP_INSTR_OFFSETS
	.align		4
.L_4431:
        /*013c*/ 	.byte	0x04, 0x28
        /*013e*/ 	.short	(.L_4433 - .L_4432)


	//   ....[0]....
.L_4432:
        /*0140*/ 	.word	0x00000690


	//   ....[1]....
        /*0144*/ 	.word	0x000008e0


	//   ....[2]....
        /*0148*/ 	.word	0x00000ad0


	//   ....[3]....
        /*014c*/ 	.word	0x00000af0


	//   ....[4]....
        /*0150*/ 	.word	0x00000b10


	//   ....[5]....
        /*0154*/ 	.word	0x00000b30


	//   ....[6]....
        /*0158*/ 	.word	0x00000b50


	//   ....[7]....
        /*015c*/ 	.word	0x00000c10


	//   ....[8]....
        /*0160*/ 	.word	0x00000e40


	//----- nvinfo : EIATTR_EXIT_INSTR_OFFSETS
	.align		4
.L_4433:
        /*0164*/ 	.byte	0x04, 0x1c
        /*0166*/ 	.short	(.L_4435 - .L_4434)


	//   ....[0]....
.L_4434:
        /*0168*/ 	.word	0x000000c0


	//   ....[1]....
        /*016c*/ 	.word	0x00000e80


	//----- nvinfo : EIATTR_MAX_THREADS
	.align		4
.L_4435:
        /*0170*/ 	.byte	0x04, 0x05
        /*0172*/ 	.short	(.L_4437 - .L_4436)
.L_4436:
        /*0174*/ 	.word	0x00000200
        /*0178*/ 	.word	0x00000001
        /*017c*/ 	.word	0x00000001


	//----- nvinfo : EIATTR_CRS_STACK_SIZE
	.align		4
.L_4437:
        /*0180*/ 	.byte	0x04, 0x1e
        /*0182*/ 	.short	(.L_4439 - .L_4438)
.L_4438:
        /*0184*/ 	.word	0x00000000
.L_4439:


//--------------------- .nv.info._Z33kPreconditionOptimizer32bit2StateI6__halfLi6ELi4096ELi8EEvPT_S2_PfS3_S3_ffffiffi --------------------------
	.section	.nv.info._Z33kPreconditionOptimizer32bit2StateI6__halfLi6ELi4096ELi8EEvPT_S2_PfS3_S3_ffffiffi,"",@"SHT_CUDA_INFO"
	.sectionflags	@""
	.align	4


	//----- nvinfo : EIATTR_CUDA_API_VERSION
	.align		4
        /*0000*/ 	.byte	0x04, 0x37
        /*0002*/ 	.short	(.L_4441 - .L_4440)
.L_4440:
        /*0004*/ 	.word	0x00000082


	//----- nvinfo : EIATTR_SW2861232_WAR
	.align		4
.L_4441:
        /*0008*/ 	.byte	0x01, 0x35
	.zero		2


	//----- nvinfo : EIATTR_PARAM_CBANK
	.align		4
        /*000c*/ 	.byte	0x04, 0x0a
        /*000e*/ 	.short	(.L_4443 - .L_4442)
	.align		4
.L_4442:
        /*0010*/ 	.word	index@(.nv.constant0._Z33kPreconditionOptimizer32bit2StateI6__halfLi6ELi4096ELi8EEvPT_S2_PfS3_S3_ffffiffi)
        /*0014*/ 	.short	0x0160
        /*0016*/ 	.short	0x0048


	//----- nvinfo : EIATTR_CBANK_PARAM_SIZE
	.align		4
.L_4443:
        /*0018*/ 	.byte	0x03, 0x19
        /*001a*/ 	.short	0x0048


	//----- nvinfo : EIATTR_KPARAM_INFO
	.align		4
        /*001c*/ 	.byte	0x04, 0x17
        /*001e*/ 	.short	(.L_4445 - .L_4444)
.L_4444:
        /*0020*/ 	.word	0x00000000
        /*0024*/ 	.short	0x000c
        /*0026*/ 	.short	0x0044
        /*0028*/ 	.byte	0x00, 0xf0, 0x11, 0x00


	//----- nvinfo : EIATTR_KPARAM_INFO
	.align		4
.L_4445:
        /*002c*/ 	.byte	0x04, 0x17
        /*002e*/ 	.short	(.L_4447 - .L_4446)
.L_4446:
        /*0030*/ 	.word	0x00000000
        /*0034*/ 	.short	0x000b
        /*0036*/ 	.short	0x0040
        /*0038*/ 	.byte	0x00, 0xf0, 0x11, 0x00


	//----- nvinfo : EIATTR_KPARAM_INFO
	.align		4
.L_4447:
        /*003c*/ 	.byte	0x04, 0x17
        /*003e*/ 	.short	(.L_4449 - .L_4448)
.L_4448:
        /*0040*/ 	.word	0x00000000
        /*0044*/ 	.short	0x000a
        /*0046*/ 	.short	0x003c
        /*0048*/ 	.byte	0x00, 0xf0, 0x11, 0x00


	//----- nvinfo : EIATTR_KPARAM_INFO
	.align		4
.L_4449:
        /*004c*/ 	.byte	0x04, 0x17
        /*004e*/ 	.short	(.L_4451 - .L_4450)
.L_4450:
        /*0050*/ 	.word	0x00000000
        /*0054*/ 	.short	0x0009
        /*0056*/ 	.short	0x0038
        /*0058*/ 	.byte	0x00, 0xf0, 0x11, 0x00


	//----- nvinfo : EIATTR_KPARAM_INFO
	.align		4
.L_4451:
        /*005c*/ 	.byte	0x04, 0x17
        /*005e*/ 	.short	(.L_4453 - .L_4452)
.L_4452:
        /*0060*/ 	.word	0x00000000
        /*0064*/ 	.short	0x0008
        /*0066*/ 	.short	0x0034
        /*0068*/ 	.byte	0x00, 0xf0, 0x11, 0x00


	//----- nvinfo : EIATTR_KPARAM_INFO
	.align		4
.L_4453:
        /*006c*/ 	.byte	0x04, 0x17
        /*006e*/ 	.short	(.L_4455 - .L_4454)
.L_4454:
        /*0070*/ 	.word	0x00000000
        /*0074*/ 	.short	0x0007
        /*0076*/ 	.short	0x0030
        /*0078*/ 	.byte	0x00, 0xf0, 0x11, 0x00


	//----- nvinfo : EIATTR_KPARAM_INFO
	.align		4
.L_4455:
        /*007c*/ 	.byte	0x04, 0x17
        /*007e*/ 	.short	(.L_4457 - .L_4456)
.L_4456:
        /*0080*/ 	.word	0x00000000
        /*0084*/ 	.short	0x0006
        /*0086*/ 	.short	0x002c
        /*0088*/ 	.byte	0x00, 0xf0, 0x11, 0x00


	//----- nvinfo : EIATTR_KPARAM_INFO
	.align		4
.L_4457:
        /*008c*/ 	.byte	0x04, 0x17
        /*008e*/ 	.short	(.L_4459 - .L_4458)
.L_4458:
        /*0090*/ 	.word	0x00000000
        /*0094*/ 	.short	0x0005
        /*0096*/ 	.short	0x0028
        /*0098*/ 	.byte	0x00, 0xf0, 0x11, 0x00


	//----- nvinfo : EIATTR_KPARAM_INFO
	.align		4
.L_4459:
        /*009c*/ 	.byte	0x04, 0x17
        /*009e*/ 	.short	(.L_4461 - .L_4460)
.L_4460:
        /*00a0*/ 	.word	0x00000000
        /*00a4*/ 	.short	0x0004
        /*00a6*/ 	.short	0x0020
        /*00a8*/ 	.byte	0x00, 0xf0, 0x21, 0x00


	//----- nvinfo : EIATTR_KPARAM_INFO
	.align		4
.L_4461:
        /*00ac*/ 	.byte	0x04, 0x17
        /*00ae*/ 	.short	(.L_4463 - .L_4462)
.L_4462:
        /*00b0*/ 	.word	0x00000000
        /*00b4*/ 	.short	0x0003
        /*00b6*/ 	.short	0x0018
        /*00b8*/ 	.byte	0x00, 0xf0, 0x21, 0x00


	//----- nvinfo : EIATTR_KPARAM_INFO
	.align		4
.L_4463:
        /*00bc*/ 	.byte	0x04, 0x17
        /*00be*/ 	.short	(.L_4465 - .L_4464)
.L_4464:
        /*00c0*/ 	.word	0x00000000
        /*00c4*/ 	.short	0x0002
        /*00c6*/ 	.short	0x0010
        /*00c8*/ 	.byte	0x00, 0xf0, 0x21, 0x00


	//----- nvinfo : EIATTR_KPARAM_INFO
	.align		4
.L_4465:
        /*00cc*/ 	.byte	0x04, 0x17
        /*00ce*/ 	.short	(.L_4467 - .L_4466)
.L_4466:
        /*00d0*/ 	.word	0x00000000
        /*00d4*/ 	.short	0x0001
        /*00d6*/ 	.short	0x0008
        /*00d8*/ 	.byte	0x00, 0xf0, 0x21, 0x00


	//----- nvinfo : EIATTR_KPARAM_INFO
	.align		4
.L_4467:
        /*00dc*/ 	.byte	0x04, 0x17
        /*00de*/ 	.short	(.L_4469 - .L_4468)
.L_4468:
        /*00e0*/ 	.word	0x00000000
        /*00e4*/ 	.short	0x0000
        /*00e6*/ 	.short	0x0000
        /*00e8*/ 	.byte	0x00, 0xf0, 0x21, 0x00


	//----- nvinfo : EIATTR_MAXREG_COUNT
	.align		4
.L_4469:
        /*00ec*/ 	.byte	0x03, 0x1b
        /*00ee*/ 	.short	0x0080


	//----- nvinfo : EIATTR_NUM_BARRIERS
	.align		4
        /*00f0*/ 	.byte	0x02, 0x4c
        /*00f2*/ 	.byte	0x01
	.zero		1


	//----- nvinfo : EIATTR_MERCURY_ISA_VERSION
	.align		4
        /*00f4*/ 	.byte	0x03, 0x5f
        /*00f6*/ 	.short	0x0000


	//----- nvinfo : EIATTR_UNUSED_LOAD_BYTE_OFFSET
	.align		4
        /*00f8*/ 	.byte	0x04, 0x44
        /*00fa*/ 	.short	(.L_4471 - .L_4470)


	//   ....[0]....
.L_4470:
        /*00fc*/ 	.word	0x00000c70
        /*0100*/ 	.word	0x0000fff0


	//   ....[1]....
        /*0104*/ 	.word	0x00000c80
        /*0108*/ 	.word	0x0000ff0f


	//   ....[2]....
        /*010c*/ 	.word	0x00000cb0
        /*0110*/ 	.word	0x0000f0ff


	//----- nvinfo : EIATTR_COOP_GROUP_MASK_REGIDS
	.align		4
.L_4471:
        /*0114*/ 	.byte	0x04, 0x29
        /*0116*/ 	.short	(.L_4473 - .L_4472)


	//   ....[0]....
.L_4472:
        /*0118*/ 	.word	0xffffffff


	//   ....[1]....
        /*011c*/ 	.word	0xffffffff


	//   ....[2]....
        /*0120*/ 	.word	0xffffffff


	//   ....[3]....
        /*0124*/ 	.word	0xffffffff


	//   ....[4]....
        /*0128*/ 	.word	0xffffffff


	//   ....[5]....
        /*012c*/ 	.word	0xffffffff


	//   ....[6]....
        /*0130*/ 	.word	0xffffffff


	//   ....[7]....
        /*0134*/ 	.word	0xffffffff


	//   ....[8]....
        /*0138*/ 	.word	0xffffffff


	//----- nvinfo : EIATTR_COOP_GROUP_INSTR_OFFSETS
	.align		4
.L_4473:
        /*013c*/ 	.byte	0x04, 0x28
        /*013e*/ 	.short	(.L_4475 - .L_4474)


	//   ....[0]....
.L_4474:
        /*0140*/ 	.word	0x00000690


	//   ....[1]....
        /*0144*/ 	.word	0x000008e0


	//   ....[2]....
        /*0148*/ 	.word	0x00000ad0


	//   ....[3]....
        /*014c*/ 	.word	0x00000af0


	//   ....[4]....
        /*0150*/ 	.word	0x00000b10


	//   ....[5]....
        /*0154*/ 	.word	0x00000b30


	//   ....[6]....
        /*0158*/ 	.word	0x00000b50


	//   ....[7]....
        /*015c*/ 	.word	0x00000c10


	//   ....[8]....
        /*0160*/ 	.word	0x00000e40


	//----- nvinfo : EIATTR_EXIT_INSTR_OFFSETS
	.align		4
.L_4475:
        /*0164*/ 	.byte	0x04, 0x1c
        /*0166*/ 	.short	(.L_4477 - .L_4476)


	//   ....[0]....
.L_4476:
        /*0168*/ 	.word	0x000000c0


	//   ....[1]....
        /*016c*/ 	.word	0x00000e80


	//----- nvinfo : EIATTR_MAX_THREADS
	.align		4
.L_4477:
        /*0170*/ 	.byte	0x04, 0x05
        /*0172*/ 	.short	(.L_4479 - .L_4478)
.L_4478:
        /*0174*/ 	.word	0x00000200
        /*0178*/ 	.word	0x00000001
        /*017c*/ 	.word	0x00000001


	//----- nvinfo : EIATTR_CRS_STACK_SIZE
	.align		4
.L_4479:
        /*0180*/ 	.byte	0x04, 0x1e
        /*0182*/ 	.short	(.L_4481 - .L_4480)
.L_4480:
        /*0184*/ 	.word	0x00000000
.L_4481:


//--------------------- .nv.info._Z33kPreconditionOptimizer32bit2StateIfLi6ELi4096ELi8EEvPT_S1_PfS2_S2_ffffiffi --------------------------
	.section	.nv.info._Z33kPreconditionOptimizer32bit2StateIfLi6ELi4096ELi8EEvPT_S1_PfS2_S2_ffffiffi,"",@"SHT_CUDA_INFO"
	.sectionflags	@""
	.align	4


	//----- nvinfo : EIATTR_CUDA_API_VERSION
	.align		4
        /*0000*/ 	.byte	0x04, 0x37
        /*0002*/ 	.short	(.L_4483 - .L_4482)
.L_4482:
        /*0004*/ 	.word	0x00000082


	//----- nvinfo : EIATTR_SW2861232_WAR
	.align		4
.L_4483:
        /*0008*/ 	.byte	0x01, 0x35
	.zero		2


	//----- nvinfo : EIATTR_PARAM_CBANK
	.align		4
        /*000c*/ 	.byte	0x04, 0x0a
        /*000e*/ 	.short	(.L_4485 - .L_4484)
	.align		4
.L_4484:
        /*0010*/ 	.word	index@(.nv.constant0._Z33kPreconditionOptimizer32bit2StateIfLi6ELi4096ELi8EEvPT_S1_PfS2_S2_ffffiffi)
        /*0014*/ 	.short	0x0160
        /*0016*/ 	.short	0x0048


	//----- nvinfo : EIATTR_CBANK_PARAM_SIZE
	.align		4
.L_4485:
        /*0018*/ 	.byte	0x03, 0x19
        /*001a*/ 	.short	0x0048


	//----- nvinfo : EIATTR_KPARAM_INFO
	.align		4
        /*001c*/ 	.byte	0x04, 0x17
        /*001e*/ 	.short	(.L_4487 - .L_4486)
.L_4486:
        /*0020*/ 	.word	0x00000000
        /*0024*/ 	.short	0x000c
        /*0026*/ 	.short	0x0044
        /*0028*/ 	.byte	0x00, 0xf0, 0x11, 0x00


	//----- nvinfo : EIATTR_KPARAM_INFO
	.align		4
.L_4487:
        /*002c*/ 	.byte	0x04, 0x17
        /*002e*/ 	.short	(.L_4489 - .L_4488)
.L_4488:
        /*0030*/ 	.word	0x00000000
        /*0034*/ 	.short	0x000b
        /*0036*/ 	.short	0x0040
        /*0038*/ 	.byte	0x00, 0xf0, 0x11, 0x00


	//----- nvinfo : EIATTR_KPARAM_INFO
	.align		4
.L_4489:
        /*003c*/ 	.byte	0x04, 0x17
        /*003e*/ 	.short	(.L_4491 - .L_4490)
.L_4490:
        /*0040*/ 	.word	0x00000000
        /*0044*/ 	.short	0x000a
        /*0046*/ 	.short	0x003c
        /*0048*/ 	.byte	0x00, 0xf0, 0x11, 0x00


	//----- nvinfo : EIATTR_KPARAM_INFO
	.align		4
.L_4491:
        /*004c*/ 	.byte	0x04, 0x17
        /*004e*/ 	.short	(.L_4493 - .L_4492)
.L_4492:
        /*0050*/ 	.word	0x00000000
        /*0054*/ 	.short	0x0009
        /*0056*/ 	.short	0x0038
        /*0058*/ 	.byte	0x00, 0xf0, 0x11, 0x00


	//----- nvinfo : EIATTR_KPARAM_INFO
	.align		4
.L_4493:
        /*005c*/ 	.byte	0x04, 0x17
        /*005e*/ 	.short	(.L_4495 - .L_4494)
.L_4494:
        /*0060*/ 	.word	0x00000000
        /*0064*/ 	.short	0x0008
        /*0066*/ 	.short	0x0034
        /*0068*/ 	.byte	0x00, 0xf0, 0x11, 0x00


	//----- nvinfo : EIATTR_KPARAM_INFO
	.align		4
.L_4495:
        /*006c*/ 	.byte	0x04, 0x17
        /*006e*/ 	.short	(.L_4497 - .L_4496)
.L_4496:
        /*0070*/ 	.word	0x00000000
        /*0074*/ 	.short	0x0007
        /*0076*/ 	.short	0x0030
        /*0078*/ 	.byte	0x00, 0xf0, 0x11, 0x00


	//----- nvinfo : EIATTR_KPARAM_INFO
	.align		4
.L_4497:
        /*007c*/ 	.byte	0x04, 0x17
        /*007e*/ 	.short	(.L_4499 - .L_4498)
.L_4498:
        /*0080*/ 	.word	0x00000000
        /*0084*/ 	.short	0x0006
        /*0086*/ 	.short	0x002c
        /*0088*/ 	.byte	0x00, 0xf0, 0x11, 0x00


	//----- nvinfo : EIATTR_KPARAM_INFO
	.align		4
.L_4499:
        /*008c*/ 	.byte	0x04, 0x17
        /*008e*/ 	.short	(.L_4501 - .L_4500)
.L_4500:
        /*0090*/ 	.word	0x00000000
        /*0094*/ 	.short	0x0005
        /*0096*/ 	.short	0x0028
        /*0098*/ 	.byte	0x00, 0xf0, 0x11, 0x00


	//----- nvinfo : EIATTR_KPARAM_INFO
	.align		4
.L_4501:
        /*009c*/ 	.byte	0x04, 0x17
        /*009e*/ 	.short	(.L_4503 - .L_4502)
.L_4502:
        /*00a0*/ 	.word	0x00000000
        /*00a4*/ 	.short	0x0004
        /*00a6*/ 	.short	0x0020
        /*00a8*/ 	.byte	0x00, 0xf0, 0x21, 0x00


	//----- nvinfo : EIATTR_KPARAM_INFO
	.align		4
.L_4503:
        /*00ac*/ 	.byte	0x04, 0x17
        /*00ae*/ 	.short	(.L_4505 - .L_4504)
.L_4504:
        /*00b0*/ 	.word	0x00000000
        /*00b4*/ 	.short	0x0003
        /*00b6*/ 	.short	0x0018
        /*00b8*/ 	.byte	0x00, 0xf0, 0x21, 0x00


	//----- nvinfo : EIATTR_KPARAM_INFO
	.align		4
.L_4505:
        /*00bc*/ 	.byte	0x04, 0x17
        /*00be*/ 	.short	(.L_4507 - .L_4506)
.L_4506:
        /*00c0*/ 	.word	0x00000000
        /*00c4*/ 	.short	0x0002
        /*00c6*/ 	.short	0x0010
        /*00c8*/ 	.byte	0x00, 0xf0, 0x21, 0x00


	//----- nvinfo : EIATTR_KPARAM_INFO
	.align		4
.L_4507:
        /*00cc*/ 	.byte	0x04, 0x17
        /*00ce*/ 	.short	(.L_4509 - .L_4508)
.L_4508:
        /*00d0*/ 	.word	0x00000000
        /*00d4*/ 	.short	0x0001
        /*00d6*/ 	.short	0x0008
        /*00d8*/ 	.byte	0x00, 0xf0, 0x21, 0x00


	//----- nvinfo : EIATTR_KPARAM_INFO
	.align		4
.L_4509:
        /*00dc*/ 	.byte	0x04, 0x17
        /*00de*/ 	.short	(.L_4511 - .L_4510)
.L_4510:
        /*00e0*/ 	.word	0x00000000
        /*00e4*/ 	.short	0x0000
        /*00e6*/ 	.short	0x0000
        /*00e8*/ 	.byte	0x00, 0xf0, 0x21, 0x00


	//----- nvinfo : EIATTR_MAXREG_COUNT
	.align		4
.L_4511:
        /*00ec*/ 	.byte	0x03, 0x1b
        /*00ee*/ 	.short	0x0080


	//----- nvinfo : EIATTR_NUM_BARRIERS
	.align		4
        /*00f0*/ 	.byte	0x02, 0x4c
        /*00f2*/ 	.byte	0x01
	.zero		1


	//----- nvinfo : EIATTR_MERCURY_ISA_VERSION
	.align		4
        /*00f4*/ 	.byte	0x03, 0x5f
        /*00f6*/ 	.short	0x0000


	//----- nvinfo : EIATTR_UNUSED_LOAD_BYTE_OFFSET
	.align		4
        /*00f8*/ 	.byte	0x04, 0x44
        /*00fa*/ 	.short	(.L_4513 - .L_4512)


	//   ....[0]....
.L_4512:
        /*00fc*/ 	.word	0x00000bc0
        /*0100*/ 	.word	0x0000fff0


	//   ....[1]....
        /*0104*/ 	.word	0x00000bd0
        /*0108*/ 	.word	0x0000ff0f


	//   ....[2]....
        /*010c*/ 	.word	0x00000c00
        /*0110*/ 	.word	0x0000f0ff


	//----- nvinfo : EIATTR_COOP_GROUP_MASK_REGIDS
	.align		4
.L_4513:
        /*0114*/ 	.byte	0x04, 0x29
        /*0116*/ 	.short	(.L_4515 - .L_4514)


	//   ....[0]....
.L_4514:
        /*0118*/ 	.word	0xffffffff


	//   ....[1]....
        /*011c*/ 	.word	0xffffffff


	//   ....[2]....
        /*0120*/ 	.word	0xffffffff


	//   ....[3]....
        /*0124*/ 	.word	0xffffffff


	//   ....[4]....
        /*0128*/ 	.word	0xffffffff


	//   ....[5]....
        /*012c*/ 	.word	0xffffffff


	//   ....[6]....
        /*0130*/ 	.word	0xffffffff


	//   ....[7]....
        /*0134*/ 	.word	0xffffffff


	//   ....[8]....
        /*0138*/ 	.word	0xffffffff


	//----- nvinfo : EIATTR_COOP_GROUP_INSTR_OFFSETS
	.align		4
.L_4515:
        /*013c*/ 	.byte	0x04, 0x28
        /*013e*/ 	.short	(.L_4517 - .L_4516)


	//   ....[0]....
.L_4516:
        /*0140*/ 	.word	0x000005e0


	//   ....[1]....
        /*0144*/ 	.word	0x00000830


	//   ....[2]....
        /*0148*/ 	.word	0x00000a20


	//   ....[3]....
        /*014c*/ 	.word	0x00000a40


	//   ....[4]....
        /*0150*/ 	.word	0x00000a60


	//   ....[5]....
        /*0154*/ 	.word	0x00000a80


	//   ....[6]....
        /*0158*/ 	.word	0x00000aa0


	//   ....[7]....
        /*015c*/ 	.word	0x00000b60


	//   ....[8]....
        /*0160*/ 	.word	0x00000d90


	//----- nvinfo : EIATTR_EXIT_INSTR_OFFSETS
	.align		4
.L_4517:
        /*0164*/ 	.byte	0x04, 0x1c
        /*0166*/ 	.short	(.L_4519 - .L_4518)


	//   ....[0]....
.L_4518:
        /*0168*/ 	.word	0x000000c0


	//   ....[1]....
        /*016c*/ 	.word	0x00000dd0


	//----- nvinfo : EIATTR_MAX_THREADS
	.align		4
.L_4519:
        /*0170*/ 	.byte	0x04, 0x05
        /*0172*/ 	.short	(.L_4521 - .L_4520)
.L_4520:
        /*0174*/ 	.word	0x00000200
        /*0178*/ 	.word	0x00000001
        /*017c*/ 	.word	0x00000001


	//----- nvinfo : EIATTR_CRS_STACK_SIZE
	.align		4
.L_4521:
        /*0180*/ 	.byte	0x04, 0x1e
        /*0182*/ 	.short	(.L_4523 - .L_4522)
.L_4522:
        /*0184*/ 	.word	0x00000000
.L_4523:


//--------------------- .nv.info._Z33kPreconditionOptimizer32bit2StateI13__nv_bfloat16Li0ELi4096ELi8EEvPT_S2_PfS3_S3_ffffiffi --------------------------
	.section	.nv.info._Z33kPreconditionOptimizer32bit2StateI13__nv_bfloat16Li0ELi4096ELi8EEvPT_S2_PfS3_S3_ffffiffi,"",@"SHT_CUDA_INFO"
	.sectionflags	@""
	.align	4


	//----- nvinfo : EIATTR_CUDA_API_VERSION
	.align		4
        /*0000*/ 	.byte	0x04, 0x37
        /*0002*/ 	.short	(.L_4525 - .L_4524)
.L_4524:
        /*0004*/ 	.word	0x00000082


	//----- nvinfo : EIATTR_SW2861232_WAR
	.align		4
.L_4525:
        /*0008*/ 	.byte	0x01, 0x35
	.zero		2


	//----- nvinfo : EIATTR_PARAM_CBANK
	.align		4
        /*000c*/ 	.byte	0x04, 0x0a
        /*000e*/ 	.short	(.L_4527 - .L_4526)
	.align		4
.L_4526:
        /*0010*/ 	.word	index@(.nv.constant0._Z33kPreconditionOptimizer32bit2StateI13__nv_bfloat16Li0ELi4096ELi8EEvPT_S2_PfS3_S3_ffffiffi)
        /*0014*/ 	.short	0x0160
        /*0016*/ 	.short	0x0048


	//----- nvinfo : EIATTR_CBANK_PARAM_SIZE
	.align		4
.L_4527:
        /*0018*/ 	.byte	0x03, 0x19
        /*001a*/ 	.short	0x0048


	//----- nvinfo : EIATTR_KPARAM_INFO
	.align		4
        /*001c*/ 	.byte	0x04, 0x17
        /*001e*/ 	.short	(.L_4529 - .L_4528)
.L_4528:
        /*0020*/ 	.word	0x00000000
        /*0024*/ 	.short	0x000c
        /*0026*/ 	.short	0x0044
        /*0028*/ 	.byte	0x00, 0xf0, 0x11, 0x00


	//----- nvinfo : EIATTR_KPARAM_INFO
	.align		4
.L_4529:
        /*002c*/ 	.byte	0x04, 0x17
        /*002e*/ 	.short	(.L_4531 - .L_4530)
.L_4530:
        /*0030*/ 	.word	0x00000000
        /*0034*/ 	.short	0x000b
        /*0036*/ 	.short	0x0040
        /*0038*/ 	.byte	0x00, 0xf0, 0x11, 0x00


	//----- nvinfo : EIATTR_KPARAM_INFO
	.align		4
.L_4531:
        /*003c*/ 	.byte	0x04, 0x17
        /*003e*/ 	.short	(.L_4533 - .L_4532)
.L_4532:
        /*0040*/ 	.word	0x00000000
        /*0044*/ 	.short	0x000a
        /*0046*/ 	.short	0x003c
        /*0048*/ 	.byte	0x00, 0xf0, 0x11, 0x00


	//----- nvinfo : EIATTR_KPARAM_INFO
	.align		4
.L_4533:
        /*004c*/ 	.byte	0x04, 0x17
        /*004e*/ 	.short	(.L_4535 - .L_4534)
.L_4534:
        /*0050*/ 	.word	0x00000000
        /*0054*/ 	.short	0x0009
        /*0056*/ 	.short	0x0038
        /*0058*/ 	.byte	0x00, 0xf0, 0x11, 0x00


	//----- nvinfo : EIATTR_KPARAM_INFO
	.align		4
.L_4535:
        /*005c*/ 	.byte	0x04, 0x17
        /*005e*/ 	.short	(.L_4537 - .L_4536)
.L_4536:
        /*0060*/ 	.word	0x00000000
        /*0064*/ 	.short	0x0008
        /*0066*/ 	.short	0x0034
        /*0068*/ 	.byte	0x00, 0xf0, 0x11, 0x00


	//----- nvinfo : EIATTR_KPARAM_INFO
	.align		4
.L_4537:
        /*006c*/ 	.byte	0x04, 0x17
        /*006e*/ 	.short	(.L_4539 - .L_4538)
.L_4538:
        /*0070*/ 	.word	0x00000000
        /*0074*/ 	.short	0x0007
        /*0076*/ 	.short	0x0030
        /*0078*/ 	.byte	0x00, 0xf0, 0x11, 0x00


	//----- nvinfo : EIATTR_KPARAM_INFO
	.align		4
.L_4539:
        /*007c*/ 	.byte	0x04, 0x17
        /*007e*/ 	.short	(.L_4541 - .L_4540)
.L_4540:
        /*0080*/ 	.word	0x00000000
        /*0084*/ 	.short	0x0006
        /*0086*/ 	.short	0x002c
        /*0088*/ 	.byte	0x00, 0xf0, 0x11, 0x00


	//----- nvinfo : EIATTR_KPARAM_INFO
	.align		4
.L_4541:
        /*008c*/ 	.byte	0x04, 0x17
        /*008e*/ 	.short	(.L_4543 - .L_4542)
.L_4542:
        /*0090*/ 	.word	0x00000000
        /*0094*/ 	.short	0x0005
        /*0096*/ 	.short	0x0028
        /*0098*/ 	.byte	0x00, 0xf0, 0x11, 0x00


	//----- nvinfo : EIATTR_KPARAM_INFO
	.align		4
.L_4543:
        /*009c*/ 	.byte	0x04, 0x17
        /*009e*/ 	.short	(.L_4545 - .L_4544)
.L_4544:
        /*00a0*/ 	.word	0x00000000
        /*00a4*/ 	.short	0x0004
        /*00a6*/ 	.short	0x0020
        /*00a8*/ 	.byte	0x00, 0xf0, 0x21, 0x00


	//----- nvinfo : EIATTR_KPARAM_INFO
	.align		4
.L_4545:
        /*00ac*/ 	.byte	0x04, 0x17
        /*00ae*/ 	.short	(.L_4547 - .L_4546)
.L_4546:
        /*00b0*/ 	.word	0x00000000
        /*00b4*/ 	.short	0x0003
        /*00b6*/ 	.short	0x0018
        /*00b8*/ 	.byte	0x00, 0xf0, 0x21, 0x00


	//----- nvinfo : EIATTR_KPARAM_INFO
	.align		4
.L_4547:
        /*00bc*/ 	.byte	0x04, 0x17
        /*00be*/ 	.short	(.L_4549 - .L_4548)
.L_4548:
        /*00c0*/ 	.word	0x00000000
        /*00c4*/ 	.short	0x0002
        /*00c6*/ 	.short	0x0010
        /*00c8*/ 	.byte	0x00, 0xf0, 0x21, 0x00


	//----- nvinfo : EIATTR_KPARAM_INFO
	.align		4
.L_4549:
        /*00cc*/ 	.byte	0x04, 0x17
        /*00ce*/ 	.short	(.L_4551 - .L_4550)
.L_4550:
        /*00d0*/ 	.word	0x00000000
        /*00d4*/ 	.short	0x0001
        /*00d6*/ 	.short	0x0008
        /*00d8*/ 	.byte	0x00, 0xf0, 0x21, 0x00


	//----- nvinfo : EIATTR_KPARAM_INFO
	.align		4
.L_4551:
        /*00dc*/ 	.byte	0x04, 0x17
        /*00de*/ 	.short	(.L_4553 - .L_4552)
.L_4552:
        /*00e0*/ 	.word	0x00000000
        /*00e4*/ 	.short	0x0000
        /*00e6*/ 	.short	0x0000
        /*00e8*/ 	.byte	0x00, 0xf0, 0x21, 0x00


	//----- nvinfo : EIATTR_MAXREG_COUNT
	.align		4
.L_4553:
        /*00ec*/ 	.byte	0x03, 0x1b
        /*00ee*/ 	.short	0x0080


	//----- nvinfo : EIATTR_NUM_BARRIERS
	.align		4
        /*00f0*/ 	.byte	0x02, 0x4c
        /*00f2*/ 	.byte	0x01
	.zero		1


	//----- nvinfo : EIATTR_MERCURY_ISA_VERSION
	.align		4
        /*00f4*/ 	.byte	0x03, 0x5f
        /*00f6*/ 	.short	0x0000


	//----- nvinfo : EIATTR_UNUSED_LOAD_BYTE_OFFSET
	.align		4
        /*00f8*/ 	.byte	0x04, 0x44
        /*00fa*/ 	.short	(.L_4555 - .L_4554)


	//   ....[0]....
.L_4554:
        /*00fc*/ 	.word	0x00001660
        /*0100*/ 	.word	0x0000fff0


	//   ....[1]....
        /*0104*/ 	.word	0x00001670
        /*0108*/ 	.word	0x0000ff0f


	//   ....[2]....
        /*010c*/ 	.word	0x000016c0
        /*0110*/ 	.word	0x0000f0ff


	//----- nvinfo : EIATTR_COOP_GROUP_MASK_REGIDS
	.align		4
.L_4555:
        /*0114*/ 	.byte	0x04, 0x29
        /*0116*/ 	.short	(.L_4557 - .L_4556)


	//   ....[0]....
.L_4556:
        /*0118*/ 	.word	0xffffffff


	//   ....[1]....
        /*011c*/ 	.word	0xffffffff


	//   ....[2]....
        /*0120*/ 	.word	0xffffffff


	//   ....[3]....
        /*0124*/ 	.word	0xffffffff


	//   ....[4]....
        /*0128*/ 	.word	0xffffffff


	//   ....[5]....
        /*012c*/ 	.word	0xffffffff


	//   ....[6]....
        /*0130*/ 	.word	0xffffffff


	//   ....[7]....
        /*0134*/ 	.word	0xffffffff


	//   ....[8]....
        /*0138*/ 	.word	0xffffffff


	//----- nvinfo : EIATTR_COOP_GROUP_INSTR_OFFSETS
	.align		4
.L_4557:
        /*013c*/ 	.byte	0x04, 0x28
        /*013e*/ 	.short	(.L_4559 - .L_4558)


	//   ....[0]....
.L_4558:
        /*0140*/ 	.word	0x000008b0


	//   ....[1]....
        /*0144*/ 	.word	0x00000aa0


	//   ....[2]....
        /*0148*/ 	.word	0x00000e00


	//   ....[3]....
        /*014c*/ 	.word	0x00001540


	//   ....[4]....
        /*0150*/ 	.word	0x00001560


	//   ....[5]....
        /*0154*/ 	.word	0x00001580


	//   ....[6]....
        /*0158*/ 	.word	0x000015a0


	//   ....[7]....
        /*015c*/ 	.word	0x000015d0


	//   ....[8]....
        /*0160*/ 	.word	0x00001840


	//----- nvinfo : EIATTR_EXIT_INSTR_OFFSETS
	.align		4
.L_4559:
        /*0164*/ 	.byte	0x04, 0x1c
        /*0166*/ 	.short	(.L_4561 - .L_4560)


	//   ....[0]....
.L_4560:
        /*0168*/ 	.word	0x000000c0


	//   ....[1]....
        /*016c*/ 	.word	0x00001890


	//----- nvinfo : EIATTR_MAX_THREADS
	.align		4
.L_4561:
        /*0170*/ 	.byte	0x04, 0x05
        /*0172*/ 	.short	(.L_4563 - .L_4562)
.L_4562:
        /*0174*/ 	.word	0x00000200
        /*0178*/ 	.word	0x00000001
        /*017c*/ 	.word	0x00000001


	//----- nvinfo : EIATTR_CRS_STACK_SIZE
	.align		4
.L_4563:
        /*0180*/ 	.byte	0x04, 0x1e
        /*0182*/ 	.short	(.L_4565 - .L_4564)
.L_4564:
        /*0184*/ 	.word	0x00000000
.L_4565:


//--------------------- .nv.info._Z33kPreconditionOptimizer32bit2StateI6__halfLi0ELi4096ELi8EEvPT_S2_PfS3_S3_ffffiffi --------------------------
	.section	.nv.info._Z33kPreconditionOptimizer32bit2StateI6__halfLi0ELi4096ELi8EEvPT_S2_PfS3_S3_ffffiffi,"",@"SHT_CUDA_INFO"
	.sectionflags	@""
	.align	4


	//----- nvinfo : EIATTR_CUDA_API_VERSION
	.align		4
        /*0000*/ 	.byte	0x04, 0x37
        /*0002*/ 	.short	(.L_4567 - .L_4566)
.L_4566:
        /*0004*/ 	.word	0x00000082


	//----- nvinfo : EIATTR_SW2861232_WAR
	.align		4
.L_4567:
        /*0008*/ 	.byte	0x01, 0x35
	.zero		2


	//----- nvinfo : EIATTR_PARAM_CBANK
	.align		4
        /*000c*/ 	.byte	0x04, 0x0a
        /*000e*/ 	.short	(.L_4569 - .L_4568)
	.align		4
.L_4568:
        /*0010*/ 	.word	index@(.nv.constant0._Z33kPreconditionOptimizer32bit2StateI6__halfLi0ELi4096ELi8EEvPT_S2_PfS3_S3_ffffiffi)
        /*0014*/ 	.short	0x0160
        /*0016*/ 	.short	0x0048


	//----- nvinfo : EIATTR_CBANK_PARAM_SIZE
	.align		4
.L_4569:
        /*0018*/ 	.byte	0x03, 0x19
        /*001a*/ 	.short	0x0048


	//----- nvinfo : EIATTR_KPARAM_INFO
	.align		4
        /*001c*/ 	.byte	0x04, 0x17
        /*001e*/ 	.short	(.L_4571 - .L_4570)
.L_4570:
        /*0020*/ 	.word	0x00000000
        /*0024*/ 	.short	0x000c
        /*0026*/ 	.short	0x0044
        /*0028*/ 	.byte	0x00, 0xf0, 0x11, 0x00


	//----- nvinfo : EIATTR_KPARAM_INFO
	.align		4
.L_4571:
        /*002c*/ 	.byte	0x04, 0x17
        /*002e*/ 	.short	(.L_4573 - .L_4572)
.L_4572:
        /*0030*/ 	.word	0x00000000
        /*0034*/ 	.short	0x000b
        /*0036*/ 	.short	0x0040
        /*0038*/ 	.byte	0x00, 0xf0, 0x11, 0x00


	//----- nvinfo : EIATTR_KPARAM_INFO
	.align		4
.L_4573:
        /*003c*/ 	.byte	0x04, 0x17
        /*003e*/ 	.short	(.L_4575 - .L_4574)
.L_4574:
        /*0040*/ 	.word	0x00000000
        /*0044*/ 	.short	0x000a
        /*0046*/ 	.short	0x003c
        /*0048*/ 	.byte	0x00, 0xf0, 0x11, 0x00


	//----- nvinfo : EIATTR_KPARAM_INFO
	.align		4
.L_4575:
        /*004c*/ 	.byte	0x04, 0x17
        /*004e*/ 	.short	(.L_4577 - .L_4576)
.L_4576:
        /*0050*/ 	.word	0x00000000
        /*0054*/ 	.short	0x0009
        /*0056*/ 	.short	0x0038
        /*0058*/ 	.byte	0x00, 0xf0, 0x11, 0x00


	//----- nvinfo : EIATTR_KPARAM_INFO
	.align		4
.L_4577:
        /*005c*/ 	.byte	0x04, 0x17
        /*005e*/ 	.short	(.L_4579 - .L_4578)
.L_4578:
        /*0060*/ 	.word	0x00000000
        /*0064*/ 	.short	0x0008
        /*0066*/ 	.short	0x0034
        /*0068*/ 	.byte	0x00, 0xf0, 0x11, 0x00


	//----- nvinfo : EIATTR_KPARAM_INFO
	.align		4
.L_4579:
        /*006c*/ 	.byte	0x04, 0x17
        /*006e*/ 	.short	(.L_4581 - .L_4580)
.L_4580:
        /*0070*/ 	.word	0x00000000
        /*0074*/ 	.short	0x0007
        /*0076*/ 	.short	0x0030
        /*0078*/ 	.byte	0x00, 0xf0, 0x11, 0x00


	//----- nvinfo : EIATTR_KPARAM_INFO
	.align		4
.L_4581:
        /*007c*/ 	.byte	0x04, 0x17
        /*007e*/ 	.short	(.L_4583 - .L_4582)
.L_4582:
        /*0080*/ 	.word	0x00000000
        /*0084*/ 	.short	0x0006
        /*0086*/ 	.short	0x002c
        /*0088*/ 	.byte	0x00, 0xf0, 0x11, 0x00


	//----- nvinfo : EIATTR_KPARAM_INFO
	.align		4
.L_4583:
        /*008c*/ 	.byte	0x04, 0x17
        /*008e*/ 	.short	(.L_4585 - .L_4584)
.L_4584:
        /*0090*/ 	.word	0x00000000
        /*0094*/ 	.short	0x0005
        /*0096*/ 	.short	0x0028
        /*0098*/ 	.byte	0x00, 0xf0, 0x11, 0x00


	//----- nvinfo : EIATTR_KPARAM_INFO
	.align		4
.L_4585:
        /*009c*/ 	.byte	0x04, 0x17
        /*009e*/ 	.short	(.L_4587 - .L_4586)
.L_4586:
        /*00a0*/ 	.word	0x00000000
        /*00a4*/ 	.short	0x0004
        /*00a6*/ 	.short	0x0020
        /*00a8*/ 	.byte	0x00, 0xf0, 0x21, 0x00


	//----- nvinfo : EIATTR_KPARAM_INFO
	.align		4
.L_4587:
        /*00ac*/ 	.byte	0x04, 0x17
        /*00ae*/ 	.short	(.L_4589 - .L_4588)
.L_4588:
        /*00b0*/ 	.word	0x00000000
        /*00b4*/ 	.short	0x0003
        /*00b6*/ 	.short	0x0018
        /*00b8*/ 	.byte	0x00, 0xf0, 0x21, 0x00


	//----- nvinfo : EIATTR_KPARAM_INFO
	.align		4
.L_4589:
        /*00bc*/ 	.byte	0x04, 0x17
        /*00be*/ 	.short	(.L_4591 - .L_4590)
.L_4590:
        /*00c0*/ 	.word	0x00000000
        /*00c4*/ 	.short	0x0002
        /*00c6*/ 	.short	0x0010
        /*00c8*/ 	.byte	0x00, 0xf0, 0x21, 0x00


	//----- nvinfo : EIATTR_KPARAM_INFO
	.align		4
.L_4591:
        /*00cc*/ 	.byte	0x04, 0x17
        /*00ce*/ 	.short	(.L_4593 - .L_4592)
.L_4592:
        /*00d0*/ 	.word	0x00000000
        /*00d4*/ 	.short	0x0001
        /*00d6*/ 	.short	0x0008
        /*00d8*/ 	.byte	0x00, 0xf0, 0x21, 0x00


	//----- nvinfo : EIATTR_KPARAM_INFO
	.align		4
.L_4593:
        /*00dc*/ 	.byte	0x04, 0x17
        /*00de*/ 	.short	(.L_4595 - .L_4594)
.L_4594:
        /*00e0*/ 	.word	0x00000000
        /*00e4*/ 	.short	0x0000
        /*00e6*/ 	.short	0x0000
        /*00e8*/ 	.byte	0x00, 0xf0, 0x21, 0x00


	//----- nvinfo : EIATTR_MAXREG_COUNT
	.align		4
.L_4595:
        /*00ec*/ 	.byte	0x03, 0x1b
        /*00ee*/ 	.short	0x0080


	//----- nvinfo : EIATTR_NUM_BARRIERS
	.align		4
        /*00f0*/ 	.byte	0x02, 0x4c
        /*00f2*/ 	.byte	0x01
	.zero		1


	//----- nvinfo : EIATTR_MERCURY_ISA_VERSION
	.align		4
        /*00f4*/ 	.byte	0x03, 0x5f
        /*00f6*/ 	.short	0x0000


	//----- nvinfo : EIATTR_UNUSED_LOAD_BYTE_OFFSET
	.align		4
        /*00f8*/ 	.byte	0x04, 0x44
        /*00fa*/ 	.short	(.L_4597 - .L_4596)


	//   ....[0]....
.L_4596:
        /*00fc*/ 	.word	0x00001650
        /*0100*/ 	.word	0x0000fff0


	//   ....[1]....
        /*0104*/ 	.word	0x00001660
        /*0108*/ 	.word	0x0000ff0f


	//   ....[2]....
        /*010c*/ 	.word	0x000016b0
        /*0110*/ 	.word	0x0000f0ff


	//----- nvinfo : EIATTR_COOP_GROUP_MASK_REGIDS
	.align		4
.L_4597:
        /*0114*/ 	.byte	0x04, 0x29
        /*0116*/ 	.short	(.L_4599 - .L_4598)


	//   ....[0]....
.L_4598:
        /*0118*/ 	.word	0xffffffff


	//   ....[1]....
        /*011c*/ 	.word	0xffffffff


	//   ....[2]....
        /*0120*/ 	.word	0xffffffff


	//   ....[3]....
        /*0124*/ 	.word	0xffffffff


	//   ....[4]....
        /*0128*/ 	.word	0xffffffff


	//   ....[5]....
        /*012c*/ 	.word	0xffffffff


	//   ....[6]....
        /*0130*/ 	.word	0xffffffff


	//   ....[7]....
        /*0134*/ 	.word	0xffffffff


	//   ....[8]....
        /*0138*/ 	.word	0xffffffff


	//----- nvinfo : EIATTR_COOP_GROUP_INSTR_OFFSETS
	.align		4
.L_4599:
        /*013c*/ 	.byte	0x04, 0x28
        /*013e*/ 	.short	(.L_4601 - .L_4600)


	//   ....[0]....
.L_4600:
        /*0140*/ 	.word	0x00000870


	//   ....[1]....
        /*0144*/ 	.word	0x00000a90


	//   ....[2]....
        /*0148*/ 	.word	0x00000db0


	//   ....[3]....
        /*014c*/ 	.word	0x00001530


	//   ....[4]....
        /*0150*/ 	.word	0x00001550


	//   ....[5]....
        /*0154*/ 	.word	0x00001570


	//   ....[6]....
        /*0158*/ 	.word	0x00001590


	//   ....[7]....
        /*015c*/ 	.word	0x000015c0


	//   ....[8]....
        /*0160*/ 	.word	0x00001830


	//----- nvinfo : EIATTR_EXIT_INSTR_OFFSETS
	.align		4
.L_4601:
        /*0164*/ 	.byte	0x04, 0x1c
        /*0166*/ 	.short	(.L_4603 - .L_4602)


	//   ....[0]....
.L_4602:
        /*0168*/ 	.word	0x000000c0


	//   ....[1]....
        /*016c*/ 	.word	0x00001880


	//----- nvinfo : EIATTR_MAX_THREADS
	.align		4
.L_4603:
        /*0170*/ 	.byte	0x04, 0x05
        /*0172*/ 	.short	(.L_4605 - .L_4604)
.L_4604:
        /*0174*/ 	.word	0x00000200
        /*0178*/ 	.word	0x00000001
        /*017c*/ 	.word	0x00000001


	//----- nvinfo : EIATTR_CRS_STACK_SIZE
	.align		4
.L_4605:
        /*0180*/ 	.byte	0x04, 0x1e
        /*0182*/ 	.short	(.L_4607 - .L_4606)
.L_4606:
        /*0184*/ 	.word	0x00000000
.L_4607:


//--------------------- .nv.info._Z33kPreconditionOptimizer32bit2StateIfLi0ELi4096ELi8EEvPT_S1_PfS2_S2_ffffiffi --------------------------
	.section	.nv.info._Z33kPreconditionOptimizer32bit2StateIfLi0ELi4096ELi8EEvPT_S1_PfS2_S2_ffffiffi,"",@"SHT_CUDA_INFO"
	.sectionflags	@""
	.align	4


	//----- nvinfo : EIATTR_CUDA_API_VERSION
	.align		4
        /*0000*/ 	.byte	0x04, 0x37
        /*0002*/ 	.short	(.L_4609 - .L_4608)
.L_4608:
        /*0004*/ 	.word	0x00000082


	//----- nvinfo : EIATTR_SW2861232_WAR
	.align		4
.L_4609:
        /*0008*/ 	.byte	0x01, 0x35
	.zero		2


	//----- nvinfo : EIATTR_PARAM_CBANK
	.align		4
        /*000c*/ 	.byte	0x04, 0x0a
        /*000e*/ 	.short	(.L_4611 - .L_4610)
	.align		4
.L_4610:
        /*0010*/ 	.word	index@(.nv.constant0._Z33kPreconditionOptimizer32bit2StateIfLi0ELi4096ELi8EEvPT_S1_PfS2_S2_ffffiffi)
        /*0014*/ 	.short	0x0160
        /*0016*/ 	.short	0x0048


	//----- nvinfo : EIATTR_CBANK_PARAM_SIZE
	.align		4
.L_4611:
        /*0018*/ 	.byte	0x03, 0x19
        /*001a*/ 	.short	0x0048


	//----- nvinfo : EIATTR_KPARAM_INFO
	.align		4
        /*001c*/ 	.byte	0x04, 0x17
        /*001e*/ 	.short	(.L_4613 - .L_4612)
.L_4612:
        /*0020*/ 	.word	0x00000000
        /*0024*/ 	.short	0x000c
        /*0026*/ 	.short	0x0044
        /*0028*/ 	.byte	0x00, 0xf0, 0x11, 0x00


	//----- nvinfo : EIATTR_KPARAM_INFO
	.align		4
.L_4613:
        /*002c*/ 	.byte	0x04, 0x17
        /*002e*/ 	.short	(.L_4615 - .L_4614)
.L_4614:
        /*0030*/ 	.word	0x00000000
        /*0034*/ 	.short	0x000b
        /*0036*/ 	.short	0x0040
        /*0038*/ 	.byte	0x00, 0xf0, 0x11, 0x00


	//----- nvinfo : EIATTR_KPARAM_INFO
	.align		4
.L_4615:
        /*003c*/ 	.byte	0x04, 0x17
        /*003e*/ 	.short	(.L_4617 - .L_4616)
.L_4616:
        /*0040*/ 	.word	0x00000000
        /*0044*/ 	.short	0x000a
        /*0046*/ 	.short	0x003c
        /*0048*/ 	.byte	0x00, 0xf0, 0x11, 0x00


	//----- nvinfo : EIATTR_KPARAM_INFO
	.align		4
.L_4617:
        /*004c*/ 	.byte	0x04, 0x17
        /*004e*/ 	.short	(.L_4619 - .L_4618)
.L_4618:
        /*0050*/ 	.word	0x00000000
        /*0054*/ 	.short	0x0009
        /*0056*/ 	.short	0x0038
        /*0058*/ 	.byte	0x00, 0xf0, 0x11, 0x00


	//----- nvinfo : EIATTR_KPARAM_INFO
	.align		4
.L_4619:
        /*005c*/ 	.byte	0x04, 0x17
        /*005e*/ 	.short	(.L_4621 - .L_4620)
.L_4620:
        /*0060*/ 	.word	0x00000000
        /*0064*/ 	.short	0x0008
        /*0066*/ 	.short	0x0034
        /*0068*/ 	.byte	0x00, 0xf0, 0x11, 0x00


	//----- nvinfo : EIATTR_KPARAM_INFO
	.align		4
.L_4621:
        /*006c*/ 	.byte	0x04, 0x17
        /*006e*/ 	.short	(.L_4623 - .L_4622)
.L_4622:
        /*0070*/ 	.word	0x00000000
        /*0074*/ 	.short	0x0007
        /*0076*/ 	.short	0x0030
        /*0078*/ 	.byte	0x00, 0xf0, 0x11, 0x00


	//----- nvinfo : EIATTR_KPARAM_INFO
	.align		4
.L_4623:
        /*007c*/ 	.byte	0x04, 0x17
        /*007e*/ 	.short	(.L_4625 - .L_4624)
.L_4624:
        /*0080*/ 	.word	0x00000000
        /*0084*/ 	.short	0x0006
        /*0086*/ 	.short	0x002c
        /*0088*/ 	.byte	0x00, 0xf0, 0x11, 0x00


	//----- nvinfo : EIATTR_KPARAM_INFO
	.align		4
.L_4625:
        /*008c*/ 	.byte	0x04, 0x17
        /*008e*/ 	.short	(.L_4627 - .L_4626)
.L_4626:
        /*0090*/ 	.word	0x00000000
        /*0094*/ 	.short	0x0005
        /*0096*/ 	.short	0x0028
        /*0098*/ 	.byte	0x00, 0xf0, 0x11, 0x00


	//----- nvinfo : EIATTR_KPARAM_INFO
	.align		4
.L_4627:
        /*009c*/ 	.byte	0x04, 0x17
        /*009e*/ 	.short	(.L_4629 - .L_4628)
.L_4628:
        /*00a0*/ 	.word	0x00000000
        /*00a4*/ 	.short	0x0004
        /*00a6*/ 	.short	0x0020
        /*00a8*/ 	.byte	0x00, 0xf0, 0x21, 0x00


	//----- nvinfo : EIATTR_KPARAM_INFO
	.align		4
.L_4629:
        /*00ac*/ 	.byte	0x04, 0x17
        /*00ae*/ 	.short	(.L_4631 - .L_4630)
.L_4630:
        /*00b0*/ 	.word	0x00000000
        /*00b4*/ 	.short	0x0003
        /*00b6*/ 	.short	0x0018
        /*00b8*/ 	.byte	0x00, 0xf0, 0x21, 0x00


	//----- nvinfo : EIATTR_KPARAM_INFO
	.align		4
.L_4631:
        /*00bc*/ 	.byte	0x04, 0x17
        /*00be*/ 	.short	(.L_4633 - .L_4632)
.L_4632:
        /*00c0*/ 	.word	0x00000000
        /*00c4*/ 	.short	0x0002
        /*00c6*/ 	.short	0x0010
        /*00c8*/ 	.byte	0x00, 0xf0, 0x21, 0x00


	//----- nvinfo : EIATTR_KPARAM_INFO
	.align		4
.L_4633:
        /*00cc*/ 	.byte	0x04, 0x17
        /*00ce*/ 	.short	(.L_4635 - .L_4634)
.L_4634:
        /*00d0*/ 	.word	0x00000000
        /*00d4*/ 	.short	0x0001
        /*00d6*/ 	.short	0x0008
        /*00d8*/ 	.byte	0x00, 0xf0, 0x21, 0x00


	//----- nvinfo : EIATTR_KPARAM_INFO
	.align		4
.L_4635:
        /*00dc*/ 	.byte	0x04, 0x17
        /*00de*/ 	.short	(.L_4637 - .L_4636)
.L_4636:
        /*00e0*/ 	.word	0x00000000
        /*00e4*/ 	.short	0x0000
        /*00e6*/ 	.short	0x0000
        /*00e8*/ 	.byte	0x00, 0xf0, 0x21, 0x00


	//----- nvinfo : EIATTR_MAXREG_COUNT
	.align		4
.L_4637:
        /*00ec*/ 	.byte	0x03, 0x1b
        /*00ee*/ 	.short	0x0080


	//----- nvinfo : EIATTR_NUM_BARRIERS
	.align		4
        /*00f0*/ 	.byte	0x02, 0x4c
        /*00f2*/ 	.byte	0x01
	.zero		1


	//----- nvinfo : EIATTR_MERCURY_ISA_VERSION
	.align		4
        /*00f4*/ 	.byte	0x03, 0x5f
        /*00f6*/ 	.short	0x0000


	//----- nvinfo : EIATTR_UNUSED_LOAD_BYTE_OFFSET
	.align		4
        /*00f8*/ 	.byte	0x04, 0x44
        /*00fa*/ 	.short	(.L_4639 - .L_4638)


	//   ....[0]....
.L_4638:
        /*00fc*/ 	.word	0x000013c0
        /*0100*/ 	.word	0x0000fff0


	//   ....[1]....
        /*0104*/ 	.word	0x000013d0
        /*0108*/ 	.word	0x0000ff0f


	//   ....[2]....
        /*010c*/ 	.word	0x00001420
        /*0110*/ 	.word	0x0000f0ff


	//----- nvinfo : EIATTR_COOP_GROUP_MASK_REGIDS
	.align		4
.L_4639:
        /*0114*/ 	.byte	0x04, 0x29
        /*0116*/ 	.short	(.L_4641 - .L_4640)


	//   ....[0]....
.L_4640:
        /*0118*/ 	.word	0xffffffff


	//   ....[1]....
        /*011c*/ 	.word	0xffffffff


	//   ....[2]....
        /*0120*/ 	.word	0xffffffff


	//   ....[3]....
        /*0124*/ 	.word	0xffffffff


	//   ....[4]....
        /*0128*/ 	.word	0xffffffff


	//   ....[5]....
        /*012c*/ 	.word	0xffffffff


	//   ....[6]....
        /*0130*/ 	.word	0xffffffff


	//   ....[7]....
        /*0134*/ 	.word	0xffffffff


	//   ....[8]....
        /*0138*/ 	.word	0xffffffff


	//----- nvinfo : EIATTR_COOP_GROUP_INSTR_OFFSETS
	.align		4
.L_4641:
        /*013c*/ 	.byte	0x04, 0x28
        /*013e*/ 	.short	(.L_4643 - .L_4642)


	//   ....[0]....
.L_4642:
        /*0140*/ 	.word	0x00000790


	//   ....[1]....
        /*0144*/ 	.word	0x00000960


	//   ....[2]....
        /*0148*/ 	.word	0x00000bf0


	//   ....[3]....
        /*014c*/ 	.word	0x000012b0


	//   ....[4]....
        /*0150*/ 	.word	0x000012d0


	//   ....[5]....
        /*0154*/ 	.word	0x000012f0


	//   ....[6]....
        /*0158*/ 	.word	0x00001310


	//   ....[7]....
        /*015c*/ 	.word	0x00001340


	//   ....[8]....
        /*0160*/ 	.word	0x00001590


	//----- nvinfo : EIATTR_EXIT_INSTR_OFFSETS
	.align		4
.L_4643:
        /*0164*/ 	.byte	0x04, 0x1c
        /*0166*/ 	.short	(.L_4645 - .L_4644)


	//   ....[0]....
.L_4644:
        /*0168*/ 	.word	0x000000c0


	//   ....[1]....
        /*016c*/ 	.word	0x000015e0


	//----- nvinfo : EIATTR_MAX_THREADS
	.align		4
.L_4645:
        /*0170*/ 	.byte	0x04, 0x05
        /*0172*/ 	.short	(.L_4647 - .L_4646)
.L_4646:
        /*0174*/ 	.word	0x00000200
        /*0178*/ 	.word	0x00000001
        /*017c*/ 	.word	0x00000001


	//----- nvinfo : EIATTR_CRS_STACK_SIZE
	.align		4
.L_4647:
        /*0180*/ 	.byte	0x04, 0x1e
        /*0182*/ 	.short	(.L_4649 - .L_4648)
.L_4648:
        /*0184*/ 	.word	0x00000000
.L_4649:


//--------------------- .nv.info._Z21kOptimizer32bit1StateI13__nv_bfloat16Li4EEvPT_S2_PfS3_ffffffiffbi --------------------------
	.section	.nv.info._Z21kOptimizer32bit1StateI13__nv_bfloat16Li4EEvPT_S2_PfS3_ffffffiffbi,"",@"SHT_CUDA_INFO"
	.sectionflags	@""
	.align	4


	//----- nvinfo : EIATTR_CUDA_API_VERSION
	.align		4
        /*0000*/ 	.byte	0x04, 0x37
        /*0002*/ 	.short	(.L_4651 - .L_4650)
.L_4650:
        /*0004*/ 	.word	0x00000082


	//----- nvinfo : EIATTR_SW2861232_WAR
	.align		4
.L_4651:
        /*0008*/ 	.byte	0x01, 0x35
	.zero		2


	//----- nvinfo : EIATTR_PARAM_CBANK
	.align		4
        /*000c*/ 	.byte	0x04, 0x0a
        /*000e*/ 	.short	(.L_4653 - .L_4652)
	.align		4
.L_4652:
        /*0010*/ 	.word	index@(.nv.constant0._Z21kOptimizer32bit1StateI13__nv_bfloat16Li4EEvPT_S2_PfS3_ffffffiffbi)
        /*0014*/ 	.short	0x0160
        /*0016*/ 	.short	0x004c


	//----- nvinfo : EIATTR_CBANK_PARAM_SIZE
	.align		4
.L_4653:
        /*0018*/ 	.byte	0x03, 0x19
        /*001a*/ 	.short	0x004c


	//----- nvinfo : EIATTR_KPARAM_INFO
	.align		4
        /*001c*/ 	.byte	0x04, 0x17
        /*001e*/ 	.short	(.L_4655 - .L_4654)
.L_4654:
        /*0020*/ 	.word	0x00000000
        /*0024*/ 	.short	0x000e
        /*0026*/ 	.short	0x0048
        /*0028*/ 	.byte	0x00, 0xf0, 0x11, 0x00


	//----- nvinfo : EIATTR_KPARAM_INFO
	.align		4
.L_4655:
        /*002c*/ 	.byte	0x04, 0x17
        /*002e*/ 	.short	(.L_4657 - .L_4656)
.L_4656:
        /*0030*/ 	.word	0x00000000
        /*0034*/ 	.short	0x000d
        /*0036*/ 	.short	0x0044
        /*0038*/ 	.byte	0x00, 0xf0, 0x05, 0x00


	//----- nvinfo : EIATTR_KPARAM_INFO
	.align		4
.L_4657:
        /*003c*/ 	.byte	0x04, 0x17
        /*003e*/ 	.short	(.L_4659 - .L_4658)
.L_4658:
        /*0040*/ 	.word	0x00000000
        /*0044*/ 	.short	0x000c
        /*0046*/ 	.short	0x0040
        /*0048*/ 	.byte	0x00, 0xf0, 0x11, 0x00


	//----- nvinfo : EIATTR_KPARAM_INFO
	.align		4
.L_4659:
        /*004c*/ 	.byte	0x04, 0x17
        /*004e*/ 	.short	(.L_4661 - .L_4660)
.L_4660:
        /*0050*/ 	.word	0x00000000
        /*0054*/ 	.short	0x000b
        /*0056*/ 	.short	0x003c
        /*0058*/ 	.byte	0x00, 0xf0, 0x11, 0x00


	//----- nvinfo : EIATTR_KPARAM_INFO
	.align		4
.L_4661:
        /*005c*/ 	.byte	0x04, 0x17
        /*005e*/ 	.short	(.L_4663 - .L_4662)
.L_4662:
        /*0060*/ 	.word	0x00000000
        /*0064*/ 	.short	0x000a
        /*0066*/ 	.short	0x0038
        /*0068*/ 	.byte	0x00, 0xf0, 0x11, 0x00


	//----- nvinfo : EIATTR_KPARAM_INFO
	.align		4
.L_4663:
        /*006c*/ 	.byte	0x04, 0x17
        /*006e*/ 	.short	(.L_4665 - .L_4664)
.L_4664:
        /*0070*/ 	.word	0x00000000
        /*0074*/ 	.short	0x0009
        /*0076*/ 	.short	0x0034
        /*0078*/ 	.byte	0x00, 0xf0, 0x11, 0x00


	//----- nvinfo : EIATTR_KPARAM_INFO
	.align		4
.L_4665:
        /*007c*/ 	.byte	0x04, 0x17
        /*007e*/ 	.short	(.L_4667 - .L_4666)
.L_4666:
        /*0080*/ 	.word	0x00000000
        /*0084*/ 	.short	0x0008
        /*0086*/ 	.short	0x0030
        /*0088*/ 	.byte	0x00, 0xf0, 0x11, 0x00


	//----- nvinfo : EIATTR_KPARAM_INFO
	.align		4
.L_4667:
        /*008c*/ 	.byte	0x04, 0x17
        /*008e*/ 	.short	(.L_4669 - .L_4668)
.L_4668:
        /*0090*/ 	.word	0x00000000
        /*0094*/ 	.short	0x0007
        /*0096*/ 	.short	0x002c
        /*0098*/ 	.byte	0x00, 0xf0, 0x11, 0x00


	//----- nvinfo : EIATTR_KPARAM_INFO
	.align		4
.L_4669:
        /*009c*/ 	.byte	0x04, 0x17
        /*009e*/ 	.short	(.L_4671 - .L_4670)
.L_4670:
        /*00a0*/ 	.word	0x00000000
        /*00a4*/ 	.short	0x0006
        /*00a6*/ 	.short	0x0028
        /*00a8*/ 	.byte	0x00, 0xf0, 0x11, 0x00


	//----- nvinfo : EIATTR_KPARAM_INFO
	.align		4
.L_4671:
        /*00ac*/ 	.byte	0x04, 0x17
        /*00ae*/ 	.short	(.L_4673 - .L_4672)
.L_4672:
        /*00b0*/ 	.word	0x00000000
        /*00b4*/ 	.short	0x0005
        /*00b6*/ 	.short	0x0024
        /*00b8*/ 	.byte	0x00, 0xf0, 0x11, 0x00


	//----- nvinfo : EIATTR_KPARAM_INFO
	.align		4
.L_4673:
        /*00bc*/ 	.byte	0x04, 0x17
        /*00be*/ 	.short	(.L_4675 - .L_4674)
.L_4674:
        /*00c0*/ 	.word	0x00000000
        /*00c4*/ 	.short	0x0004
        /*00c6*/ 	.short	0x0020
        /*00c8*/ 	.byte	0x00, 0xf0, 0x11, 0x00


	//----- nvinfo : EIATTR_KPARAM_INFO
	.align		4
.L_4675:
        /*00cc*/ 	.byte	0x04, 0x17
        /*00ce*/ 	.short	(.L_4677 - .L_4676)
.L_4676:
        /*00d0*/ 	.word	0x00000000
        /*00d4*/ 	.short	0x0003
        /*00d6*/ 	.short	0x0018
        /*00d8*/ 	.byte	0x00, 0xf0, 0x21, 0x00


	//----- nvinfo : EIATTR_KPARAM_INFO
	.align		4
.L_4677:
        /*00dc*/ 	.byte	0x04, 0x17
        /*00de*/ 	.short	(.L_4679 - .L_4678)
.L_4678:
        /*00e0*/ 	.word	0x00000000
        /*00e4*/ 	.short	0x0002
        /*00e6*/ 	.short	0x0010
        /*00e8*/ 	.byte	0x00, 0xf0, 0x21, 0x00


	//----- nvinfo : EIATTR_KPARAM_INFO
	.align		4
.L_4679:
        /*00ec*/ 	.byte	0x04, 0x17
        /*00ee*/ 	.short	(.L_4681 - .L_4680)
.L_4680:
        /*00f0*/ 	.word	0x00000000
        /*00f4*/ 	.short	0x0001
        /*00f6*/ 	.short	0x0008
        /*00f8*/ 	.byte	0x00, 0xf0, 0x21, 0x00


	//----- nvinfo : EIATTR_KPARAM_INFO
	.align		4
.L_4681:
        /*00fc*/ 	.byte	0x04, 0x17
        /*00fe*/ 	.short	(.L_4683 - .L_4682)
.L_4682:
        /*0100*/ 	.word	0x00000000
        /*0104*/ 	.short	0x0000
        /*0106*/ 	.short	0x0000
        /*0108*/ 	.byte	0x00, 0xf0, 0x21, 0x00


	//----- nvinfo : EIATTR_MAXREG_COUNT
	.align		4
.L_4683:
        /*010c*/ 	.byte	0x03, 0x1b
        /*010e*/ 	.short	0x0040


	//----- nvinfo : EIATTR_NUM_BARRIERS
	.align		4
        /*0110*/ 	.byte	0x02, 0x4c
        /*0112*/ 	.byte	0x01
	.zero		1


	//----- nvinfo : EIATTR_MERCURY_ISA_VERSION
	.align		4
        /*0114*/ 	.byte	0x03, 0x5f
        /*0116*/ 	.short	0x0000


	//----- nvinfo : EIATTR_COOP_GROUP_MASK_REGIDS
	.align		4
        /*0118*/ 	.byte	0x04, 0x29
        /*011a*/ 	.short	(.L_4685 - .L_4684)


	//   ....[0]....
.L_4684:
        /*011c*/ 	.word	0xffffffff


	//   ....[1]....
        /*0120*/ 	.word	0xffffffff


	//   ....[2]....
        /*0124*/ 	.word	0xffffffff


	//   ....[3]....
        /*0128*/ 	.word	0xffffffff


	//   ....[4]....
        /*012c*/ 	.word	0xffffffff


	//----- nvinfo : EIATTR_COOP_GROUP_INSTR_OFFSETS
	.align		4
.L_4685:
        /*0130*/ 	.byte	0x04, 0x28
        /*0132*/ 	.short	(.L_4687 - .L_4686)


	//   ....[0]....
.L_4686:
        /*0134*/ 	.word	0x00000310


	//   ....[1]....
        /*0138*/ 	.word	0x00000440


	//   ....[2]....
        /*013c*/ 	.word	0x00000570


	//   ....[3]....
        /*0140*/ 	.word	0x00000da0


	//   ....[4]....
        /*0144*/ 	.word	0x00000f40


	//----- nvinfo : EIATTR_EXIT_INSTR_OFFSETS
	.align		4
.L_4687:
        /*0148*/ 	.byte	0x04, 0x1c
        /*014a*/ 	.short	(.L_4689 - .L_4688)


	//   ....[0]....
.L_4688:
        /*014c*/ 	.word	0x000000c0


	//   ....[1]....
        /*0150*/ 	.word	0x00001110


	//----- nvinfo : EIATTR_MAX_THREADS
	.align		4
.L_4689:
        /*0154*/ 	.byte	0x04, 0x05
        /*0156*/ 	.short	(.L_4691 - .L_4690)
.L_4690:
        /*0158*/ 	.word	0x00000400
        /*015c*/ 	.word	0x00000001
        /*0160*/ 	.word	0x00000001


	//----- nvinfo : EIATTR_CRS_STACK_SIZE
	.align		4
.L_4691:
        /*0164*/ 	.byte	0x04, 0x1e
        /*0166*/ 	.short	(.L_4693 - .L_4692)
.L_4692:
        /*0168*/ 	.word	0x00000000
.L_4693:


//--------------------- .nv.info._Z21kOptimizer32bit1StateIfLi4EEvPT_S1_PfS2_ffffffiffbi --------------------------
	.section	.nv.info._Z21kOptimizer32bit1StateIfLi4EEvPT_S1_PfS2_ffffffiffbi,"",@"SHT_CUDA_INFO"
	.sectionflags	@""
	.align	4


	//----- nvinfo : EIATTR_CUDA_API_VERSION
	.align		4
        /*0000*/ 	.byte	0x04, 0x37
        /*0002*/ 	.short	(.L_4695 - .L_4694)
.L_4694:
        /*0004*/ 	.word	0x00000082


	//----- nvinfo : EIATTR_SW2861232_WAR
	.align		4
.L_4695:
        /*0008*/ 	.byte	0x01, 0x35
	.zero		2


	//----- nvinfo : EIATTR_PARAM_CBANK
	.align		4
        /*000c*/ 	.byte	0x04, 0x0a
        /*000e*/ 	.short	(.L_4697 - .L_4696)
	.align		4
.L_4696:
        /*0010*/ 	.word	index@(.nv.constant0._Z21kOptimizer32bit1StateIfLi4EEvPT_S1_PfS2_ffffffiffbi)
        /*0014*/ 	.short	0x0160
        /*0016*/ 	.short	0x004c


	//----- nvinfo : EIATTR_CBANK_PARAM_SIZE
	.align		4
.L_4697:
        /*0018*/ 	.byte	0x03, 0x19
        /*001a*/ 	.short	0x004c


	//----- nvinfo : EIATTR_KPARAM_INFO
	.align		4
        /*001c*/ 	.byte	0x04, 0x17
        /*001e*/ 	.short	(.L_4699 - .L_4698)
.L_4698:
        /*0020*/ 	.word	0x00000000
        /*0024*/ 	.short	0x000e
        /*0026*/ 	.short	0x0048
        /*0028*/ 	.byte	0x00, 0xf0, 0x11, 0x00


	//----- nvinfo : EIATTR_KPARAM_INFO
	.align		4
.L_4699:
        /*002c*/ 	.byte	0x04, 0x17
        /*002e*/ 	.short	(.L_4701 - .L_4700)
.L_4700:
        /*0030*/ 	.word	0x00000000
        /*0034*/ 	.short	0x000d
        /*0036*/ 	.short	0x0044
        /*0038*/ 	.byte	0x00, 0xf0, 0x05, 0x00


	//----- nvinfo : EIATTR_KPARAM_INFO
	.align		4
.L_4701:
        /*003c*/ 	.byte	0x04, 0x17
        /*003e*/ 	.short	(.L_4703 - .L_4702)
.L_4702:
        /*0040*/ 	.word	0x00000000
        /*0044*/ 	.short	0x000c
        /*0046*/ 	.short	0x0040
        /*0048*/ 	.byte	0x00, 0xf0, 0x11, 0x00


	//----- nvinfo : EIATTR_KPARAM_INFO
	.align		4
.L_4703:
        /*004c*/ 	.byte	0x04, 0x17
        /*004e*/ 	.short	(.L_4705 - .L_4704)
.L_4704:
        /*0050*/ 	.word	0x00000000
        /*0054*/ 	.short	0x000b
        /*0056*/ 	.short	0x003c
        /*0058*/ 	.byte	0x00, 0xf0, 0x11, 0x00


	//----- nvinfo : EIATTR_KPARAM_INFO
	.align		4
.L_4705:
        /*005c*/ 	.byte	0x04, 0x17
        /*005e*/ 	.short	(.L_4707 - .L_4706)
.L_4706:
        /*0060*/ 	.word	0x00000000
        /*0064*/ 	.short	0x000a
        /*0066*/ 	.short	0x0038
        /*0068*/ 	.byte	0x00, 0xf0, 0x11, 0x00


	//----- nvinfo : EIATTR_KPARAM_INFO
	.align		4
.L_4707:
        /*006c*/ 	.byte	0x04, 0x17
        /*006e*/ 	.short	(.L_4709 - .L_4708)
.L_4708:
        /*0070*/ 	.word	0x00000000
        /*0074*/ 	.short	0x0009
        /*0076*/ 	.short	0x0034
        /*0078*/ 	.byte	0x00, 0xf0, 0x11, 0x00


	//----- nvinfo : EIATTR_KPARAM_INFO
	.align		4
.L_4709:
        /*007c*/ 	.byte	0x04, 0x17
        /*007e*/ 	.short	(.L_4711 - .L_4710)
.L_4710:
        /*0080*/ 	.word	0x00000000
        /*0084*/ 	.short	0x0008
        /*0086*/ 	.short	0x0030
        /*0088*/ 	.byte	0x00, 0xf0, 0x11, 0x00


	//----- nvinfo : EIATTR_KPARAM_INFO
	.align		4
.L_4711:
        /*008c*/ 	.byte	0x04, 0x17
        /*008e*/ 	.short	(.L_4713 - .L_4712)
.L_4712:
        /*0090*/ 	.word	0x00000000
        /*0094*/ 	.short	0x0007
        /*0096*/ 	.short	0x002c
        /*0098*/ 	.byte	0x00, 0xf0, 0x11, 0x00


	//----- nvinfo : EIATTR_KPARAM_INFO
	.align		4
.L_4713:
        /*009c*/ 	.byte	0x04, 0x17
        /*009e*/ 	.short	(.L_4715 - .L_4714)
.L_4714:
        /*00a0*/ 	.word	0x00000000
        /*00a4*/ 	.short	0x0006
        /*00a6*/ 	.short	0x0028
        /*00a8*/ 	.byte	0x00, 0xf0, 0x11, 0x00


	//----- nvinfo : EIATTR_KPARAM_INFO
	.align		4
.L_4715:
        /*00ac*/ 	.byte	0x04, 0x17
        /*00ae*/ 	.short	(.L_4717 - .L_4716)
.L_4716:
        /*00b0*/ 	.word	0x00000000
        /*00b4*/ 	.short	0x0005
        /*00b6*/ 	.short	0x0024
        /*00b8*/ 	.byte	0x00, 0xf0, 0x11, 0x00


	//----- nvinfo : EIATTR_KPARAM_INFO
	.align		4
.L_4717:
        /*00bc*/ 	.byte	0x04, 0x17
        /*00be*/ 	.short	(.L_4719 - .L_4718)
.L_4718:
        /*00c0*/ 	.word	0x00000000
        /*00c4*/ 	.short	0x0004
        /*00c6*/ 	.short	0x0020
        /*00c8*/ 	.byte	0x00, 0xf0, 0x11, 0x00


	//----- nvinfo : EIATTR_KPARAM_INFO
	.align		4
.L_4719:
        /*00cc*/ 	.byte	0x04, 0x17
        /*00ce*/ 	.short	(.L_4721 - .L_4720)
.L_4720:
        /*00d0*/ 	.word	0x00000000
        /*00d4*/ 	.short	0x0003
        /*00d6*/ 	.short	0x0018
        /*00d8*/ 	.byte	0x00, 0xf0, 0x21, 0x00


	//----- nvinfo : EIATTR_KPARAM_INFO
	.align		4
.L_4721:
        /*00dc*/ 	.byte	0x04, 0x17
        /*00de*/ 	.short	(.L_4723 - .L_4722)
.L_4722:
        /*00e0*/ 	.word	0x00000000
        /*00e4*/ 	.short	0x0002
        /*00e6*/ 	.short	0x0010
        /*00e8*/ 	.byte	0x00, 0xf0, 0x21, 0x00


	//----- nvinfo : EIATTR_KPARAM_INFO
	.align		4
.L_4723:
        /*00ec*/ 	.byte	0x04, 0x17
        /*00ee*/ 	.short	(.L_4725 - .L_4724)
.L_4724:
        /*00f0*/ 	.word	0x00000000
        /*00f4*/ 	.short	0x0001
        /*00f6*/ 	.short	0x0008
        /*00f8*/ 	.byte	0x00, 0xf0, 0x21, 0x00


	//----- nvinfo : EIATTR_KPARAM_INFO
	.align		4
.L_4725:
        /*00fc*/ 	.byte	0x04, 0x17
        /*00fe*/ 	.short	(.L_4727 - .L_4726)
.L_4726:
        /*0100*/ 	.word	0x00000000
        /*0104*/ 	.short	0x0000
        /*0106*/ 	.short	0x0000
        /*0108*/ 	.byte	0x00, 0xf0, 0x21, 0x00


	//----- nvinfo : EIATTR_MAXREG_COUNT
	.align		4
.L_4727:
        /*010c*/ 	.byte	0x03, 0x1b
        /*010e*/ 	.short	0x0040


	//----- nvinfo : EIATTR_NUM_BARRIERS
	.align		4
        /*0110*/ 	.byte	0x02, 0x4c
        /*0112*/ 	.byte	0x01
	.zero		1


	//----- nvinfo : EIATTR_MERCURY_ISA_VERSION
	.align		4
        /*0114*/ 	.byte	0x03, 0x5f
        /*0116*/ 	.short	0x0000


	//----- nvinfo : EIATTR_COOP_GROUP_MASK_REGIDS
	.align		4
        /*0118*/ 	.byte	0x04, 0x29
        /*011a*/ 	.short	(.L_4729 - .L_4728)


	//   ....[0]....
.L_4728:
        /*011c*/ 	.word	0xffffffff


	//   ....[1]....
        /*0120*/ 	.word	0xffffffff


	//   ....[2]....
        /*0124*/ 	.word	0xffffffff


	//   ....[3]....
        /*0128*/ 	.word	0xffffffff


	//   ....[4]....
        /*012c*/ 	.word	0xffffffff


	//----- nvinfo : EIATTR_COOP_GROUP_INSTR_OFFSETS
	.align		4
.L_4729:
        /*0130*/ 	.byte	0x04, 0x28
        /*0132*/ 	.short	(.L_4731 - .L_4730)


	//   ....[0]....
.L_4730:
        /*0134*/ 	.word	0x00000330


	//   ....[1]....
        /*0138*/ 	.word	0x00000440


	//   ....[2]....
        /*013c*/ 	.word	0x00000580


	//   ....[3]....
        /*0140*/ 	.word	0x000009f0


	//   ....[4]....
        /*0144*/ 	.word	0x00000b90


	//----- nvinfo : EIATTR_EXIT_INSTR_OFFSETS
	.align		4
.L_4731:
        /*0148*/ 	.byte	0x04, 0x1c
        /*014a*/ 	.short	(.L_4733 - .L_4732)


	//   ....[0]....
.L_4732:
        /*014c*/ 	.word	0x000000c0


	//   ....[1]....
        /*0150*/ 	.word	0x00000d50


	//----- nvinfo : EIATTR_MAX_THREADS
	.align		4
.L_4733:
        /*0154*/ 	.byte	0x04, 0x05
        /*0156*/ 	.short	(.L_4735 - .L_4734)
.L_4734:
        /*0158*/ 	.word	0x00000400
        /*015c*/ 	.word	0x00000001
        /*0160*/ 	.word	0x00000001


	//----- nvinfo : EIATTR_CRS_STACK_SIZE
	.align		4
.L_4735:
        /*0164*/ 	.byte	0x04, 0x1e
        /*0166*/ 	.short	(.L_4737 - .L_4736)
.L_4736:
        /*0168*/ 	.word	0x00000000
.L_4737:


//--------------------- .nv.info._Z21kOptimizer32bit1StateI6__halfLi4EEvPT_S2_PfS3_ffffffiffbi --------------------------
	.section	.nv.info._Z21kOptimizer32bit1StateI6__halfLi4EEvPT_S2_PfS3_ffffffiffbi,"",@"SHT_CUDA_INFO"
	.sectionflags	@""
	.align	4


	//----- nvinfo : EIATTR_CUDA_API_VERSION
	.align		4
        /*0000*/ 	.byte	0x04, 0x37
        /*0002*/ 	.short	(.L_4739 - .L_4738)
.L_4738:
        /*0004*/ 	.word	0x00000082


	//----- nvinfo : EIATTR_SW2861232_WAR
	.align		4
.L_4739:
        /*0008*/ 	.byte	0x01, 0x35
	.zero		2


	//----- nvinfo : EIATTR_PARAM_CBANK
	.align		4
        /*000c*/ 	.byte	0x04, 0x0a
        /*000e*/ 	.short	(.L_4741 - .L_4740)
	.align		4
.L_4740:
        /*0010*/ 	.word	index@(.nv.constant0._Z21kOptimizer32bit1StateI6__halfLi4EEvPT_S2_PfS3_ffffffiffbi)
        /*0014*/ 	.short	0x0160
        /*0016*/ 	.short	0x004c


	//----- nvinfo : EIATTR_CBANK_PARAM_SIZE
	.align		4
.L_4741:
        /*0018*/ 	.byte	0x03, 0x19
        /*001a*/ 	.short	0x004c


	//----- nvinfo : EIATTR_KPARAM_INFO
	.align		4
        /*001c*/ 	.byte	0x04, 0x17
        /*001e*/ 	.short	(.L_4743 - .L_4742)
.L_4742:
        /*0020*/ 	.word	0x00000000
        /*0024*/ 	.short	0x000e
        /*0026*/ 	.short	0x0048
        /*0028*/ 	.byte	0x00, 0xf0, 0x11, 0x00


	//----- nvinfo : EIATTR_KPARAM_INFO
	.align		4
.L_4743:
        /*002c*/ 	.byte	0x04, 0x17
        /*002e*/ 	.short	(.L_4745 - .L_4744)
.L_4744:
        /*0030*/ 	.word	0x00000000
        /*0034*/ 	.short	0x000d
        /*0036*/ 	.short	0x0044
        /*0038*/ 	.byte	0x00, 0xf0, 0x05, 0x00


	//----- nvinfo : EIATTR_KPARAM_INFO
	.align		4
.L_4745:
        /*003c*/ 	.byte	0x04, 0x17
        /*003e*/ 	.short	(.L_4747 - .L_4746)
.L_4746:
        /*0040*/ 	.word	0x00000000
        /*0044*/ 	.short	0x000c
        /*0046*/ 	.short	0x0040
        /*0048*/ 	.byte	0x00, 0xf0, 0x11, 0x00


	//----- nvinfo : EIATTR_KPARAM_INFO
	.align		4
.L_4747:
        /*004c*/ 	.byte	0x04, 0x17
        /*004e*/ 	.short	(.L_4749 - .L_4748)
.L_4748:
        /*0050*/ 	.word	0x00000000
        /*0054*/ 	.short	0x000b
        /*0056*/ 	.short	0x003c
        /*0058*/ 	.byte	0x00, 0xf0, 0x11, 0x00


	//----- nvinfo : EIATTR_KPARAM_INFO
	.align		4
.L_4749:
        /*005c*/ 	.byte	0x04, 0x17
        /*005e*/ 	.short	(.L_4751 - .L_4750)
.L_4750:
        /*0060*/ 	.word	0x00000000
        /*0064*/ 	.short	0x000a
        /*0066*/ 	.short	0x0038
        /*0068*/ 	.byte	0x00, 0xf0, 0x11, 0x00


	//----- nvinfo : EIATTR_KPARAM_INFO
	.align		4
.L_4751:
        /*006c*/ 	.byte	0x04, 0x17
        /*006e*/ 	.short	(.L_4753 - .L_4752)
.L_4752:
        /*0070*/ 	.word	0x00000000
        /*0074*/ 	.short	0x0009
        /*0076*/ 	.short	0x0034
        /*0078*/ 	.byte	0x00, 0xf0, 0x11, 0x00


	//----- nvinfo : EIATTR_KPARAM_INFO
	.align		4
.L_4753:
        /*007c*/ 	.byte	0x04, 0x17
        /*007e*/ 	.short	(.L_4755 - .L_4754)
.L_4754:
        /*0080*/ 	.word	0x00000000
        /*0084*/ 	.short	0x0008
        /*0086*/ 	.short	0x0030
        /*0088*/ 	.byte	0x00, 0xf0, 0x11, 0x00


	//----- nvinfo : EIATTR_KPARAM_INFO
	.align		4
.L_4755:
        /*008c*/ 	.byte	0x04, 0x17
        /*008e*/ 	.short	(.L_4757 - .L_4756)
.L_4756:
        /*0090*/ 	.word	0x00000000
        /*0094*/ 	.short	0x0007
        /*0096*/ 	.short	0x002c
        /*0098*/ 	.byte	0x00, 0xf0, 0x11, 0x00


	//----- nvinfo : EIATTR_KPARAM_INFO
	.align		4
.L_4757:
        /*009c*/ 	.byte	0x04, 0x17
        /*009e*/ 	.short	(.L_4759 - .L_4758)
.L_4758:
        /*00a0*/ 	.word	0x00000000
        /*00a4*/ 	.short	0x0006
        /*00a6*/ 	.short	0x0028
        /*00a8*/ 	.byte	0x00, 0xf0, 0x11, 0x00


	//----- nvinfo : EIATTR_KPARAM_INFO
	.align		4
.L_4759:
        /*00ac*/ 	.byte	0x04, 0x17
        /*00ae*/ 	.short	(.L_4761 - .L_4760)
.L_4760:
        /*00b0*/ 	.word	0x00000000
        /*00b4*/ 	.short	0x0005
        /*00b6*/ 	.short	0x0024
        /*00b8*/ 	.byte	0x00, 0xf0, 0x11, 0x00


	//----- nvinfo : EIATTR_KPARAM_INFO
	.align		4
.L_4761:
        /*00bc*/ 	.byte	0x04, 0x17
        /*00be*/ 	.short	(.L_4763 - .L_4762)
.L_4762:
        /*00c0*/ 	.word	0x00000000
        /*00c4*/ 	.short	0x0004
        /*00c6*/ 	.short	0x0020
        /*00c8*/ 	.byte	0x00, 0xf0, 0x11, 0x00


	//----- nvinfo : EIATTR_KPARAM_INFO
	.align		4
.L_4763:
        /*00cc*/ 	.byte	0x04, 0x17
        /*00ce*/ 	.short	(.L_4765 - .L_4764)
.L_4764:
        /*00d0*/ 	.word	0x00000000
        /*00d4*/ 	.short	0x0003
        /*00d6*/ 	.short	0x0018
        /*00d8*/ 	.byte	0x00, 0xf0, 0x21, 0x00


	//----- nvinfo : EIATTR_KPARAM_INFO
	.align		4
.L_4765:
        /*00dc*/ 	.byte	0x04, 0x17
        /*00de*/ 	.short	(.L_4767 - .L_4766)
.L_4766:
        /*00e0*/ 	.word	0x00000000
        /*00e4*/ 	.short	0x0002
        /*00e6*/ 	.short	0x0010
        /*00e8*/ 	.byte	0x00, 0xf0, 0x21, 0x00


	//----- nvinfo : EIATTR_KPARAM_INFO
	.align		4
.L_4767:
        /*00ec*/ 	.byte	0x04, 0x17
        /*00ee*/ 	.short	(.L_4769 - .L_4768)
.L_4768:
        /*00f0*/ 	.word	0x00000000
        /*00f4*/ 	.short	0x0001
        /*00f6*/ 	.short	0x0008
        /*00f8*/ 	.byte	0x00, 0xf0, 0x21, 0x00


	//----- nvinfo : EIATTR_KPARAM_INFO
	.align		4
.L_4769:
        /*00fc*/ 	.byte	0x04, 0x17
        /*00fe*/ 	.short	(.L_4771 - .L_4770)
.L_4770:
        /*0100*/ 	.word	0x00000000
        /*0104*/ 	.short	0x0000
        /*0106*/ 	.short	0x0000
        /*0108*/ 	.byte	0x00, 0xf0, 0x21, 0x00


	//----- nvinfo : EIATTR_MAXREG_COUNT
	.align		4
.L_4771:
        /*010c*/ 	.byte	0x03, 0x1b
        /*010e*/ 	.short	0x0040


	//----- nvinfo : EIATTR_NUM_BARRIERS
	.align		4
        /*0110*/ 	.byte	0x02, 0x4c
        /*0112*/ 	.byte	0x01
	.zero		1


	//----- nvinfo : EIATTR_MERCURY_ISA_VERSION
	.align		4
        /*0114*/ 	.byte	0x03, 0x5f
        /*0116*/ 	.short	0x0000


	//----- nvinfo : EIATTR_COOP_GROUP_MASK_REGIDS
	.align		4
        /*0118*/ 	.byte	0x04, 0x29
        /*011a*/ 	.short	(.L_4773 - .L_4772)


	//   ....[0]....
.L_4772:
        /*011c*/ 	.word	0xffffffff


	//   ....[1]....
        /*0120*/ 	.word	0xffffffff


	//   ....[2]....
        /*0124*/ 	.word	0xffffffff


	//   ....[3]....
        /*0128*/ 	.word	0xffffffff


	//   ....[4]....
        /*012c*/ 	.word	0xffffffff


	//----- nvinfo : EIATTR_COOP_GROUP_INSTR_OFFSETS
	.align		4
.L_4773:
        /*0130*/ 	.byte	0x04, 0x28
        /*0132*/ 	.short	(.L_4775 - .L_4774)


	//   ....[0]....
.L_4774:
        /*0134*/ 	.word	0x00000310


	//   ....[1]....
        /*0138*/ 	.word	0x00000440


	//   ....[2]....
        /*013c*/ 	.word	0x00000570


	//   ....[3]....
        /*0140*/ 	.word	0x00000db0


	//   ....[4]....
        /*0144*/ 	.word	0x00000f50


	//----- nvinfo : EIATTR_EXIT_INSTR_OFFSETS
	.align		4
.L_4775:
        /*0148*/ 	.byte	0x04, 0x1c
        /*014a*/ 	.short	(.L_4777 - .L_4776)


	//   ....[0]....
.L_4776:
        /*014c*/ 	.word	0x000000c0


	//   ....[1]....
        /*0150*/ 	.word	0x00001120


	//----- nvinfo : EIATTR_MAX_THREADS
	.align		4
.L_4777:
        /*0154*/ 	.byte	0x04, 0x05
        /*0156*/ 	.short	(.L_4779 - .L_4778)
.L_4778:
        /*0158*/ 	.word	0x00000400
        /*015c*/ 	.word	0x00000001
        /*0160*/ 	.word	0x00000001


	//----- nvinfo : EIATTR_CRS_STACK_SIZE
	.align		4
.L_4779:
        /*0164*/ 	.byte	0x04, 0x1e
        /*0166*/ 	.short	(.L_4781 - .L_4780)
.L_4780:
        /*0168*/ 	.word	0x00000000
.L_4781:


//--------------------- .nv.info._Z21kOptimizer32bit1StateI13__nv_bfloat16Li5EEvPT_S2_PfS3_ffffffiffbi --------------------------
	.section	.nv.info._Z21kOptimizer32bit1StateI13__nv_bfloat16Li5EEvPT_S2_PfS3_ffffffiffbi,"",@"SHT_CUDA_INFO"
	.sectionflags	@""
	.align	4


	//----- nvinfo : EIATTR_CUDA_API_VERSION
	.align		4
        /*0000*/ 	.byte	0x04, 0x37
        /*0002*/ 	.short	(.L_4783 - .L_4782)
.L_4782:
        /*0004*/ 	.word	0x00000082


	//----- nvinfo : EIATTR_SW2861232_WAR
	.align		4
.L_4783:
        /*0008*/ 	.byte	0x01, 0x35
	.zero		2


	//----- nvinfo : EIATTR_PARAM_CBANK
	.align		4
        /*000c*/ 	.byte	0x04, 0x0a
        /*000e*/ 	.short	(.L_4785 - .L_4784)
	.align		4
.L_4784:
        /*0010*/ 	.word	index@(.nv.constant0._Z21kOptimizer32bit1StateI13__nv_bfloat16Li5EEvPT_S2_PfS3_ffffffiffbi)
        /*0014*/ 	.short	0x0160
        /*0016*/ 	.short	0x004c


	//----- nvinfo : EIATTR_CBANK_PARAM_SIZE
	.align		4
.L_4785:
        /*0018*/ 	.byte	0x03, 0x19
        /*001a*/ 	.short	0x004c


	//----- nvinfo : EIATTR_KPARAM_INFO
	.align		4
        /*001c*/ 	.byte	0x04, 0x17
        /*001e*/ 	.short	(.L_4787 - .L_4786)
.L_4786:
        /*0020*/ 	.word	0x00000000
        /*0024*/ 	.short	0x000e
        /*0026*/ 	.short	0x0048
        /*0028*/ 	.byte	0x00, 0xf0, 0x11, 0x00


	//----- nvinfo : EIATTR_KPARAM_INFO
	.align		4
.L_4787:
        /*002c*/ 	.byte	0x04, 0x17
        /*002e*/ 	.short	(.L_4789 - .L_4788)
.L_4788:
        /*0030*/ 	.word	0x00000000
        /*0034*/ 	.short	0x000d
        /*0036*/ 	.short	0x0044
        /*0038*/ 	.byte	0x00, 0xf0, 0x05, 0x00


	//----- nvinfo : EIATTR_KPARAM_INFO
	.align		4
.L_4789:
        /*003c*/ 	.byte	0x04, 0x17
        /*003e*/ 	.short	(.L_4791 - .L_4790)
.L_4790:
        /*0040*/ 	.word	0x00000000
        /*0044*/ 	.short	0x000c
        /*0046*/ 	.short	0x0040
        /*0048*/ 	.byte	0x00, 0xf0, 0x11, 0x00


	//----- nvinfo : EIATTR_KPARAM_INFO
	.align		4
.L_4791:
        /*004c*/ 	.byte	0x04, 0x17
        /*004e*/ 	.short	(.L_4793 - .L_4792)
.L_4792:
        /*0050*/ 	.word	0x00000000
        /*0054*/ 	.short	0x000b
        /*0056*/ 	.short	0x003c
        /*0058*/ 	.byte	0x00, 0xf0, 0x11, 0x00


	//----- nvinfo : EIATTR_KPARAM_INFO
	.align		4
.L_4793:
        /*005c*/ 	.byte	0x04, 0x17
        /*005e*/ 	.short	(.L_4795 - .L_4794)
.L_4794:
        /*0060*/ 	.word	0x00000000
        /*0064*/ 	.short	0x000a
        /*0066*/ 	.short	0x0038
        /*0068*/ 	.byte	0x00, 0xf0, 0x11, 0x00


	//----- nvinfo : EIATTR_KPARAM_INFO
	.align		4
.L_4795:
        /*006c*/ 	.byte	0x04, 0x17
        /*006e*/ 	.short	(.L_4797 - .L_4796)
.L_4796:
        /*0070*/ 	.word	0x00000000
        /*0074*/ 	.short	0x0009
        /*0076*/ 	.short	0x0034
        /*0078*/ 	.byte	0x00, 0xf0, 0x11, 0x00


	//----- nvinfo : EIATTR_KPARAM_INFO
	.align		4
.L_4797:
        /*007c*/ 	.byte	0x04, 0x17
        /*007e*/ 	.short	(.L_4799 - .L_4798)
.L_4798:
        /*0080*/ 	.word	0x00000000
        /*0084*/ 	.short	0x0008
        /*0086*/ 	.short	0x0030
        /*0088*/ 	.byte	0x00, 0xf0, 0x11, 0x00


	//----- nvinfo : EIATTR_KPARAM_INFO
	.align		4
.L_4799:
        /*008c*/ 	.byte	0x04, 0x17
        /*008e*/ 	.short	(.L_4801 - .L_4800)
.L_4800:
        /*0090*/ 	.word	0x00000000
        /*0094*/ 	.short	0x0007
        /*0096*/ 	.short	0x002c
        /*0098*/ 	.byte	0x00, 0xf0, 0x11, 0x00


	//----- nvinfo : EIATTR_KPARAM_INFO
	.align		4
.L_4801:
        /*009c*/ 	.byte	0x04, 0x17
        /*009e*/ 	.short	(.L_4803 - .L_4802)
.L_4802:
        /*00a0*/ 	.word	0x00000000
        /*00a4*/ 	.short	0x0006
        /*00a6*/ 	.short	0x0028
        /*00a8*/ 	.byte	0x00, 0xf0, 0x11, 0x00


	//----- nvinfo : EIATTR_KPARAM_INFO
	.align		4
.L_4803:
        /*00ac*/ 	.byte	0x04, 0x17
        /*00ae*/ 	.short	(.L_4805 - .L_4804)
.L_4804:
        /*00b0*/ 	.word	0x00000000
        /*00b4*/ 	.short	0x0005
        /*00b6*/ 	.short	0x0024
        /*00b8*/ 	.byte	0x00, 0xf0, 0x11, 0x00


	//----- nvinfo : EIATTR_KPARAM_INFO
	.align		4
.L_4805:
        /*00bc*/ 	.byte	0x04, 0x17
        /*00be*/ 	.short	(.L_4807 - .L_4806)
.L_4806:
        /*00c0*/ 	.word	0x00000000
        /*00c4*/ 	.short	0x0004
        /*00c6*/ 	.short	0x0020
        /*00c8*/ 	.byte	0x00, 0xf0, 0x11, 0x00


	//----- nvinfo : EIATTR_KPARAM_INFO
	.align		4
.L_4807:
        /*00cc*/ 	.byte	0x04, 0x17
        /*00ce*/ 	.short	(.L_4809 - .L_4808)
.L_4808:
        /*00d0*/ 	.word	0x00000000
        /*00d4*/ 	.short	0x0003
        /*00d6*/ 	.short	0x0018
        /*00d8*/ 	.byte	0x00, 0xf0, 0x21, 0x00


	//----- nvinfo : EIATTR_KPARAM_INFO
	.align		4
.L_4809:
        /*00dc*/ 	.byte	0x04, 0x17
        /*00de*/ 	.short	(.L_4811 - .L_4810)
.L_4810:
        /*00e0*/ 	.word	0x00000000
        /*00e4*/ 	.short	0x0002
        /*00e6*/ 	.short	0x0010
        /*00e8*/ 	.byte	0x00, 0xf0, 0x21, 0x00


	//----- nvinfo : EIATTR_KPARAM_INFO
	.align		4
.L_4811:
        /*00ec*/ 	.byte	0x04, 0x17
        /*00ee*/ 	.short	(.L_4813 - .L_4812)
.L_4812:
        /*00f0*/ 	.word	0x00000000
        /*00f4*/ 	.short	0x0001
        /*00f6*/ 	.short	0x0008
        /*00f8*/ 	.byte	0x00, 0xf0, 0x21, 0x00


	//----- nvinfo : EIATTR_KPARAM_INFO
	.align		4
.L_4813:
        /*00fc*/ 	.byte	0x04, 0x17
        /*00fe*/ 	.short	(.L_4815 - .L_4814)
.L_4814:
        /*0100*/ 	.word	0x00000000
        /*0104*/ 	.short	0x0000
        /*0106*/ 	.short	0x0000
        /*0108*/ 	.byte	0x00, 0xf0, 0x21, 0x00


	//----- nvinfo : EIATTR_MAXREG_COUNT
	.align		4
.L_4815:
        /*010c*/ 	.byte	0x03, 0x1b
        /*010e*/ 	.short	0x0040


	//----- nvinfo : EIATTR_NUM_BARRIERS
	.align		4
        /*0110*/ 	.byte	0x02, 0x4c
        /*0112*/ 	.byte	0x01
	.zero		1


	//----- nvinfo : EIATTR_MERCURY_ISA_VERSION
	.align		4
        /*0114*/ 	.byte	0x03, 0x5f
        /*0116*/ 	.short	0x0000


	//----- nvinfo : EIATTR_COOP_GROUP_MASK_REGIDS
	.align		4
        /*0118*/ 	.byte	0x04, 0x29
        /*011a*/ 	.short	(.L_4817 - .L_4816)


	//   ....[0]....
.L_4816:
        /*011c*/ 	.word	0xffffffff


	//   ....[1]....
        /*0120*/ 	.word	0xffffffff


	//   ....[2]....
        /*0124*/ 	.word	0xffffffff


	//   ....[3]....
        /*0128*/ 	.word	0xffffffff


	//   ....[4]....
        /*012c*/ 	.word	0xffffffff


	//----- nvinfo : EIATTR_COOP_GROUP_INSTR_OFFSETS
	.align		4
.L_4817:
        /*0130*/ 	.byte	0x04, 0x28
        /*0132*/ 	.short	(.L_4819 - .L_4818)


	//   ....[0]....
.L_4818:
        /*0134*/ 	.word	0x00000440


	//   ....[1]....
        /*0138*/ 	.word	0x00000550


	//   ....[2]....
        /*013c*/ 	.word	0x00000630


	//   ....[3]....
        /*0140*/ 	.word	0x00001390


	//   ....[4]....
        /*0144*/ 	.word	0x00001540


	//----- nvinfo : EIATTR_EXIT_INSTR_OFFSETS
	.align		4
.L_4819:
        /*0148*/ 	.byte	0x04, 0x1c
        /*014a*/ 	.short	(.L_4821 - .L_4820)


	//   ....[0]....
.L_4820:
        /*014c*/ 	.word	0x000001c0


	//   ....[1]....
        /*0150*/ 	.word	0x00001710


	//----- nvinfo : EIATTR_MAX_THREADS
	.align		4
.L_4821:
        /*0154*/ 	.byte	0x04, 0x05
        /*0156*/ 	.short	(.L_4823 - .L_4822)
.L_4822:
        /*0158*/ 	.word	0x00000400
        /*015c*/ 	.word	0x00000001
        /*0160*/ 	.word	0x00000001


	//----- nvinfo : EIATTR_CRS_STACK_SIZE
	.align		4
.L_4823:
        /*0164*/ 	.byte	0x04, 0x1e
        /*0166*/ 	.short	(.L_4825 - .L_4824)
.L_4824:
        /*0168*/ 	.word	0x00000000
.L_4825:


//--------------------- .nv.info._Z21kOptimizer32bit1StateIfLi5EEvPT_S1_PfS2_ffffffiffbi --------------------------
	.section	.nv.info._Z21kOptimizer32bit1StateIfLi5EEvPT_S1_PfS2_ffffffiffbi,"",@"SHT_CUDA_INFO"
	.sectionflags	@""
	.align	4


	//----- nvinfo : EIATTR_CUDA_API_VERSION
	.align		4
        /*0000*/ 	.byte	0x04, 0x37
        /*0002*/ 	.short	(.L_4827 - .L_4826)
.L_4826:
        /*0004*/ 	.word	0x00000082


	//----- nvinfo : EIATTR_SW2861232_WAR
	.align		4
.L_4827:
        /*0008*/ 	.byte	0x01, 0x35
	.zero		2


	//----- nvinfo : EIATTR_PARAM_CBANK
	.align		4
        /*000c*/ 	.byte	0x04, 0x0a
        /*000e*/ 	.short	(.L_4829 - .L_4828)
	.align		4
.L_4828:
        /*0010*/ 	.word	index@(.nv.constant0._Z21kOptimizer32bit1StateIfLi5EEvPT_S1_PfS2_ffffffiffbi)
        /*0014*/ 	.short	0x0160
        /*0016*/ 	.short	0x004c


	//----- nvinfo : EIATTR_CBANK_PARAM_SIZE
	.align		4
.L_4829:
        /*0018*/ 	.byte	0x03, 0x19
        /*001a*/ 	.short	0x004c


	//----- nvinfo : EIATTR_KPARAM_INFO
	.align		4
        /*001c*/ 	.byte	0x04, 0x17
        /*001e*/ 	.short	(.L_4831 - .L_4830)
.L_4830:
        /*0020*/ 	.word	0x00000000
        /*0024*/ 	.short	0x000e
        /*0026*/ 	.short	0x0048
        /*0028*/ 	.byte	0x00, 0xf0, 0x11, 0x00


	//----- nvinfo : EIATTR_KPARAM_INFO
	.align		4
.L_4831:
        /*002c*/ 	.byte	0x04, 0x17
        /*002e*/ 	.short	(.L_4833 - .L_4832)
.L_4832:
        /*0030*/ 	.word	0x00000000
        /*0034*/ 	.short	0x000d
        /*0036*/ 	.short	0x0044
        /*0038*/ 	.byte	0x00, 0xf0, 0x05, 0x00


	//----- nvinfo : EIATTR_KPARAM_INFO
	.align		4
.L_4833:
        /*003c*/ 	.byte	0x04, 0x17
        /*003e*/ 	.short	(.L_4835 - .L_4834)
.L_4834:
        /*0040*/ 	.word	0x00000000
        /*0044*/ 	.short	0x000c
        /*0046*/ 	.short	0x0040
        /*0048*/ 	.byte	0x00, 0xf0, 0x11, 0x00


	//----- nvinfo : EIATTR_KPARAM_INFO
	.align		4
.L_4835:
        /*004c*/ 	.byte	0x04, 0x17
        /*004e*/ 	.short	(.L_4837 - .L_4836)
.L_4836:
        /*0050*/ 	.word	0x00000000
        /*0054*/ 	.short	0x000b
        /*0056*/ 	.short	0x003c
        /*0058*/ 	.byte	0x00, 0xf0, 0x11, 0x00


	//----- nvinfo : EIATTR_KPARAM_INFO
	.align		4
.L_4837:
        /*005c*/ 	.byte	0x04, 0x17
        /*005e*/ 	.short	(.L_4839 - .L_4838)
.L_4838:
        /*0060*/ 	.word	0x00000000
        /*0064*/ 	.short	0x000a
        /*0066*/ 	.short	0x0038
        /*0068*/ 	.byte	0x00, 0xf0, 0x11, 0x00


	//----- nvinfo : EIATTR_KPARAM_INFO
	.align		4
.L_4839:
        /*006c*/ 	.byte	0x04, 0x17
        /*006e*/ 	.short	(.L_4841 - .L_4840)
.L_4840:
        /*0070*/ 	.word	0x00000000
        /*0074*/ 	.short	0x0009
        /*0076*/ 	.short	0x0034
        /*0078*/ 	.byte	0x00, 0xf0, 0x11, 0x00


	//----- nvinfo : EIATTR_KPARAM_INFO
	.align		4
.L_4841:
        /*007c*/ 	.byte	0x04, 0x17
        /*007e*/ 	.short	(.L_4843 - .L_4842)
.L_4842:
        /*0080*/ 	.word	0x00000000
        /*0084*/ 	.short	0x0008
        /*0086*/ 	.short	0x0030
        /*0088*/ 	.byte	0x00, 0xf0, 0x11, 0x00


	//----- nvinfo : EIATTR_KPARAM_INFO
	.align		4
.L_4843:
        /*008c*/ 	.byte	0x04, 0x17
        /*008e*/ 	.short	(.L_4845 - .L_4844)
.L_4844:
        /*0090*/ 	.word	0x00000000
        /*0094*/ 	.short	0x0007
        /*0096*/ 	.short	0x002c
        /*0098*/ 	.byte	0x00, 0xf0, 0x11, 0x00


	//----- nvinfo : EIATTR_KPARAM_INFO
	.align		4
.L_4845:
        /*009c*/ 	.byte	0x04, 0x17
        /*009e*/ 	.short	(.L_4847 - .L_4846)
.L_4846:
        /*00a0*/ 	.word	0x00000000
        /*00a4*/ 	.short	0x0006
        /*00a6*/ 	.short	0x0028
        /*00a8*/ 	.byte	0x00, 0xf0, 0x11, 0x00


	//----- nvinfo : EIATTR_KPARAM_INFO
	.align		4
.L_4847:
        /*00ac*/ 	.byte	0x04, 0x17
        /*00ae*/ 	.short	(.L_4849 - .L_4848)
.L_4848:
        /*00b0*/ 	.word	0x00000000
        /*00b4*/ 	.short	0x0005
        /*00b6*/ 	.short	0x0024
        /*00b8*/ 	.byte	0x00, 0xf0, 0x11, 0x00


	//----- nvinfo : EIATTR_KPARAM_INFO
	.align		4
.L_4849:
        /*00bc*/ 	.byte	0x04, 0x17
        /*00be*/ 	.short	(.L_4851 - .L_4850)
.L_4850:
        /*00c0*/ 	.word	0x00000000
        /*00c4*/ 	.short	0x0004
        /*00c6*/ 	.short	0x0020
        /*00c8*/ 	.byte	0x00, 0xf0, 0x11, 0x00


	//----- nvinfo : EIATTR_KPARAM_INFO
	.align		4
.L_4851:
        /*00cc*/ 	.byte	0x04, 0x17
        /*00ce*/ 	.short	(.L_4853 - .L_4852)
.L_4852:
        /*00d0*/ 	.word	0x00000000
        /*00d4*/ 	.short	0x0003
        /*00d6*/ 	.short	0x0018
        /*00d8*/ 	.byte	0x00, 0xf0, 0x21, 0x00


	//----- nvinfo : EIATTR_KPARAM_INFO
	.align		4
.L_4853:
        /*00dc*/ 	.byte	0x04, 0x17
        /*00de*/ 	.short	(.L_4855 - .L_4854)
.L_4854:
        /*00e0*/ 	.word	0x00000000
        /*00e4*/ 	.short	0x0002
        /*00e6*/ 	.short	0x0010
        /*00e8*/ 	.byte	0x00, 0xf0, 0x21, 0x00


	//----- nvinfo : EIATTR_KPARAM_INFO
	.align		4
.L_4855:
        /*00ec*/ 	.byte	0x04, 0x17
        /*00ee*/ 	.short	(.L_4857 - .L_4856)
.L_4856:
        /*00f0*/ 	.word	0x00000000
        /*00f4*/ 	.short	0x0001
        /*00f6*/ 	.short	0x0008
        /*00f8*/ 	.byte	0x00, 0xf0, 0x21, 0x00


	//----- nvinfo : EIATTR_KPARAM_INFO
	.align		4
.L_4857:
        /*00fc*/ 	.byte	0x04, 0x17
        /*00fe*/ 	.short	(.L_4859 - .L_4858)
.L_4858:
        /*0100*/ 	.word	0x00000000
        /*0104*/ 	.short	0x0000
        /*0106*/ 	.short	0x0000
        /*0108*/ 	.byte	0x00, 0xf0, 0x21, 0x00


	//----- nvinfo : EIATTR_MAXREG_COUNT
	.align		4
.L_4859:
        /*010c*/ 	.byte	0x03, 0x1b
        /*010e*/ 	.short	0x0040


	//----- nvinfo : EIATTR_NUM_BARRIERS
	.align		4
        /*0110*/ 	.byte	0x02, 0x4c
        /*0112*/ 	.byte	0x01
	.zero		1


	//----- nvinfo : EIATTR_MERCURY_ISA_VERSION
	.align		4
        /*0114*/ 	.byte	0x03, 0x5f
        /*0116*/ 	.short	0x0000


	//----- nvinfo : EIATTR_COOP_GROUP_MASK_REGIDS
	.align		4
        /*0118*/ 	.byte	0x04, 0x29
        /*011a*/ 	.short	(.L_4861 - .L_4860)


	//   ....[0]....
.L_4860:
        /*011c*/ 	.word	0xffffffff


	//   ....[1]....
        /*0120*/ 	.word	0xffffffff


	//   ....[2]....
        /*0124*/ 	.word	0xffffffff


	//   ....[3]....
        /*0128*/ 	.word	0xffffffff


	//   ....[4]....
        /*012c*/ 	.word	0xffffffff


	//----- nvinfo : EIATTR_COOP_GROUP_INSTR_OFFSETS
	.align		4
.L_4861:
        /*0130*/ 	.byte	0x04, 0x28
        /*0132*/ 	.short	(.L_4863 - .L_4862)


	//   ....[0]....
.L_4862:
        /*0134*/ 	.word	0x00000400


	//   ....[1]....
        /*0138*/ 	.word	0x00000510


	//   ....[2]....
        /*013c*/ 	.word	0x00000660


	//   ....[3]....
        /*0140*/ 	.word	0x00000fb0


	//   ....[4]....
        /*0144*/ 	.word	0x00001150


	//----- nvinfo : EIATTR_EXIT_INSTR_OFFSETS
	.align		4
.L_4863:
        /*0148*/ 	.byte	0x04, 0x1c
        /*014a*/ 	.short	(.L_4865 - .L_4864)


	//   ....[0]....
.L_4864:
        /*014c*/ 	.word	0x000001c0


	//   ....[1]....
        /*0150*/ 	.word	0x00001320


	//----- nvinfo : EIATTR_MAX_THREADS
	.align		4
.L_4865:
        /*0154*/ 	.byte	0x04, 0x05
        /*0156*/ 	.short	(.L_4867 - .L_4866)
.L_4866:
        /*0158*/ 	.word	0x00000400
        /*015c*/ 	.word	0x00000001
        /*0160*/ 	.word	0x00000001


	//----- nvinfo : EIATTR_CRS_STACK_SIZE
	.align		4
.L_4867:
        /*0164*/ 	.byte	0x04, 0x1e
        /*0166*/ 	.short	(.L_4869 - .L_4868)
.L_4868:
        /*0168*/ 	.word	0x00000000
.L_4869:


//--------------------- .nv.info._Z21kOptimizer32bit1StateI6__halfLi5EEvPT_S2_PfS3_ffffffiffbi --------------------------
	.section	.nv.info._Z21kOptimizer32bit1StateI6__halfLi5EEvPT_S2_PfS3_ffffffiffbi,"",@"SHT_CUDA_INFO"
	.sectionflags	@""
	.align	4


	//----- nvinfo : EIATTR_CUDA_API_VERSION
	.align		4
        /*0000*/ 	.byte	0x04, 0x37
        /*0002*/ 	.short	(.L_4871 - .L_4870)
.L_4870:
        /*0004*/ 	.word	0x00000082


	//----- nvinfo : EIATTR_SW2861232_WAR
	.align		4
.L_4871:
        /*0008*/ 	.byte	0x01, 0x35
	.zero		2


	//----- nvinfo : EIATTR_PARAM_CBANK
	.align		4
        /*000c*/ 	.byte	0x04, 0x0a
        /*000e*/ 	.short	(.L_4873 - .L_4872)
	.align		4
.L_4872:
        /*0010*/ 	.word	index@(.nv.constant0._Z21kOptimizer32bit1StateI6__halfLi5EEvPT_S2_PfS3_ffffffiffbi)
        /*0014*/ 	.short	0x0160
        /*0016*/ 	.short	0x004c


	//----- nvinfo : EIATTR_CBANK_PARAM_SIZE
	.align		4
.L_4873:
        /*0018*/ 	.byte	0x03, 0x19
        /*001a*/ 	.short	0x004c


	//----- nvinfo : EIATTR_KPARAM_INFO
	.align		4
        /*001c*/ 	.byte	0x04, 0x17
        /*001e*/ 	.short	(.L_4875 - .L_4874)
.L_4874:
        /*0020*/ 	.word	0x00000000
        /*0024*/ 	.short	0x000e
        /*0026*/ 	.short	0x0048
        /*0028*/ 	.byte	0x00, 0xf0, 0x11, 0x00


	//----- nvinfo : EIATTR_KPARAM_INFO
	.align		4
.L_4875:
        /*002c*/ 	.byte	0x04, 0x17
        /*002e*/ 	.short	(.L_4877 - .L_4876)
.L_4876:
        /*0030*/ 	.word	0x00000000
        /*0034*/ 	.short	0x000d
        /*0036*/ 	.short	0x0044
        /*0038*/ 	.byte	0x00, 0xf0, 0x05, 0x00


	//----- nvinfo : EIATTR_KPARAM_INFO
	.align		4
.L_4877:
        /*003c*/ 	.byte	0x04, 0x17
        /*003e*/ 	.short	(.L_4879 - .L_4878)
.L_4878:
        /*0040*/ 	.word	0x00000000
        /*0044*/ 	.short	0x000c
        /*0046*/ 	.short	0x0040
        /*0048*/ 	.byte	0x00, 0xf0, 0x11, 0x00


	//----- nvinfo : EIATTR_KPARAM_INFO
	.align		4
.L_4879:
        /*004c*/ 	.byte	0x04, 0x17
        /*004e*/ 	.short	(.L_4881 - .L_4880)
.L_4880:
        /*0050*/ 	.word	0x00000000
        /*0054*/ 	.short	0x000b
        /*0056*/ 	.short	0x003c
        /*0058*/ 	.byte	0x00, 0xf0, 0x11, 0x00


	//----- nvinfo : EIATTR_KPARAM_INFO
	.align		4
.L_4881:
        /*005c*/ 	.byte	0x04, 0x17
        /*005e*/ 	.short	(.L_4883 - .L_4882)
.L_4882:
        /*0060*/ 	.word	0x00000000
        /*0064*/ 	.short	0x000a
        /*0066*/ 	.short	0x0038
        /*0068*/ 	.byte	0x00, 0xf0, 0x11, 0x00


	//----- nvinfo : EIATTR_KPARAM_INFO
	.align		4
.L_4883:
        /*006c*/ 	.byte	0x04, 0x17
        /*006e*/ 	.short	(.L_4885 - .L_4884)
.L_4884:
        /*0070*/ 	.word	0x00000000
        /*0074*/ 	.short	0x0009
        /*0076*/ 	.short	0x0034
        /*0078*/ 	.byte	0x00, 0xf0, 0x11, 0x00


	//----- nvinfo : EIATTR_KPARAM_INFO
	.align		4
.L_4885:
        /*007c*/ 	.byte	0x04, 0x17
        /*007e*/ 	.short	(.L_4887 - .L_4886)
.L_4886:
        /*0080*/ 	.word	0x00000000
        /*0084*/ 	.short	0x0008
        /*0086*/ 	.short	0x0030
        /*0088*/ 	.byte	0x00, 0xf0, 0x11, 0x00


	//----- nvinfo : EIATTR_KPARAM_INFO
	.align		4
.L_4887:
        /*008c*/ 	.byte	0x04, 0x17
        /*008e*/ 	.short	(.L_4889 - .L_4888)
.L_4888:
        /*0090*/ 	.word	0x00000000
        /*0094*/ 	.short	0x0007
        /*0096*/ 	.short	0x002c
        /*0098*/ 	.byte	0x00, 0xf0, 0x11, 0x00


	//----- nvinfo : EIATTR_KPARAM_INFO
	.align		4
.L_4889:
        /*009c*/ 	.byte	0x04, 0x17
        /*009e*/ 	.short	(.L_4891 - .L_4890)
.L_4890:
        /*00a0*/ 	.word	0x00000000
        /*00a4*/ 	.short	0x0006
        /*00a6*/ 	.short	0x0028
        /*00a8*/ 	.byte	0x00, 0xf0, 0x11, 0x00


	//----- nvinfo : EIATTR_KPARAM_INFO
	.align		4
.L_4891:
        /*00ac*/ 	.byte	0x04, 0x17
        /*00ae*/ 	.short	(.L_4893 - .L_4892)
.L_4892:
        /*00b0*/ 	.word	0x00000000
        /*00b4*/ 	.short	0x0005
        /*00b6*/ 	.short	0x0024
        /*00b8*/ 	.byte	0x00, 0xf0, 0x11, 0x00


	//----- nvinfo : EIATTR_KPARAM_INFO
	.align		4
.L_4893:
        /*00bc*/ 	.byte	0x04, 0x17
        /*00be*/ 	.short	(.L_4895 - .L_4894)
.L_4894:
        /*00c0*/ 	.word	0x00000000
        /*00c4*/ 	.short	0x0004
        /*00c6*/ 	.short	0x0020
        /*00c8*/ 	.byte	0x00, 0xf0, 0x11, 0x00


	//----- nvinfo : EIATTR_KPARAM_INFO
	.align		4
.L_4895:
        /*00cc*/ 	.byte	0x04, 0x17
        /*00ce*/ 	.short	(.L_4897 - .L_4896)
.L_4896:
        /*00d0*/ 	.word	0x00000000
        /*00d4*/ 	.short	0x0003
        /*00d6*/ 	.short	0x0018
        /*00d8*/ 	.byte	0x00, 0xf0, 0x21, 0x00


	//----- nvinfo : EIATTR_KPARAM_INFO
	.align		4
.L_4897:
        /*00dc*/ 	.byte	0x04, 0x17
        /*00de*/ 	.short	(.L_4899 - .L_4898)
.L_4898:
        /*00e0*/ 	.word	0x00000000
        /*00e4*/ 	.short	0x0002
        /*00e6*/ 	.short	0x0010
        /*00e8*/ 	.byte	0x00, 0xf0, 0x21, 0x00


	//----- nvinfo : EIATTR_KPARAM_INFO
	.align		4
.L_4899:
        /*00ec*/ 	.byte	0x04, 0x17
        /*00ee*/ 	.short	(.L_4901 - .L_4900)
.L_4900:
        /*00f0*/ 	.word	0x00000000
        /*00f4*/ 	.short	0x0001
        /*00f6*/ 	.short	0x0008
        /*00f8*/ 	.byte	0x00, 0xf0, 0x21, 0x00


	//----- nvinfo : EIATTR_KPARAM_INFO
	.align		4
.L_4901:
        /*00fc*/ 	.byte	0x04, 0x17
        /*00fe*/ 	.short	(.L_4903 - .L_4902)
.L_4902:
        /*0100*/ 	.word	0x00000000
        /*0104*/ 	.short	0x0000
        /*0106*/ 	.short	0x0000
        /*0108*/ 	.byte	0x00, 0xf0, 0x21, 0x00


	//----- nvinfo : EIATTR_MAXREG_COUNT
	.align		4
.L_4903:
        /*010c*/ 	.byte	0x03, 0x1b
        /*010e*/ 	.short	0x0040


	//----- nvinfo : EIATTR_NUM_BARRIERS
	.align		4
        /*0110*/ 	.byte	0x02, 0x4c
        /*0112*/ 	.byte	0x01
	.zero		1


	//----- nvinfo : EIATTR_MERCURY_ISA_VERSION
	.align		4
        /*0114*/ 	.byte	0x03, 0x5f
        /*0116*/ 	.short	0x0000


	//----- nvinfo : EIATTR_COOP_GROUP_MASK_REGIDS
	.align		4
        /*0118*/ 	.byte	0x04, 0x29
        /*011a*/ 	.short	(.L_4905 - .L_4904)


	//   ....[0]....
.L_4904:
        /*011c*/ 	.word	0xffffffff


	//   ....[1]....
        /*0120*/ 	.word	0xffffffff


	//   ....[2]....
        /*0124*/ 	.word	0xffffffff


	//   ....[3]....
        /*0128*/ 	.word	0xffffffff


	//   ....[4]....
        /*012c*/ 	.word	0xffffffff


	//----- nvinfo : EIATTR_COOP_GROUP_INSTR_OFFSETS
	.align		4
.L_4905:
        /*0130*/ 	.byte	0x04, 0x28
        /*0132*/ 	.short	(.L_4907 - .L_4906)


	//   ....[0]....
.L_4906:
        /*0134*/ 	.word	0x00000440


	//   ....[1]....
        /*0138*/ 	.word	0x00000550


	//   ....[2]....
        /*013c*/ 	.word	0x00000660


	//   ....[3]....
        /*0140*/ 	.word	0x000013a0


	//   ....[4]....
        /*0144*/ 	.word	0x00001550


	//----- nvinfo : EIATTR_EXIT_INSTR_OFFSETS
	.align		4
.L_4907:
        /*0148*/ 	.byte	0x04, 0x1c
        /*014a*/ 	.short	(.L_4909 - .L_4908)


	//   ....[0]....
.L_4908:
        /*014c*/ 	.word	0x000001c0


	//   ....[1]....
        /*0150*/ 	.word	0x00001720


	//----- nvinfo : EIATTR_MAX_THREADS
	.align		4
.L_4909:
        /*0154*/ 	.byte	0x04, 0x05
        /*0156*/ 	.short	(.L_4911 - .L_4910)
.L_4910:
        /*0158*/ 	.word	0x00000400
        /*015c*/ 	.word	0x00000001
        /*0160*/ 	.word	0x00000001


	//----- nvinfo : EIATTR_CRS_STACK_SIZE
	.align		4
.L_4911:
        /*0164*/ 	.byte	0x04, 0x1e
        /*0166*/ 	.short	(.L_4913 - .L_4912)
.L_4912:
        /*0168*/ 	.word	0x00000000
.L_4913:


//--------------------- .nv.info._Z21kOptimizer32bit1StateI13__nv_bfloat16Li2EEvPT_S2_PfS3_ffffffiffbi --------------------------
	.section	.nv.info._Z21kOptimizer32bit1StateI13__nv_bfloat16Li2EEvPT_S2_PfS3_ffffffiffbi,"",@"SHT_CUDA_INFO"
	.sectionflags	@""
	.align	4


	//----- nvinfo : EIATTR_CUDA_API_VERSION
	.align		4
        /*0000*/ 	.byte	0x04, 0x37
        /*0002*/ 	.short	(.L_4915 - .L_4914)
.L_4914:
        /*0004*/ 	.word	0x00000082


	//----- nvinfo : EIATTR_SW2861232_WAR
	.align		4
.L_4915:
        /*0008*/ 	.byte	0x01, 0x35
	.zero		2


	//----- nvinfo : EIATTR_PARAM_CBANK
	.align		4
        /*000c*/ 	.byte	0x04, 0x0a
        /*000e*/ 	.short	(.L_4917 - .L_4916)
	.align		4
.L_4916:
        /*0010*/ 	.word	index@(.nv.constant0._Z21kOptimizer32bit1StateI13__nv_bfloat16Li2EEvPT_S2_PfS3_ffffffiffbi)
        /*0014*/ 	.short	0x0160
        /*0016*/ 	.short	0x004c


	//----- nvinfo : EIATTR_CBANK_PARAM_SIZE
	.align		4
.L_4917:
        /*0018*/ 	.byte	0x03, 0x19
        /*001a*/ 	.short	0x004c


	//----- nvinfo : EIATTR_KPARAM_INFO
	.align		4
        /*001c*/ 	.byte	0x04, 0x17
        /*001e*/ 	.short	(.L_4919 - .L_4918)
.L_4918:
        /*0020*/ 	.word	0x00000000
        /*0024*/ 	.short	0x000e
        /*0026*/ 	.short	0x0048
        /*0028*/ 	.byte	0x00, 0xf0, 0x11, 0x00


	//----- nvinfo : EIATTR_KPARAM_INFO
	.align		4
.L_4919:
        /*002c*/ 	.byte	0x04, 0x17
        /*002e*/ 	.short	(.L_4921 - .L_4920)
.L_4920:
        /*0030*/ 	.word	0x00000000
        /*0034*/ 	.short	0x000d
        /*0036*/ 	.short	0x0044
        /*0038*/ 	.byte	0x00, 0xf0, 0x05, 0x00


	//----- nvinfo : EIATTR_KPARAM_INFO
	.align		4
.L_4921:
        /*003c*/ 	.byte	0x04, 0x17
        /*003e*/ 	.short	(.L_4923 - .L_4922)
.L_4922:
        /*0040*/ 	.word	0x00000000
        /*0044*/ 	.short	0x000c
        /*0046*/ 	.short	0x0040
        /*0048*/ 	.byte	0x00, 0xf0, 0x11, 0x00


	//----- nvinfo : EIATTR_KPARAM_INFO
	.align		4
.L_4923:
        /*004c*/ 	.byte	0x04, 0x17
        /*004e*/ 	.short	(.L_4925 - .L_4924)
.L_4924:
        /*0050*/ 	.word	0x00000000
        /*0054*/ 	.short	0x000b
        /*0056*/ 	.short	0x003c
        /*0058*/ 	.byte	0x00, 0xf0, 0x11, 0x00


	//----- nvinfo : EIATTR_KPARAM_INFO
	.align		4
.L_4925:
        /*005c*/ 	.byte	0x04, 0x17
        /*005e*/ 	.short	(.L_4927 - .L_4926)
.L_4926:
        /*0060*/ 	.word	0x00000000
        /*0064*/ 	.short	0x000a
        /*0066*/ 	.short	0x0038
        /*0068*/ 	.byte	0x00, 0xf0, 0x11, 0x00


	//----- nvinfo : EIATTR_KPARAM_INFO
	.align		4
.L_4927:
        /*006c*/ 	.byte	0x04, 0x17
        /*006e*/ 	.short	(.L_4929 - .L_4928)
.L_4928:
        /*0070*/ 	.word	0x00000000
        /*0074*/ 	.short	0x0009
        /*0076*/ 	.short	0x0034
        /*0078*/ 	.byte	0x00, 0xf0, 0x11, 0x00


	//----- nvinfo : EIATTR_KPARAM_INFO
	.align		4
.L_4929:
        /*007c*/ 	.byte	0x04, 0x17
        /*007e*/ 	.short	(.L_4931 - .L_4930)
.L_4930:
        /*0080*/ 	.word	0x00000000
        /*0084*/ 	.short	0x0008
        /*0086*/ 	.short	0x0030
        /*0088*/ 	.byte	0x00, 0xf0, 0x11, 0x00


	//----- nvinfo : EIATTR_KPARAM_INFO
	.align		4
.L_4931:
        /*008c*/ 	.byte	0x04, 0x17
        /*008e*/ 	.short	(.L_4933 - .L_4932)
.L_4932:
        /*0090*/ 	.word	0x00000000
        /*0094*/ 	.short	0x0007
        /*0096*/ 	.short	0x002c
        /*0098*/ 	.byte	0x00, 0xf0, 0x11, 0x00


	//----- nvinfo : EIATTR_KPARAM_INFO
	.align		4
.L_4933:
        /*009c*/ 	.byte	0x04, 0x17
        /*009e*/ 	.short	(.L_4935 - .L_4934)
.L_4934:
        /*00a0*/ 	.word	0x00000000
        /*00a4*/ 	.short	0x0006
        /*00a6*/ 	.short	0x0028
        /*00a8*/ 	.byte	0x00, 0xf0, 0x11, 0x00


	//----- nvinfo : EIATTR_KPARAM_INFO
	.align		4
.L_4935:
        /*00ac*/ 	.byte	0x04, 0x17
        /*00ae*/ 	.short	(.L_4937 - .L_4936)
.L_4936:
        /*00b0*/ 	.word	0x00000000
        /*00b4*/ 	.short	0x0005
        /*00b6*/ 	.short	0x0024
        /*00b8*/ 	.byte	0x00, 0xf0, 0x11, 0x00


	//----- nvinfo : EIATTR_KPARAM_INFO
	.align		4
.L_4937:
        /*00bc*/ 	.byte	0x04, 0x17
        /*00be*/ 	.short	(.L_4939 - .L_4938)
.L_4938:
        /*00c0*/ 	.word	0x00000000
        /*00c4*/ 	.short	0x0004
        /*00c6*/ 	.short	0x0020
        /*00c8*/ 	.byte	0x00, 0xf0, 0x11, 0x00


	//----- nvinfo : EIATTR_KPARAM_INFO
	.align		4
.L_4939:
        /*00cc*/ 	.byte	0x04, 0x17
        /*00ce*/ 	.short	(.L_4941 - .L_4940)
.L_4940:
        /*00d0*/ 	.word	0x00000000
        /*00d4*/ 	.short	0x0003
        /*00d6*/ 	.short	0x0018
        /*00d8*/ 	.byte	0x00, 0xf0, 0x21, 0x00


	//----- nvinfo : EIATTR_KPARAM_INFO
	.align		4
.L_4941:
        /*00dc*/ 	.byte	0x04, 0x17
        /*00de*/ 	.short	(.L_4943 - .L_4942)
.L_4942:
        /*00e0*/ 	.word	0x00000000
        /*00e4*/ 	.short	0x0002
        /*00e6*/ 	.short	0x0010
        /*00e8*/ 	.byte	0x00, 0xf0, 0x21, 0x00


	//----- nvinfo : EIATTR_KPARAM_INFO
	.align		4
.L_4943:
        /*00ec*/ 	.byte	0x04, 0x17
        /*00ee*/ 	.short	(.L_4945 - .L_4944)
.L_4944:
        /*00f0*/ 	.word	0x00000000
        /*00f4*/ 	.short	0x0001
        /*00f6*/ 	.short	0x0008
        /*00f8*/ 	.byte	0x00, 0xf0, 0x21, 0x00


	//----- nvinfo : EIATTR_KPARAM_INFO
	.align		4
.L_4945:
        /*00fc*/ 	.byte	0x04, 0x17
        /*00fe*/ 	.short	(.L_4947 - .L_4946)
.L_4946:
        /*0100*/ 	.word	0x00000000
        /*0104*/ 	.short	0x0000
        /*0106*/ 	.short	0x0000
        /*0108*/ 	.byte	0x00, 0xf0, 0x21, 0x00


	//----- nvinfo : EIATTR_MAXREG_COUNT
	.align		4
.L_4947:
        /*010c*/ 	.byte	0x03, 0x1b
        /*010e*/ 	.short	0x0040


	//----- nvinfo : EIATTR_NUM_BARRIERS
	.align		4
        /*0110*/ 	.byte	0x02, 0x4c
        /*0112*/ 	.byte	0x01
	.zero		1


	//----- nvinfo : EIATTR_MERCURY_ISA_VERSION
	.align		4
        /*0114*/ 	.byte	0x03, 0x5f
        /*0116*/ 	.short	0x0000


	//----- nvinfo : EIATTR_COOP_GROUP_MASK_REGIDS
	.align		4
        /*0118*/ 	.byte	0x04, 0x29
        /*011a*/ 	.short	(.L_4949 - .L_4948)


	//   ....[0]....
.L_4948:
        /*011c*/ 	.word	0xffffffff


	//   ....[1]....
        /*0120*/ 	.word	0xffffffff


	//   ....[2]....
        /*0124*/ 	.word	0xffffffff


	//   ....[3]....
        /*0128*/ 	.word	0xffffffff


	//   ....[4]....
        /*012c*/ 	.word	0xffffffff


	//----- nvinfo : EIATTR_COOP_GROUP_INSTR_OFFSETS
	.align		4
.L_4949:
        /*0130*/ 	.byte	0x04, 0x28
        /*0132*/ 	.short	(.L_4951 - .L_4950)


	//   ....[0]....
.L_4950:
        /*0134*/ 	.word	0x00000440


	//   ....[1]....
        /*0138*/ 	.word	0x00000550


	//   ....[2]....
        /*013c*/ 	.word	0x00000630


	//   ....[3]....
        /*0140*/ 	.word	0x00001170


	//   ....[4]....
        /*0144*/ 	.word	0x00001320


	//----- nvinfo : EIATTR_EXIT_INSTR_OFFSETS
	.align		4
.L_4951:
        /*0148*/ 	.byte	0x04, 0x1c
        /*014a*/ 	.short	(.L_4953 - .L_4952)


	//   ....[0]....
.L_4952:
        /*014c*/ 	.word	0x000001c0


	//   ....[1]....
        /*0150*/ 	.word	0x000014f0


	//----- nvinfo : EIATTR_MAX_THREADS
	.align		4
.L_4953:
        /*0154*/ 	.byte	0x04, 0x05
        /*0156*/ 	.short	(.L_4955 - .L_4954)
.L_4954:
        /*0158*/ 	.word	0x00000400
        /*015c*/ 	.word	0x00000001
        /*0160*/ 	.word	0x00000001


	//----- nvinfo : EIATTR_CRS_STACK_SIZE
	.align		4
.L_4955:
        /*0164*/ 	.byte	0x04, 0x1e
        /*0166*/ 	.short	(.L_4957 - .L_4956)
.L_4956:
        /*0168*/ 	.word	0x00000000
.L_4957:


//--------------------- .nv.info._Z21kOptimizer32bit1StateIfLi2EEvPT_S1_PfS2_ffffffiffbi --------------------------
	.section	.nv.info._Z21kOptimizer32bit1StateIfLi2EEvPT_S1_PfS2_ffffffiffbi,"",@"SHT_CUDA_INFO"
	.sectionflags	@""
	.align	4


	//----- nvinfo : EIATTR_CUDA_API_VERSION
	.align		4
        /*0000*/ 	.byte	0x04, 0x37
        /*0002*/ 	.short	(.L_4959 - .L_4958)
.L_4958:
        /*0004*/ 	.word	0x00000082


	//----- nvinfo : EIATTR_SW2861232_WAR
	.align		4
.L_4959:
        /*0008*/ 	.byte	0x01, 0x35
	.zero		2


	//----- nvinfo : EIATTR_PARAM_CBANK
	.align		4
        /*000c*/ 	.byte	0x04, 0x0a
        /*000e*/ 	.short	(.L_4961 - .L_4960)
	.align		4
.L_4960:
        /*0010*/ 	.word	index@(.nv.constant0._Z21kOptimizer32bit1StateIfLi2EEvPT_S1_PfS2_ffffffiffbi)
        /*0014*/ 	.short	0x0160
        /*0016*/ 	.short	0x004c


	//----- nvinfo : EIATTR_CBANK_PARAM_SIZE
	.align		4
.L_4961:
        /*0018*/ 	.byte	0x03, 0x19
        /*001a*/ 	.short	0x004c


	//----- nvinfo : EIATTR_KPARAM_INFO
	.align		4
        /*001c*/ 	.byte	0x04, 0x17
        /*001e*/ 	.short	(.L_4963 - .L_4962)
.L_4962:
        /*0020*/ 	.word	0x00000000
        /*0024*/ 	.short	0x000e
        /*0026*/ 	.short	0x0048
        /*0028*/ 	.byte	0x00, 0xf0, 0x11, 0x00


	//----- nvinfo : EIATTR_KPARAM_INFO
	.align		4
.L_4963:
        /*002c*/ 	.byte	0x04, 0x17
        /*002e*/ 	.short	(.L_4965 - .L_4964)
.L_4964:
        /*0030*/ 	.word	0x00000000
        /*0034*/ 	.short	0x000d
        /*0036*/ 	.short	0x0044
        /*0038*/ 	.byte	0x00, 0xf0, 0x05, 0x00


	//----- nvinfo : EIATTR_KPARAM_INFO
	.align		4
.L_4965:
        /*003c*/ 	.byte	0x04, 0x17
        /*003e*/ 	.short	(.L_4967 - .L_4966)
.L_4966:
        /*0040*/ 	.word	0x00000000
        /*0044*/ 	.short	0x000c
        /*0046*/ 	.short	0x0040
        /*0048*/ 	.byte	0x00, 0xf0, 0x11, 0x00


	//----- nvinfo : EIATTR_KPARAM_INFO
	.align		4
.L_4967:
        /*004c*/ 	.byte	0x04, 0x17
        /*004e*/ 	.short	(.L_4969 - .L_4968)
.L_4968:
        /*0050*/ 	.word	0x00000000
        /*0054*/ 	.short	0x000b
        /*0056*/ 	.short	0x003c
        /*0058*/ 	.byte	0x00, 0xf0, 0x11, 0x00


	//----- nvinfo : EIATTR_KPARAM_INFO
	.align		4
.L_4969:
        /*005c*/ 	.byte	0x04, 0x17
        /*005e*/ 	.short	(.L_4971 - .L_4970)
.L_4970:
        /*0060*/ 	.word	0x00000000
        /*0064*/ 	.short	0x000a
        /*0066*/ 	.short	0x0038
        /*0068*/ 	.byte	0x00, 0xf0, 0x11, 0x00


	//----- nvinfo : EIATTR_KPARAM_INFO
	.align		4
.L_4971:
        /*006c*/ 	.byte	0x04, 0x17
        /*006e*/ 	.short	(.L_4973 - .L_4972)
.L_4972:
        /*0070*/ 	.word	0x00000000
        /*0074*/ 	.short	0x0009
        /*0076*/ 	.short	0x0034
        /*0078*/ 	.byte	0x00, 0xf0, 0x11, 0x00


	//----- nvinfo : EIATTR_KPARAM_INFO
	.align		4
.L_4973:
        /*007c*/ 	.byte	0x04, 0x17
        /*007e*/ 	.short	(.L_4975 - .L_4974)
.L_4974:
        /*0080*/ 	.word	0x00000000
        /*0084*/ 	.short	0x0008
        /*0086*/ 	.short	0x0030
        /*0088*/ 	.byte	0x00, 0xf0, 0x11, 0x00


	//----- nvinfo : EIATTR_KPARAM_INFO
	.align		4
.L_4975:
        /*008c*/ 	.byte	0x04, 0x17
        /*008e*/ 	.short	(.L_4977 - .L_4976)
.L_4976:
        /*0090*/ 	.word	0x00000000
        /*0094*/ 	.short	0x0007
        /*0096*/ 	.short	0x002c
        /*0098*/ 	.byte	0x00, 0xf0, 0x11, 0x00


	//----- nvinfo : EIATTR_KPARAM_INFO
	.align		4
.L_4977:
        /*009c*/ 	.byte	0x04, 0x17
        /*009e*/ 	.short	(.L_4979 - .L_4978)
.L_4978:
        /*00a0*/ 	.word	0x00000000
        /*00a4*/ 	.short	0x0006
        /*00a6*/ 	.short	0x0028
        /*00a8*/ 	.byte	0x00, 0xf0, 0x11, 0x00


	//----- nvinfo : EIATTR_KPARAM_INFO
	.align		4
.L_4979:
        /*00ac*/ 	.byte	0x04, 0x17
        /*00ae*/ 	.short	(.L_4981 - .L_4980)
.L_4980:
        /*00b0*/ 	.word	0x00000000
        /*00b4*/ 	.short	0x0005
        /*00b6*/ 	.short	0x0024
        /*00b8*/ 	.byte	0x00, 0xf0, 0x11, 0x00


	//----- nvinfo : EIATTR_KPARAM_INFO
	.align		4
.L_4981:
        /*00bc*/ 	.byte	0x04, 0x17
        /*00be*/ 	.short	(.L_4983 - .L_4982)
.L_4982:
        /*00c0*/ 	.word	0x00000000
        /*00c4*/ 	.short	0x0004
        /*00c6*/ 	.short	0x0020
        /*00c8*/ 	.byte	0x00, 0xf0, 0x11, 0x00


	//----- nvinfo : EIATTR_KPARAM_INFO
	.align		4
.L_4983:
        /*00cc*/ 	.byte	0x04, 0x17
        /*00ce*/ 	.short	(.L_4985 - .L_4984)
.L_4984:
        /*00d0*/ 	.word	0x00000000
        /*00d4*/ 	.short	0x0003
        /*00d6*/ 	.short	0x0018
        /*00d8*/ 	.byte	0x00, 0xf0, 0x21, 0x00


	//----- nvinfo : EIATTR_KPARAM_INFO
	.align		4
.L_4985:
        /*00dc*/ 	.byte	0x04, 0x17
        /*00de*/ 	.short	(.L_4987 - .L_4986)
.L_4986:
        /*00e0*/ 	.word	0x00000000
        /*00e4*/ 	.short	0x0002
        /*00e6*/ 	.short	0x0010
        /*00e8*/ 	.byte	0x00, 0xf0, 0x21, 0x00


	//----- nvinfo : EIATTR_KPARAM_INFO
	.align		4
.L_4987:
        /*00ec*/ 	.byte	0x04, 0x17
        /*00ee*/ 	.short	(.L_4989 - .L_4988)
.L_4988:
        /*00f0*/ 	.word	0x00000000
        /*00f4*/ 	.short	0x0001
        /*00f6*/ 	.short	0x0008
        /*00f8*/ 	.byte	0x00, 0xf0, 0x21, 0x00


	//----- nvinfo : EIATTR_KPARAM_INFO
	.align		4
.L_4989:
        /*00fc*/ 	.byte	0x04, 0x17
        /*00fe*/ 	.short	(.L_4991 - .L_4990)
.L_4990:
        /*0100*/ 	.word	0x00000000
        /*0104*/ 	.short	0x0000
        /*0106*/ 	.short	0x0000
        /*0108*/ 	.byte	0x00, 0xf0, 0x21, 0x00


	//----- nvinfo : EIATTR_MAXREG_COUNT
	.align		4
.L_4991:
        /*010c*/ 	.byte	0x03, 0x1b
        /*010e*/ 	.short	0x0040


	//----- nvinfo : EIATTR_NUM_BARRIERS
	.align		4
        /*0110*/ 	.byte	0x02, 0x4c
        /*0112*/ 	.byte	0x01
	.zero		1


	//----- nvinfo : EIATTR_MERCURY_ISA_VERSION
	.align		4
        /*0114*/ 	.byte	0x03, 0x5f
        /*0116*/ 	.short	0x0000


	//----- nvinfo : EIATTR_COOP_GROUP_MASK_REGIDS
	.align		4
        /*0118*/ 	.byte	0x04, 0x29
        /*011a*/ 	.short	(.L_4993 - .L_4992)


	//   ....[0]....
.L_4992:
        /*011c*/ 	.word	0xffffffff


	//   ....[1]....
        /*0120*/ 	.word	0xffffffff


	//   ....[2]....
        /*0124*/ 	.word	0xffffffff


	//   ....[3]....
        /*0128*/ 	.word	0xffffffff


	//   ....[4]....
        /*012c*/ 	.word	0xffffffff


	//----- nvinfo : EIATTR_COOP_GROUP_INSTR_OFFSETS
	.align		4
.L_4993:
        /*0130*/ 	.byte	0x04, 0x28
        /*0132*/ 	.short	(.L_4995 - .L_4994)


	//   ....[0]....
.L_4994:
        /*0134*/ 	.word	0x00000400


	//   ....[1]....
        /*0138*/ 	.word	0x00000510


	//   ....[2]....
        /*013c*/ 	.word	0x00000660


	//   ....[3]....
        /*0140*/ 	.word	0x00000d90


	//   ....[4]....
        /*0144*/ 	.word	0x00000f30


	//----- nvinfo : EIATTR_EXIT_INSTR_OFFSETS
	.align		4
.L_4995:
        /*0148*/ 	.byte	0x04, 0x1c
        /*014a*/ 	.short	(.L_4997 - .L_4996)


	//   ....[0]....
.L_4996:
        /*014c*/ 	.word	0x000001c0


	//   ....[1]....
        /*0150*/ 	.word	0x00001100


	//----- nvinfo : EIATTR_MAX_THREADS
	.align		4
.L_4997:
        /*0154*/ 	.byte	0x04, 0x05
        /*0156*/ 	.short	(.L_4999 - .L_4998)
.L_4998:
        /*0158*/ 	.word	0x00000400
        /*015c*/ 	.word	0x00000001
        /*0160*/ 	.word	0x00000001


	//----- nvinfo : EIATTR_CRS_STACK_SIZE
	.align		4
.L_4999:
        /*0164*/ 	.byte	0x04, 0x1e
        /*0166*/ 	.short	(.L_5001 - .L_5000)
.L_5000:
        /*0168*/ 	.word	0x00000000
.L_5001:


//--------------------- .nv.info._Z21kOptimizer32bit1StateI6__halfLi2EEvPT_S2_PfS3_ffffffiffbi --------------------------
	.section	.nv.info._Z21kOptimizer32bit1StateI6__halfLi2EEvPT_S2_PfS3_ffffffiffbi,"",@"SHT_CUDA_INFO"
	.sectionflags	@""
	.align	4


	//----- nvinfo : EIATTR_CUDA_API_VERSION
	.align		4
        /*0000*/ 	.byte	0x04, 0x37
        /*0002*/ 	.short	(.L_5003 - .L_5002)
.L_5002:
        /*0004*/ 	.word	0x00000082


	//----- nvinfo : EIATTR_SW2861232_WAR
	.align		4
.L_5003:
        /*0008*/ 	.byte	0x01, 0x35
	.zero		2


	//----- nvinfo : EIATTR_PARAM_CBANK
	.align		4
        /*000c*/ 	.byte	0x04, 0x0a
        /*000e*/ 	.short	(.L_5005 - .L_5004)
	.align		4
.L_5004:
        /*0010*/ 	.word	index@(.nv.constant0._Z21kOptimizer32bit1StateI6__halfLi2EEvPT_S2_PfS3_ffffffiffbi)
        /*0014*/ 	.short	0x0160
        /*0016*/ 	.short	0x004c


	//----- nvinfo : EIATTR_CBANK_PARAM_SIZE
	.align		4
.L_5005:
        /*0018*/ 	.byte	0x03, 0x19
        /*001a*/ 	.short	0x004c


	//----- nvinfo : EIATTR_KPARAM_INFO
	.align		4
        /*001c*/ 	.byte	0x04, 0x17
        /*001e*/ 	.short	(.L_5007 - .L_5006)
.L_5006:
        /*0020*/ 	.word	0x00000000
        /*0024*/ 	.short	0x000e
        /*0026*/ 	.short	0x0048
        /*0028*/ 	.byte	0x00, 0xf0, 0x11, 0x00


	//----- nvinfo : EIATTR_KPARAM_INFO
	.align		4
.L_5007:
        /*002c*/ 	.byte	0x04, 0x17
        /*002e*/ 	.short	(.L_5009 - .L_5008)
.L_5008:
        /*0030*/ 	.word	0x00000000
        /*0034*/ 	.short	0x000d
        /*0036*/ 	.short	0x0044
        /*0038*/ 	.byte	0x00, 0xf0, 0x05, 0x00


	//----- nvinfo : EIATTR_KPARAM_INFO
	.align		4
.L_5009:
        /*003c*/ 	.byte	0x04, 0x17
        /*003e*/ 	.short	(.L_5011 - .L_5010)
.L_5010:
        /*0040*/ 	.word	0x00000000
        /*0044*/ 	.short	0x000c
        /*0046*/ 	.short	0x0040
        /*0048*/ 	.byte	0x00, 0xf0, 0x11, 0x00


	//----- nvinfo : EIATTR_KPARAM_INFO
	.align		4
.L_5011:
        /*004c*/ 	.byte	0x04, 0x17
        /*004e*/ 	.short	(.L_5013 - .L_5012)
.L_5012:
        /*0050*/ 	.word	0x00000000
        /*0054*/ 	.short	0x000b
        /*0056*/ 	.short	0x003c
        /*0058*/ 	.byte	0x00, 0xf0, 0x11, 0x00


	//----- nvinfo : EIATTR_KPARAM_INFO
	.align		4
.L_5013:
        /*005c*/ 	.byte	0x04, 0x17
        /*005e*/ 	.short	(.L_5015 - .L_5014)
.L_5014:
        /*0060*/ 	.word	0x00000000
        /*0064*/ 	.short	0x000a
        /*0066*/ 	.short	0x0038
        /*0068*/ 	.byte	0x00, 0xf0, 0x11, 0x00


	//----- nvinfo : EIATTR_KPARAM_INFO
	.align		4
.L_5015:
        /*006c*/ 	.byte	0x04, 0x17
        /*006e*/ 	.short	(.L_5017 - .L_5016)
.L_5016:
        /*0070*/ 	.word	0x00000000
        /*0074*/ 	.short	0x0009
        /*0076*/ 	.short	0x0034
        /*0078*/ 	.byte	0x00, 0xf0, 0x11, 0x00


	//----- nvinfo : EIATTR_KPARAM_INFO
	.align		4
.L_5017:
        /*007c*/ 	.byte	0x04, 0x17
        /*007e*/ 	.short	(.L_5019 - .L_5018)
.L_5018:
        /*0080*/ 	.word	0x00000000
        /*0084*/ 	.short	0x0008
        /*0086*/ 	.short	0x0030
        /*0088*/ 	.byte	0x00, 0xf0, 0x11, 0x00


	//----- nvinfo : EIATTR_KPARAM_INFO
	.align		4
.L_5019:
        /*008c*/ 	.byte	0x04, 0x17
        /*008e*/ 	.short	(.L_5021 - .L_5020)
.L_5020:
        /*0090*/ 	.word	0x00000000
        /*0094*/ 	.short	0x0007
        /*0096*/ 	.short	0x002c
        /*0098*/ 	.byte	0x00, 0xf0, 0x11, 0x00


	//----- nvinfo : EIATTR_KPARAM_INFO
	.align		4
.L_5021:
        /*009c*/ 	.byte	0x04, 0x17
        /*009e*/ 	.short	(.L_5023 - .L_5022)
.L_5022:
        /*00a0*/ 	.word	0x00000000
        /*00a4*/ 	.short	0x0006
        /*00a6*/ 	.short	0x0028
        /*00a8*/ 	.byte	0x00, 0xf0, 0x11, 0x00


	//----- nvinfo : EIATTR_KPARAM_INFO
	.align		4
.L_5023:
        /*00ac*/ 	.byte	0x04, 0x17
        /*00ae*/ 	.short	(.L_5025 - .L_5024)
.L_5024:
        /*00b0*/ 	.word	0x00000000
        /*00b4*/ 	.short	0x0005
        /*00b6*/ 	.short	0x0024
        /*00b8*/ 	.byte	0x00, 0xf0, 0x11, 0x00


	//----- nvinfo : EIATTR_KPARAM_INFO
	.align		4
.L_5025:
        /*00bc*/ 	.byte	0x04, 0x17
        /*00be*/ 	.short	(.L_5027 - .L_5026)
.L_5026:
        /*00c0*/ 	.word	0x00000000
        /*00c4*/ 	.short	0x0004
        /*00c6*/ 	.short	0x0020
        /*00c8*/ 	.byte	0x00, 0xf0, 0x11, 0x00


	//----- nvinfo : EIATTR_KPARAM_INFO
	.align		4
.L_5027:
        /*00cc*/ 	.byte	0x04, 0x17
        /*00ce*/ 	.short	(.L_5029 - .L_5028)
.L_5028:
        /*00d0*/ 	.word	0x00000000
        /*00d4*/ 	.short	0x0003
        /*00d6*/ 	.short	0x0018
        /*00d8*/ 	.byte	0x00, 0xf0, 0x21, 0x00


	//----- nvinfo : EIATTR_KPARAM_INFO
	.align		4
.L_5029:
        /*00dc*/ 	.byte	0x04, 0x17
        /*00de*/ 	.short	(.L_5031 - .L_5030)
.L_5030:
        /*00e0*/ 	.word	0x00000000
        /*00e4*/ 	.short	0x0002
        /*00e6*/ 	.short	0x0010
        /*00e8*/ 	.byte	0x00, 0xf0, 0x21, 0x00


	//----- nvinfo : EIATTR_KPARAM_INFO
	.align		4
.L_5031:
        /*00ec*/ 	.byte	0x04, 0x17
        /*00ee*/ 	.short	(.L_5033 - .L_5032)
.L_5032:
        /*00f0*/ 	.word	0x00000000
        /*00f4*/ 	.short	0x0001
        /*00f6*/ 	.short	0x0008
        /*00f8*/ 	.byte	0x00, 0xf0, 0x21, 0x00


	//----- nvinfo : EIATTR_KPARAM_INFO
	.align		4
.L_5033:
        /*00fc*/ 	.byte	0x04, 0x17
        /*00fe*/ 	.short	(.L_5035 - .L_5034)
.L_5034:
        /*0100*/ 	.word	0x00000000
        /*0104*/ 	.short	0x0000
        /*0106*/ 	.short	0x0000
        /*0108*/ 	.byte	0x00, 0xf0, 0x21, 0x00


	//----- nvinfo : EIATTR_MAXREG_COUNT
	.align		4
.L_5035:
        /*010c*/ 	.byte	0x03, 0x1b
        /*010e*/ 	.short	0x0040


	//----- nvinfo : EIATTR_NUM_BARRIERS
	.align		4
        /*0110*/ 	.byte	0x02, 0x4c
        /*0112*/ 	.byte	0x01
	.zero		1


	//----- nvinfo : EIATTR_MERCURY_ISA_VERSION
	.align		4
        /*0114*/ 	.byte	0x03, 0x5f
        /*0116*/ 	.short	0x0000


	//----- nvinfo : EIATTR_COOP_GROUP_MASK_REGIDS
	.align		4
        /*0118*/ 	.byte	0x04, 0x29
        /*011a*/ 	.short	(.L_5037 - .L_5036)


	//   ....[0]....
.L_5036:
        /*011c*/ 	.word	0xffffffff


	//   ....[1]....
        /*0120*/ 	.word	0xffffffff


	//   ....[2]....
        /*0124*/ 	.word	0xffffffff


	//   ....[3]....
        /*0128*/ 	.word	0xffffffff


	//   ....[4]....
        /*012c*/ 	.word	0xffffffff


	//----- nvinfo : EIATTR_COOP_GROUP_INSTR_OFFSETS
	.align		4
.L_5037:
        /*0130*/ 	.byte	0x04, 0x28
        /*0132*/ 	.short	(.L_5039 - .L_5038)


	//   ....[0]....
.L_5038:
        /*0134*/ 	.word	0x00000440


	//   ....[1]....
        /*0138*/ 	.word	0x00000550


	//   ....[2]....
        /*013c*/ 	.word	0x00000660


	//   ....[3]....
        /*0140*/ 	.word	0x00001170


	//   ....[4]....
        /*0144*/ 	.word	0x00001320


	//----- nvinfo : EIATTR_EXIT_INSTR_OFFSETS
	.align		4
.L_5039:
        /*0148*/ 	.byte	0x04, 0x1c
        /*014a*/ 	.short	(.L_5041 - .L_5040)


	//   ....[0]....
.L_5040:
        /*014c*/ 	.word	0x000001c0


	//   ....[1]....
        /*0150*/ 	.word	0x000014f0


	//----- nvinfo : EIATTR_MAX_THREADS
	.align		4
.L_5041:
        /*0154*/ 	.byte	0x04, 0x05
        /*0156*/ 	.short	(.L_5043 - .L_5042)
.L_5042:
        /*0158*/ 	.word	0x00000400
        /*015c*/ 	.word	0x00000001
        /*0160*/ 	.word	0x00000001


	//----- nvinfo : EIATTR_CRS_STACK_SIZE
	.align		4
.L_5043:
        /*0164*/ 	.byte	0x04, 0x1e
        /*0166*/ 	.short	(.L_5045 - .L_5044)
.L_5044:
        /*0168*/ 	.word	0x00000000
.L_5045:


//--------------------- .nv.info._Z21kOptimizer32bit1StateI13__nv_bfloat16Li1EEvPT_S2_PfS3_ffffffiffbi --------------------------
	.section	.nv.info._Z21kOptimizer32bit1StateI13__nv_bfloat16Li1EEvPT_S2_PfS3_ffffffiffbi,"",@"SHT_CUDA_INFO"
	.sectionflags	@""
	.align	4


	//----- nvinfo : EIATTR_CUDA_API_VERSION
	.align		4
        /*0000*/ 	.byte	0x04, 0x37
        /*0002*/ 	.short	(.L_5047 - .L_5046)
.L_5046:
        /*0004*/ 	.word	0x00000082


	//----- nvinfo : EIATTR_SW2861232_WAR
	.align		4
.L_5047:
        /*0008*/ 	.byte	0x01, 0x35
	.zero		2


	//----- nvinfo : EIATTR_PARAM_CBANK
	.align		4
        /*000c*/ 	.byte	0x04, 0x0a
        /*000e*/ 	.short	(.L_5049 - .L_5048)
	.align		4
.L_5048:
        /*0010*/ 	.word	index@(.nv.constant0._Z21kOptimizer32bit1StateI13__nv_bfloat16Li1EEvPT_S2_PfS3_ffffffiffbi)
        /*0014*/ 	.short	0x0160
        /*0016*/ 	.short	0x004c


	//----- nvinfo : EIATTR_CBANK_PARAM_SIZE
	.align		4
.L_5049:
        /*0018*/ 	.byte	0x03, 0x19
        /*001a*/ 	.short	0x004c


	//----- nvinfo : EIATTR_KPARAM_INFO
	.align		4
        /*001c*/ 	.byte	0x04, 0x17
        /*001e*/ 	.short	(.L_5051 - .L_5050)
.L_5050:
        /*0020*/ 	.word	0x00000000
        /*0024*/ 	.short	0x000e
        /*0026*/ 	.short	0x0048
        /*0028*/ 	.byte	0x00, 0xf0, 0x11, 0x00


	//----- nvinfo : EIATTR_KPARAM_INFO
	.align		4
.L_5051:
        /*002c*/ 	.byte	0x04, 0x17
        /*002e*/ 	.short	(.L_5053 - .L_5052)
.L_5052:
        /*0030*/ 	.word	0x00000000
        /*0034*/ 	.short	0x000d
        /*0036*/ 	.short	0x0044
        /*0038*/ 	.byte	0x00, 0xf0, 0x05, 0x00


	//----- nvinfo : EIATTR_KPARAM_INFO
	.align		4
.L_5053:
        /*003c*/ 	.byte	0x04, 0x17
        /*003e*/ 	.short	(.L_5055 - .L_5054)
.L_5054:
        /*0040*/ 	.word	0x00000000
        /*0044*/ 	.short	0x000c
        /*0046*/ 	.short	0x0040
        /*0048*/ 	.byte	0x00, 0xf0, 0x11, 0x00


	//----- nvinfo : EIATTR_KPARAM_INFO
	.align		4
.L_5055:
        /*004c*/ 	.byte	0x04, 0x17
        /*004e*/ 	.short	(.L_5057 - .L_5056)
.L_5056:
        /*0050*/ 	.word	0x00000000
        /*0054*/ 	.short	0x000b
        /*0056*/ 	.short	0x003c
        /*0058*/ 	.byte	0x00, 0xf0, 0x11, 0x00


	//----- nvinfo : EIATTR_KPARAM_INFO
	.align		4
.L_5057:
        /*005c*/ 	.byte	0x04, 0x17
        /*005e*/ 	.short	(.L_5059 - .L_5058)
.L_5058:
        /*0060*/ 	.word	0x00000000
        /*0064*/ 	.short	0x000a
        /*0066*/ 	.short	0x0038
        /*0068*/ 	.byte	0x00, 0xf0, 0x11, 0x00


	//----- nvinfo : EIATTR_KPARAM_INFO
	.align		4
.L_5059:
        /*006c*/ 	.byte	0x04, 0x17
        /*006e*/ 	.short	(.L_5061 - .L_5060)
.L_5060:
        /*0070*/ 	.word	0x00000000
        /*0074*/ 	.short	0x0009
        /*0076*/ 	.short	0x0034
        /*0078*/ 	.byte	0x00, 0xf0, 0x11, 0x00


	//----- nvinfo : EIATTR_KPARAM_INFO
	.align		4
.L_5061:
        /*007c*/ 	.byte	0x04, 0x17
        /*007e*/ 	.short	(.L_5063 - .L_5062)
.L_5062:
        /*0080*/ 	.word	0x00000000
        /*0084*/ 	.short	0x0008
        /*0086*/ 	.short	0x0030
        /*0088*/ 	.byte	0x00, 0xf0, 0x11, 0x00


	//----- nvinfo : EIATTR_KPARAM_INFO
	.align		4
.L_5063:
        /*008c*/ 	.byte	0x04, 0x17
        /*008e*/ 	.short	(.L_5065 - .L_5064)
.L_5064:
        /*0090*/ 	.word	0x00000000
        /*0094*/ 	.short	0x0007
        /*0096*/ 	.short	0x002c
        /*0098*/ 	.byte	0x00, 0xf0, 0x11, 0x00


	//----- nvinfo : EIATTR_KPARAM_INFO
	.align		4
.L_5065:
        /*009c*/ 	.byte	0x04, 0x17
        /*009e*/ 	.short	(.L_5067 - .L_5066)
.L_5066:
        /*00a0*/ 	.word	0x00000000
        /*00a4*/ 	.short	0x0006
        /*00a6*/ 	.short	0x0028
        /*00a8*/ 	.byte	0x00, 0xf0, 0x11, 0x00


	//----- nvinfo : EIATTR_KPARAM_INFO
	.align		4
.L_5067:
        /*00ac*/ 	.byte	0x04, 0x17
        /*00ae*/ 	.short	(.L_5069 - .L_5068)
.L_5068:
        /*00b0*/ 	.word	0x00000000
        /*00b4*/ 	.short	0x0005
        /*00b6*/ 	.short	0x0024
        /*00b8*/ 	.byte	0x00, 0xf0, 0x11, 0x00


	//----- nvinfo : EIATTR_KPARAM_INFO
	.align		4
.L_5069:
        /*00bc*/ 	.byte	0x04, 0x17
        /*00be*/ 	.short	(.L_5071 - .L_5070)
.L_5070:
        /*00c0*/ 	.word	0x00000000
        /*00c4*/ 	.short	0x0004
        /*00c6*/ 	.short	0x0020
        /*00c8*/ 	.byte	0x00, 0xf0, 0x11, 0x00


	//----- nvinfo : EIATTR_KPARAM_INFO
	.align		4
.L_5071:
        /*00cc*/ 	.byte	0x04, 0x17
        /*00ce*/ 	.short	(.L_5073 - .L_5072)
.L_5072:
        /*00d0*/ 	.word	0x00000000
        /*00d4*/ 	.short	0x0003
        /*00d6*/ 	.short	0x0018
        /*00d8*/ 	.byte	0x00, 0xf0, 0x21, 0x00


	//----- nvinfo : EIATTR_KPARAM_INFO
	.align		4
.L_5073:
        /*00dc*/ 	.byte	0x04, 0x17
        /*00de*/ 	.short	(.L_5075 - .L_5074)
.L_5074:
        /*00e0*/ 	.word	0x00000000
        /*00e4*/ 	.short	0x0002
        /*00e6*/ 	.short	0x0010
        /*00e8*/ 	.byte	0x00, 0xf0, 0x21, 0x00


	//----- nvinfo : EIATTR_KPARAM_INFO
	.align		4
.L_5075:
        /*00ec*/ 	.byte	0x04, 0x17
        /*00ee*/ 	.short	(.L_5077 - .L_5076)
.L_5076:
        /*00f0*/ 	.word	0x00000000
        /*00f4*/ 	.short	0x0001
        /*00f6*/ 	.short	0x0008
        /*00f8*/ 	.byte	0x00, 0xf0, 0x21, 0x00


	//----- nvinfo : EIATTR_KPARAM_INFO
	.align		4
.L_5077:
        /*00fc*/ 	.byte	0x04, 0x17
        /*00fe*/ 	.short	(.L_5079 - .L_5078)
.L_5078:
        /*0100*/ 	.word	0x00000000
        /*0104*/ 	.short	0x0000
        /*0106*/ 	.short	0x0000
        /*0108*/ 	.byte	0x00, 0xf0, 0x21, 0x00


	//----- nvinfo : EIATTR_MAXREG_COUNT
	.align		4
.L_5079:
        /*010c*/ 	.byte	0x03, 0x1b
        /*010e*/ 	.short	0x0040


	//----- nvinfo : EIATTR_NUM_BARRIERS
	.align		4
        /*0110*/ 	.byte	0x02, 0x4c
        /*0112*/ 	.byte	0x01
	.zero		1


	//----- nvinfo : EIATTR_MERCURY_ISA_VERSION
	.align		4
        /*0114*/ 	.byte	0x03, 0x5f
        /*0116*/ 	.short	0x0000


	//----- nvinfo : EIATTR_COOP_GROUP_MASK_REGIDS
	.align		4
        /*0118*/ 	.byte	0x04, 0x29
        /*011a*/ 	.short	(.L_5081 - .L_5080)


	//   ....[0]....
.L_5080:
        /*011c*/ 	.word	0xffffffff


	//   ....[1]....
        /*0120*/ 	.word	0xffffffff


	//   ....[2]....
        /*0124*/ 	.word	0xffffffff


	//   ....[3]....
        /*0128*/ 	.word	0xffffffff


	//   ....[4]....
        /*012c*/ 	.word	0xffffffff


	//----- nvinfo : EIATTR_COOP_GROUP_INSTR_OFFSETS
	.align		4
.L_5081:
        /*0130*/ 	.byte	0x04, 0x28
        /*0132*/ 	.short	(.L_5083 - .L_5082)


	//   ....[0]....
.L_5082:
        /*0134*/ 	.word	0x00000440


	//   ....[1]....
        /*0138*/ 	.word	0x00000550


	//   ....[2]....
        /*013c*/ 	.word	0x00000630


	//   ....[3]....
        /*0140*/ 	.word	0x00000ef0


	//   ....[4]....
        /*0144*/ 	.word	0x000010a0


	//----- nvinfo : EIATTR_EXIT_INSTR_OFFSETS
	.align		4
.L_5083:
        /*0148*/ 	.byte	0x04, 0x1c
        /*014a*/ 	.short	(.L_5085 - .L_5084)


	//   ....[0]....
.L_5084:
        /*014c*/ 	.word	0x000001c0


	//   ....[1]....
        /*0150*/ 	.word	0x00001270


	//----- nvinfo : EIATTR_MAX_THREADS
	.align		4
.L_5085:
        /*0154*/ 	.byte	0x04, 0x05
        /*0156*/ 	.short	(.L_5087 - .L_5086)
.L_5086:
        /*0158*/ 	.word	0x00000400
        /*015c*/ 	.word	0x00000001
        /*0160*/ 	.word	0x00000001


	//----- nvinfo : EIATTR_CRS_STACK_SIZE
	.align		4
.L_5087:
        /*0164*/ 	.byte	0x04, 0x1e
        /*0166*/ 	.short	(.L_5089 - .L_5088)
.L_5088:
        /*0168*/ 	.word	0x00000000
.L_5089:


//--------------------- .nv.info._Z21kOptimizer32bit1StateIfLi1EEvPT_S1_PfS2_ffffffiffbi --------------------------
	.section	.nv.info._Z21kOptimizer32bit1StateIfLi1EEvPT_S1_PfS2_ffffffiffbi,"",@"SHT_CUDA_INFO"
	.sectionflags	@""
	.align	4


	//----- nvinfo : EIATTR_CUDA_API_VERSION
	.align		4
        /*0000*/ 	.byte	0x04, 0x37
        /*0002*/ 	.short	(.L_5091 - .L_5090)
.L_5090:
        /*0004*/ 	.word	0x00000082


	//----- nvinfo : EIATTR_SW2861232_WAR
	.align		4
.L_5091:
        /*0008*/ 	.byte	0x01, 0x35
	.zero		2


	//----- nvinfo : EIATTR_PARAM_CBANK
	.align		4
        /*000c*/ 	.byte	0x04, 0x0a
        /*000e*/ 	.short	(.L_5093 - .L_5092)
	.align		4
.L_5092:
        /*0010*/ 	.word	index@(.nv.constant0._Z21kOptimizer32bit1StateIfLi1EEvPT_S1_PfS2_ffffffiffbi)
        /*0014*/ 	.short	0x0160
        /*0016*/ 	.short	0x004c


	//----- nvinfo : EIATTR_CBANK_PARAM_SIZE
	.align		4
.L_5093:
        /*0018*/ 	.byte	0x03, 0x19
        /*001a*/ 	.short	0x004c


	//----- nvinfo : EIATTR_KPARAM_INFO
	.align		4
        /*001c*/ 	.byte	0x04, 0x17
        /*001e*/ 	.short	(.L_5095 - .L_5094)
.L_5094:
        /*0020*/ 	.word	0x00000000
        /*0024*/ 	.short	0x000e
        /*0026*/ 	.short	0x0048
        /*0028*/ 	.byte	0x00, 0xf0, 0x11, 0x00


	//----- nvinfo : EIATTR_KPARAM_INFO
	.align		4
.L_5095:
        /*002c*/ 	.byte	0x04, 0x17
        /*002e*/ 	.short	(.L_5097 - .L_5096)
.L_5096:
        /*0030*/ 	.word	0x00000000
        /*0034*/ 	.short	0x000d
        /*0036*/ 	.short	0x0044
        /*0038*/ 	.byte	0x00, 0xf0, 0x05, 0x00


	//----- nvinfo : EIATTR_KPARAM_INFO
	.align		4
.L_5097:
        /*003c*/ 	.byte	0x04, 0x17
        /*003e*/ 	.short	(.L_5099 - .L_5098)
.L_5098:
        /*0040*/ 	.word	0x00000000
        /*0044*/ 	.short	0x000c
        /*0046*/ 	.short	0x0040
        /*0048*/ 	.byte	0x00, 0xf0, 0x11, 0x00


	//----- nvinfo : EIATTR_KPARAM_INFO
	.align		4
.L_5099:
        /*004c*/ 	.byte	0x04, 0x17
        /*004e*/ 	.short	(.L_5101 - .L_5100)
.L_5100:
        /*0050*/ 	.word	0x00000000
        /*0054*/ 	.short	0x000b
        /*0056*/ 	.short	0x003c
        /*0058*/ 	.byte	0x00, 0xf0, 0x11, 0x00


	//----- nvinfo : EIATTR_KPARAM_INFO
	.align		4
.L_5101:
        /*005c*/ 	.byte	0x04, 0x17
        /*005e*/ 	.short	(.L_5103 - .L_5102)
.L_5102:
        /*0060*/ 	.word	0x00000000
        /*0064*/ 	.short	0x000a
        /*0066*/ 	.short	0x0038
        /*0068*/ 	.byte	0x00, 0xf0, 0x11, 0x00


	//----- nvinfo : EIATTR_KPARAM_INFO
	.align		4
.L_5103:
        /*006c*/ 	.byte	0x04, 0x17
        /*006e*/ 	.short	(.L_5105 - .L_5104)
.L_5104:
        /*0070*/ 	.word	0x00000000
        /*0074*/ 	.short	0x0009
        /*0076*/ 	.short	0x0034
        /*0078*/ 	.byte	0x00, 0xf0, 0x11, 0x00


	//----- nvinfo : EIATTR_KPARAM_INFO
	.align		4
.L_5105:
        /*007c*/ 	.byte	0x04, 0x17
        /*007e*/ 	.short	(.L_5107 - .L_5106)
.L_5106:
        /*0080*/ 	.word	0x00000000
        /*0084*/ 	.short	0x0008
        /*0086*/ 	.short	0x0030
        /*0088*/ 	.byte	0x00, 0xf0, 0x11, 0x00


	//----- nvinfo : EIATTR_KPARAM_INFO
	.align		4
.L_5107:
        /*008c*/ 	.byte	0x04, 0x17
        /*008e*/ 	.short	(.L_5109 - .L_5108)
.L_5108:
        /*0090*/ 	.word	0x00000000
        /*0094*/ 	.short	0x0007
        /*0096*/ 	.short	0x002c
        /*0098*/ 	.byte	0x00, 0xf0, 0x11, 0x00


	//----- nvinfo : EIATTR_KPARAM_INFO
	.align		4
.L_5109:
        /*009c*/ 	.byte	0x04, 0x17
        /*009e*/ 	.short	(.L_5111 - .L_5110)
.L_5110:
        /*00a0*/ 	.word	0x00000000
        /*00a4*/ 	.short	0x0006
        /*00a6*/ 	.short	0x0028
        /*00a8*/ 	.byte	0x00, 0xf0, 0x11, 0x00


	//----- nvinfo : EIATTR_KPARAM_INFO
	.align		4
.L_5111:
        /*00ac*/ 	.byte	0x04, 0x17
        /*00ae*/ 	.short	(.L_5113 - .L_5112)
.L_5112:
        /*00b0*/ 	.word	0x00000000
        /*00b4*/ 	.short	0x0005
        /*00b6*/ 	.short	0x0024
        /*00b8*/ 	.byte	0x00, 0xf0, 0x11, 0x00


	//----- nvinfo : EIATTR_KPARAM_INFO
	.align		4
.L_5113:
        /*00bc*/ 	.byte	0x04, 0x17
        /*00be*/ 	.short	(.L_5115 - .L_5114)
.L_5114:
        /*00c0*/ 	.word	0x00000000
        /*00c4*/ 	.short	0x0004
        /*00c6*/ 	.short	0x0020
        /*00c8*/ 	.byte	0x00, 0xf0, 0x11, 0x00


	//----- nvinfo : EIATTR_KPARAM_INFO
	.align		4
.L_5115:
        /*00cc*/ 	.byte	0x04, 0x17
        /*00ce*/ 	.short	(.L_5117 - .L_5116)
.L_5116:
        /*00d0*/ 	.word	0x00000000
        /*00d4*/ 	.short	0x0003
        /*00d6*/ 	.short	0x0018
        /*00d8*/ 	.byte	0x00, 0xf0, 0x21, 0x00


	//----- nvinfo : EIATTR_KPARAM_INFO
	.align		4
.L_5117:
        /*00dc*/ 	.byte	0x04, 0x17
        /*00de*/ 	.short	(.L_5119 - .L_5118)
.L_5118:
        /*00e0*/ 	.word	0x00000000
        /*00e4*/ 	.short	0x0002
        /*00e6*/ 	.short	0x0010
        /*00e8*/ 	.byte	0x00, 0xf0, 0x21, 0x00


	//----- nvinfo : EIATTR_KPARAM_INFO
	.align		4
.L_5119:
        /*00ec*/ 	.byte	0x04, 0x17
        /*00ee*/ 	.short	(.L_5121 - .L_5120)
.L_5120:
        /*00f0*/ 	.word	0x00000000
        /*00f4*/ 	.short	0x0001
        /*00f6*/ 	.short	0x0008
        /*00f8*/ 	.byte	0x00, 0xf0, 0x21, 0x00


	//----- nvinfo : EIATTR_KPARAM_INFO
	.align		4
.L_5121:
        /*00fc*/ 	.byte	0x04, 0x17
        /*00fe*/ 	.short	(.L_5123 - .L_5122)
.L_5122:
        /*0100*/ 	.word	0x00000000
        /*0104*/ 	.short	0x0000
        /*0106*/ 	.short	0x0000
        /*0108*/ 	.byte	0x00, 0xf0, 0x21, 0x00


	//----- nvinfo : EIATTR_MAXREG_COUNT
	.align		4
.L_5123:
        /*010c*/ 	.byte	0x03, 0x1b
        /*010e*/ 	.short	0x0040


	//----- nvinfo : EIATTR_NUM_BARRIERS
	.align		4
        /*0110*/ 	.byte	0x02, 0x4c
        /*0112*/ 	.byte	0x01
	.zero		1


	//----- nvinfo : EIATTR_MERCURY_ISA_VERSION
	.align		4
        /*0114*/ 	.byte	0x03, 0x5f
        /*0116*/ 	.short	0x0000


	//----- nvinfo : EIATTR_COOP_GROUP_MASK_REGIDS
	.align		4
        /*0118*/ 	.byte	0x04, 0x29
        /*011a*/ 	.short	(.L_5125 - .L_5124)


	//   ....[0]....
.L_5124:
        /*011c*/ 	.word	0xffffffff


	//   ....[1]....
        /*0120*/ 	.word	0xffffffff


	//   ....[2]....
        /*0124*/ 	.word	0xffffffff


	//   ....[3]....
        /*0128*/ 	.word	0xffffffff


	//   ....[4]....
        /*012c*/ 	.word	0xffffffff


	//----- nvinfo : EIATTR_COOP_GROUP_INSTR_OFFSETS
	.align		4
.L_5125:
        /*0130*/ 	.byte	0x04, 0x28
        /*0132*/ 	.short	(.L_5127 - .L_5126)


	//   ....[0]....
.L_5126:
        /*0134*/ 	.word	0x00000400


	//   ....[1]....
        /*0138*/ 	.word	0x00000510


	//   ....[2]....
        /*013c*/ 	.word	0x00000660


	//   ....[3]....
        /*0140*/ 	.word	0x00000a80


	//   ....[4]....
        /*0144*/ 	.word	0x00000c20


	//----- nvinfo : EIATTR_EXIT_INSTR_OFFSETS
	.align		4
.L_5127:
        /*0148*/ 	.byte	0x04, 0x1c
        /*014a*/ 	.short	(.L_5129 - .L_5128)


	//   ....[0]....
.L_5128:
        /*014c*/ 	.word	0x000001c0


	//   ....[1]....
        /*0150*/ 	.word	0x00000de0


	//----- nvinfo : EIATTR_MAX_THREADS
	.align		4
.L_5129:
        /*0154*/ 	.byte	0x04, 0x05
        /*0156*/ 	.short	(.L_5131 - .L_5130)
.L_5130:
        /*0158*/ 	.word	0x00000400
        /*015c*/ 	.word	0x00000001
        /*0160*/ 	.word	0x00000001


	//----- nvinfo : EIATTR_CRS_STACK_SIZE
	.align		4
.L_5131:
        /*0164*/ 	.byte	0x04, 0x1e
        /*0166*/ 	.short	(.L_5133 - .L_5132)
.L_5132:
        /*0168*/ 	.word	0x00000000
.L_5133:


//--------------------- .nv.info._Z21kOptimizer32bit1StateI6__halfLi1EEvPT_S2_PfS3_ffffffiffbi --------------------------
	.section	.nv.info._Z21kOptimizer32bit1StateI6__halfLi1EEvPT_S2_PfS3_ffffffiffbi,"",@"SHT_CUDA_INFO"
	.sectionflags	@""
	.align	4


	//----- nvinfo : EIATTR_CUDA_API_VERSION
	.align		4
        /*0000*/ 	.byte	0x04, 0x37
        /*0002*/ 	.short	(.L_5135 - .L_5134)
.L_5134:
        /*0004*/ 	.word	0x00000082


	//----- nvinfo : EIATTR_SW2861232_WAR
	.align		4
.L_5135:
        /*0008*/ 	.byte	0x01, 0x35
	.zero		2


	//----- nvinfo : EIATTR_PARAM_CBANK
	.align		4
        /*000c*/ 	.byte	0x04, 0x0a
        /*000e*/ 	.short	(.L_5137 - .L_5136)
	.align		4
.L_5136:
        /*0010*/ 	.word	index@(.nv.constant0._Z21kOptimizer32bit1StateI6__halfLi1EEvPT_S2_PfS3_ffffffiffbi)
        /*0014*/ 	.short	0x0160
        /*0016*/ 	.short	0x004c


	//----- nvinfo : EIATTR_CBANK_PARAM_SIZE
	.align		4
.L_5137:
        /*0018*/ 	.byte	0x03, 0x19
        /*001a*/ 	.short	0x004c


	//----- nvinfo : EIATTR_KPARAM_INFO
	.align		4
        /*001c*/ 	.byte	0x04, 0x17
        /*001e*/ 	.short	(.L_5139 - .L_5138)
.L_5138:
        /*0020*/ 	.word	0x00000000
        /*0024*/ 	.short	0x000e
        /*0026*/ 	.short	0x0048
        /*0028*/ 	.byte	0x00, 0xf0, 0x11, 0x00


	//----- nvinfo : EIATTR_KPARAM_INFO
	.align		4
.L_5139:
        /*002c*/ 	.byte	0x04, 0x17
        /*002e*/ 	.short	(.L_5141 - .L_5140)
.L_5140:
        /*0030*/ 	.word	0x00000000
        /*0034*/ 	.short	0x000d
        /*0036*/ 	.short	0x0044
        /*0038*/ 	.byte	0x00, 0xf0, 0x05, 0x00


	//----- nvinfo : EIATTR_KPARAM_INFO
	.align		4
.L_5141:
        /*003c*/ 	.byte	0x04, 0x17
        /*003e*/ 	.short	(.L_5143 - .L_5142)
.L_5142:
        /*0040*/ 	.word	0x00000000
        /*0044*/ 	.short	0x000c
        /*0046*/ 	.short	0x0040
        /*0048*/ 	.byte	0x00, 0xf0, 0x11, 0x00


	//----- nvinfo : EIATTR_KPARAM_INFO
	.align		4
.L_5143:
        /*004c*/ 	.byte	0x04, 0x17
        /*004e*/ 	.short	(.L_5145 - .L_5144)
.L_5144:
        /*0050*/ 	.word	0x00000000
        /*0054*/ 	.short	0x000b
        /*0056*/ 	.short	0x003c
        /*0058*/ 	.byte	0x00, 0xf0, 0x11, 0x00


	//----- nvinfo : EIATTR_KPARAM_INFO
	.align		4
.L_5145:
        /*005c*/ 	.byte	0x04, 0x17
        /*005e*/ 	.short	(.L_5147 - .L_5146)
.L_5146:
        /*0060*/ 	.word	0x00000000
        /*0064*/ 	.short	0x000a
        /*0066*/ 	.short	0x0038
        /*0068*/ 	.byte	0x00, 0xf0, 0x11, 0x00


	//----- nvinfo : EIATTR_KPARAM_INFO
	.align		4
.L_5147:
        /*006c*/ 	.byte	0x04, 0x17
        /*006e*/ 	.short	(.L_5149 - .L_5148)
.L_5148:
        /*0070*/ 	.word	0x00000000
        /*0074*/ 	.short	0x0009
        /*0076*/ 	.short	0x0034
        /*0078*/ 	.byte	0x00, 0xf0, 0x11, 0x00


	//----- nvinfo : EIATTR_KPARAM_INFO
	.align		4
.L_5149:
        /*007c*/ 	.byte	0x04, 0x17
        /*007e*/ 	.short	(.L_5151 - .L_5150)
.L_5150:
        /*0080*/ 	.word	0x00000000
        /*0084*/ 	.short	0x0008
        /*0086*/ 	.short	0x0030
        /*0088*/ 	.byte	0x00, 0xf0, 0x11, 0x00


	//----- nvinfo : EIATTR_KPARAM_INFO
	.align		4
.L_5151:
        /*008c*/ 	.byte	0x04, 0x17
        /*008e*/ 	.short	(.L_5153 - .L_5152)
.L_5152:
        /*0090*/ 	.word	0x00000000
        /*0094*/ 	.short	0x0007
        /*0096*/ 	.short	0x002c
        /*0098*/ 	.byte	0x00, 0xf0, 0x11, 0x00


	//----- nvinfo : EIATTR_KPARAM_INFO
	.align		4
.L_5153:
        /*009c*/ 	.byte	0x04, 0x17
        /*009e*/ 	.short	(.L_5155 - .L_5154)
.L_5154:
        /*00a0*/ 	.word	0x00000000
        /*00a4*/ 	.short	0x0006
        /*00a6*/ 	.short	0x0028
        /*00a8*/ 	.byte	0x00, 0xf0, 0x11, 0x00


	//----- nvinfo : EIATTR_KPARAM_INFO
	.align		4
.L_5155:
        /*00ac*/ 	.byte	0x04, 0x17
        /*00ae*/ 	.short	(.L_5157 - .L_5156)
.L_5156:
        /*00b0*/ 	.word	0x00000000
        /*00b4*/ 	.short	0x0005
        /*00b6*/ 	.short	0x0024
        /*00b8*/ 	.byte	0x00, 0xf0, 0x11, 0x00


	//----- nvinfo : EIATTR_KPARAM_INFO
	.align		4
.L_5157:
        /*00bc*/ 	.byte	0x04, 0x17
        /*00be*/ 	.short	(.L_5159 - .L_5158)
.L_5158:
        /*00c0*/ 	.word	0x00000000
        /*00c4*/ 	.short	0x0004
        /*00c6*/ 	.short	0x0020
        /*00c8*/ 	.byte	0x00, 0xf0, 0x11, 0x00


	//----- nvinfo : EIATTR_KPARAM_INFO
	.align		4
.L_5159:
        /*00cc*/ 	.byte	0x04, 0x17
        /*00ce*/ 	.short	(.L_5161 - .L_5160)
.L_5160:
        /*00d0*/ 	.word	0x00000000
        /*00d4*/ 	.short	0x0003
        /*00d6*/ 	.short	0x0018
        /*00d8*/ 	.byte	0x00, 0xf0, 0x21, 0x00


	//----- nvinfo : EIATTR_KPARAM_INFO
	.align		4
.L_5161:
        /*00dc*/ 	.byte	0x04, 0x17
        /*00de*/ 	.short	(.L_5163 - .L_5162)
.L_5162:
        /*00e0*/ 	.word	0x00000000
        /*00e4*/ 	.short	0x0002
        /*00e6*/ 	.short	0x0010
        /*00e8*/ 	.byte	0x00, 0xf0, 0x21, 0x00


	//----- nvinfo : EIATTR_KPARAM_INFO
	.align		4
.L_5163:
        /*00ec*/ 	.byte	0x04, 0x17
        /*00ee*/ 	.short	(.L_5165 - .L_5164)
.L_5164:
        /*00f0*/ 	.word	0x00000000
        /*00f4*/ 	.short	0x0001
        /*00f6*/ 	.short	0x0008
        /*00f8*/ 	.byte	0x00, 0xf0, 0x21, 0x00


	//----- nvinfo : EIATTR_KPARAM_INFO
	.align		4
.L_5165:
        /*00fc*/ 	.byte	0x04, 0x17
        /*00fe*/ 	.short	(.L_5167 - .L_5166)
.L_5166:
        /*0100*/ 	.word	0x00000000
        /*0104*/ 	.short	0x0000
        /*0106*/ 	.short	0x0000
        /*0108*/ 	.byte	0x00, 0xf0, 0x21, 0x00


	//----- nvinfo : EIATTR_MAXREG_COUNT
	.align		4
.L_5167:
        /*010c*/ 	.byte	0x03, 0x1b
        /*010e*/ 	.short	0x0040


	//----- nvinfo : EIATTR_NUM_BARRIERS
	.align		4
        /*0110*/ 	.byte	0x02, 0x4c
        /*0112*/ 	.byte	0x01
	.zero		1


	//----- nvinfo : EIATTR_MERCURY_ISA_VERSION
	.align		4
        /*0114*/ 	.byte	0x03, 0x5f
        /*0116*/ 	.short	0x0000


	//----- nvinfo : EIATTR_COOP_GROUP_MASK_REGIDS
	.align		4
        /*0118*/ 	.byte	0x04, 0x29
        /*011a*/ 	.short	(.L_5169 - .L_5168)


	//   ....[0]....
.L_5168:
        /*011c*/ 	.word	0xffffffff


	//   ....[1]....
        /*0120*/ 	.word	0xffffffff


	//   ....[2]....
        /*0124*/ 	.word	0xffffffff


	//   ....[3]....
        /*0128*/ 	.word	0xffffffff


	//   ....[4]....
        /*012c*/ 	.word	0xffffffff


	//----- nvinfo : EIATTR_COOP_GROUP_INSTR_OFFSETS
	.align		4
.L_5169:
        /*0130*/ 	.byte	0x04, 0x28
        /*0132*/ 	.short	(.L_5171 - .L_5170)


	//   ....[0]....
.L_5170:
        /*0134*/ 	.word	0x00000440


	//   ....[1]....
        /*0138*/ 	.word	0x00000550


	//   ....[2]....
        /*013c*/ 	.word	0x00000660


	//   ....[3]....
        /*0140*/ 	.word	0x00000ef0


	//   ....[4]....
        /*0144*/ 	.word	0x000010a0


	//----- nvinfo : EIATTR_EXIT_INSTR_OFFSETS
	.align		4
.L_5171:
        /*0148*/ 	.byte	0x04, 0x1c
        /*014a*/ 	.short	(.L_5173 - .L_5172)


	//   ....[0]....
.L_5172:
        /*014c*/ 	.word	0x000001c0


	//   ....[1]....
        /*0150*/ 	.word	0x00001270


	//----- nvinfo : EIATTR_MAX_THREADS
	.align		4
.L_5173:
        /*0154*/ 	.byte	0x04, 0x05
        /*0156*/ 	.short	(.L_5175 - .L_5174)
.L_5174:
        /*0158*/ 	.word	0x00000400
        /*015c*/ 	.word	0x00000001
        /*0160*/ 	.word	0x00000001


	//----- nvinfo : EIATTR_CRS_STACK_SIZE
	.align		4
.L_5175:
        /*0164*/ 	.byte	0x04, 0x1e
        /*0166*/ 	.short	(.L_5177 - .L_5176)
.L_5176:
        /*0168*/ 	.word	0x00000000
.L_5177:


//--------------------- .nv.info._Z33kPreconditionOptimizer32bit1StateI13__nv_bfloat16Li4ELi4096ELi8EEvPT_S2_PfS3_ffffiffi --------------------------
	.section	.nv.info._Z33kPreconditionOptimizer32bit1StateI13__nv_bfloat16Li4ELi4096ELi8EEvPT_S2_PfS3_ffffiffi,"",@"SHT_CUDA_INFO"
	.sectionflags	@""
	.align	4


	//----- nvinfo : EIATTR_CUDA_API_VERSION
	.align		4
        /*0000*/ 	.byte	0x04, 0x37
        /*0002*/ 	.short	(.L_5179 - .L_5178)
.L_5178:
        /*0004*/ 	.word	0x00000082


	//----- nvinfo : EIATTR_SW2861232_WAR
	.align		4
.L_5179:
        /*0008*/ 	.byte	0x01, 0x35
	.zero		2


	//----- nvinfo : EIATTR_PARAM_CBANK
	.align		4
        /*000c*/ 	.byte	0x04, 0x0a
        /*000e*/ 	.short	(.L_5181 - .L_5180)
	.align		4
.L_5180:
        /*0010*/ 	.word	index@(.nv.constant0._Z33kPreconditionOptimizer32bit1StateI13__nv_bfloat16Li4ELi4096ELi8EEvPT_S2_PfS3_ffffiffi)
        /*0014*/ 	.short	0x0160
        /*0016*/ 	.short	0x0040


	//----- nvinfo : EIATTR_CBANK_PARAM_SIZE
	.align		4
.L_5181:
        /*0018*/ 	.byte	0x03, 0x19
        /*001a*/ 	.short	0x0040


	//----- nvinfo : EIATTR_KPARAM_INFO
	.align		4
        /*001c*/ 	.byte	0x04, 0x17
        /*001e*/ 	.short	(.L_5183 - .L_5182)
.L_5182:
        /*0020*/ 	.word	0x00000000
        /*0024*/ 	.short	0x000b
        /*0026*/ 	.short	0x003c
        /*0028*/ 	.byte	0x00, 0xf0, 0x11, 0x00


	//----- nvinfo : EIATTR_KPARAM_INFO
	.align		4
.L_5183:
        /*002c*/ 	.byte	0x04, 0x17
        /*002e*/ 	.short	(.L_5185 - .L_5184)
.L_5184:
        /*0030*/ 	.word	0x00000000
        /*0034*/ 	.short	0x000a
        /*0036*/ 	.short	0x0038
        /*0038*/ 	.byte	0x00, 0xf0, 0x11, 0x00


	//----- nvinfo : EIATTR_KPARAM_INFO
	.align		4
.L_5185:
        /*003c*/ 	.byte	0x04, 0x17
        /*003e*/ 	.short	(.L_5187 - .L_5186)
.L_5186:
        /*0040*/ 	.word	0x00000000
        /*0044*/ 	.short	0x0009
        /*0046*/ 	.short	0x0034
        /*0048*/ 	.byte	0x00, 0xf0, 0x11, 0x00


	//----- nvinfo : EIATTR_KPARAM_INFO
	.align		4
.L_5187:
        /*004c*/ 	.byte	0x04, 0x17
        /*004e*/ 	.short	(.L_5189 - .L_5188)
.L_5188:
        /*0050*/ 	.word	0x00000000
        /*0054*/ 	.short	0x0008
        /*0056*/ 	.short	0x0030
        /*0058*/ 	.byte	0x00, 0xf0, 0x11, 0x00


	//----- nvinfo : EIATTR_KPARAM_INFO
	.align		4
.L_5189:
        /*005c*/ 	.byte	0x04, 0x17
        /*005e*/ 	.short	(.L_5191 - .L_5190)
.L_5190:
        /*0060*/ 	.word	0x00000000
        /*0064*/ 	.short	0x0007
        /*0066*/ 	.short	0x002c
        /*0068*/ 	.byte	0x00, 0xf0, 0x11, 0x00


	//----- nvinfo : EIATTR_KPARAM_INFO
	.align		4
.L_5191:
        /*006c*/ 	.byte	0x04, 0x17
        /*006e*/ 	.short	(.L_5193 - .L_5192)
.L_5192:
        /*0070*/ 	.word	0x00000000
        /*0074*/ 	.short	0x0006
        /*0076*/ 	.short	0x0028
        /*0078*/ 	.byte	0x00, 0xf0, 0x11, 0x00


	//----- nvinfo : EIATTR_KPARAM_INFO
	.align		4
.L_5193:
        /*007c*/ 	.byte	0x04, 0x17
        /*007e*/ 	.short	(.L_5195 - .L_5194)
.L_5194:
        /*0080*/ 	.word	0x00000000
        /*0084*/ 	.short	0x0005
        /*0086*/ 	.short	0x0024
        /*0088*/ 	.byte	0x00, 0xf0, 0x11, 0x00


	//----- nvinfo : EIATTR_KPARAM_INFO
	.align		4
.L_5195:
        /*008c*/ 	.byte	0x04, 0x17
        /*008e*/ 	.short	(.L_5197 - .L_5196)
.L_5196:
        /*0090*/ 	.word	0x00000000
        /*0094*/ 	.short	0x0004
        /*0096*/ 	.short	0x0020
        /*0098*/ 	.byte	0x00, 0xf0, 0x11, 0x00


	//----- nvinfo : EIATTR_KPARAM_INFO
	.align		4
.L_5197:
        /*009c*/ 	.byte	0x04, 0x17
        /*009e*/ 	.short	(.L_5199 - .L_5198)
.L_5198:
        /*00a0*/ 	.word	0x00000000
        /*00a4*/ 	.short	0x0003
        /*00a6*/ 	.short	0x0018
        /*00a8*/ 	.byte	0x00, 0xf0, 0x21, 0x00


	//----- nvinfo : EIATTR_KPARAM_INFO
	.align		4
.L_5199:
        /*00ac*/ 	.byte	0x04, 0x17
        /*00ae*/ 	.short	(.L_5201 - .L_5200)
.L_5200:
        /*00b0*/ 	.word	0x00000000
        /*00b4*/ 	.short	0x0002
        /*00b6*/ 	.short	0x0010
        /*00b8*/ 	.byte	0x00, 0xf0, 0x21, 0x00


	//----- nvinfo : EIATTR_KPARAM_INFO
	.align		4
.L_5201:
        /*00bc*/ 	.byte	0x04, 0x17
        /*00be*/ 	.short	(.L_5203 - .L_5202)
.L_5202:
        /*00c0*/ 	.word	0x00000000
        /*00c4*/ 	.short	0x0001
        /*00c6*/ 	.short	0x0008
        /*00c8*/ 	.byte	0x00, 0xf0, 0x21, 0x00


	//----- nvinfo : EIATTR_KPARAM_INFO
	.align		4
.L_5203:
        /*00cc*/ 	.byte	0x04, 0x17
        /*00ce*/ 	.short	(.L_5205 - .L_5204)
.L_5204:
        /*00d0*/ 	.word	0x00000000
        /*00d4*/ 	.short	0x0000
        /*00d6*/ 	.short	0x0000
        /*00d8*/ 	.byte	0x00, 0xf0, 0x21, 0x00


	//----- nvinfo : EIATTR_MAXREG_COUNT
	.align		4
.L_5205:
        /*00dc*/ 	.byte	0x03, 0x1b
        /*00de*/ 	.short	0x0080


	//----- nvinfo : EIATTR_NUM_BARRIERS
	.align		4
        /*00e0*/ 	.byte	0x02, 0x4c
        /*00e2*/ 	.byte	0x01
	.zero		1


	//----- nvinfo : EIATTR_MERCURY_ISA_VERSION
	.align		4
        /*00e4*/ 	.byte	0x03, 0x5f
        /*00e6*/ 	.short	0x0000


	//----- nvinfo : EIATTR_UNUSED_LOAD_BYTE_OFFSET
	.align		4
        /*00e8*/ 	.byte	0x04, 0x44
        /*00ea*/ 	.short	(.L_5207 - .L_5206)


	//   ....[0]....
.L_5206:
        /*00ec*/ 	.word	0x00001050
        /*00f0*/ 	.word	0x0000fff0


	//   ....[1]....
        /*00f4*/ 	.word	0x00001080
        /*00f8*/ 	.word	0x0000ff0f


	//   ....[2]....
        /*00fc*/ 	.word	0x000010e0
        /*0100*/ 	.word	0x00000fff


	//   ....[3]....
        /*0104*/ 	.word	0x000013a0
        /*0108*/ 	.word	0x0000fff0


	//   ....[4]....
        /*010c*/ 	.word	0x000013b0
        /*0110*/ 	.word	0x0000ff0f


	//   ....[5]....
        /*0114*/ 	.word	0x000013e0
        /*0118*/ 	.word	0x0000f0ff


	//----- nvinfo : EIATTR_COOP_GROUP_MASK_REGIDS
	.align		4
.L_5207:
        /*011c*/ 	.byte	0x04, 0x29
        /*011e*/ 	.short	(.L_5209 - .L_5208)


	//   ....[0]....
.L_5208:
        /*0120*/ 	.word	0xffffffff


	//   ....[1]....
        /*0124*/ 	.word	0xffffffff


	//   ....[2]....
        /*0128*/ 	.word	0xffffffff


	//   ....[3]....
        /*012c*/ 	.word	0xffffffff


	//   ....[4]....
        /*0130*/ 	.word	0xffffffff


	//   ....[5]....
        /*0134*/ 	.word	0xffffffff


	//   ....[6]....
        /*0138*/ 	.word	0xffffffff


	//   ....[7]....
        /*013c*/ 	.word	0xffffffff


	//   ....[8]....
        /*0140*/ 	.word	0xffffffff


	//   ....[9]....
        /*0144*/ 	.word	0xffffffff


	//   ....[10]....
        /*0148*/ 	.word	0xffffffff


	//   ....[11]....
        /*014c*/ 	.word	0xffffffff


	//   ....[12]....
        /*0150*/ 	.word	0xffffffff


	//----- nvinfo : EIATTR_COOP_GROUP_INSTR_OFFSETS
	.align		4
.L_5209:
        /*0154*/ 	.byte	0x04, 0x28
        /*0156*/ 	.short	(.L_5211 - .L_5210)


	//   ....[0]....
.L_5210:
        /*0158*/ 	.word	0x00000770


	//   ....[1]....
        /*015c*/ 	.word	0x00000ad0


	//   ....[2]....
        /*0160*/ 	.word	0x00000f60


	//   ....[3]....
        /*0164*/ 	.word	0x00000f80


	//   ....[4]....
        /*0168*/ 	.word	0x00000fa0


	//   ....[5]....
        /*016c*/ 	.word	0x00000fc0


	//   ....[6]....
        /*0170*/ 	.word	0x00000ff0


	//   ....[7]....
        /*0174*/ 	.word	0x000012b0


	//   ....[8]....
        /*0178*/ 	.word	0x000012e0


	//   ....[9]....
        /*017c*/ 	.word	0x00001300


	//   ....[10]....
        /*0180*/ 	.word	0x00001320


	//   ....[11]....
        /*0184*/ 	.word	0x00001340


	//   ....[12]....
        /*0188*/ 	.word	0x00001570


	//----- nvinfo : EIATTR_EXIT_INSTR_OFFSETS
	.align		4
.L_5211:
        /*018c*/ 	.byte	0x04, 0x1c
        /*018e*/ 	.short	(.L_5213 - .L_5212)


	//   ....[0]....
.L_5212:
        /*0190*/ 	.word	0x000000c0


	//   ....[1]....
        /*0194*/ 	.word	0x000015c0


	//----- nvinfo : EIATTR_MAX_THREADS
	.align		4
.L_5213:
        /*0198*/ 	.byte	0x04, 0x05
        /*019a*/ 	.short	(.L_5215 - .L_5214)
.L_5214:
        /*019c*/ 	.word	0x00000200
        /*01a0*/ 	.word	0x00000001
        /*01a4*/ 	.word	0x00000001


	//----- nvinfo : EIATTR_CRS_STACK_SIZE
	.align		4
.L_5215:
        /*01a8*/ 	.byte	0x04, 0x1e
        /*01aa*/ 	.short	(.L_5217 - .L_5216)
.L_5216:
        /*01ac*/ 	.word	0x00000000
.L_5217:


//--------------------- .nv.info._Z33kPreconditionOptimizer32bit1StateIfLi4ELi4096ELi8EEvPT_S1_PfS2_ffffiffi --------------------------
	.section	.nv.info._Z33kPreconditionOptimizer32bit1StateIfLi4ELi4096ELi8EEvPT_S1_PfS2_ffffiffi,"",@"SHT_CUDA_INFO"
	.sectionflags	@""
	.align	4


	//----- nvinfo : EIATTR_CUDA_API_VERSION
	.align		4
        /*0000*/ 	.byte	0x04, 0x37
        /*0002*/ 	.short	(.L_5219 - .L_5218)
.L_5218:
        /*0004*/ 	.word	0x00000082


	//----- nvinfo : EIATTR_SW2861232_WAR
	.align		4
.L_5219:
        /*0008*/ 	.byte	0x01, 0x35
	.zero		2


	//----- nvinfo : EIATTR_PARAM_CBANK
	.align		4
        /*000c*/ 	.byte	0x04, 0x0a
        /*000e*/ 	.short	(.L_5221 - .L_5220)
	.align		4
.L_5220:
        /*0010*/ 	.word	index@(.nv.constant0._Z33kPreconditionOptimizer32bit1StateIfLi4ELi4096ELi8EEvPT_S1_PfS2_ffffiffi)
        /*0014*/ 	.short	0x0160
        /*0016*/ 	.short	0x0040


	//----- nvinfo : EIATTR_CBANK_PARAM_SIZE
	.align		4
.L_5221:
        /*0018*/ 	.byte	0x03, 0x19
        /*001a*/ 	.short	0x0040


	//----- nvinfo : EIATTR_KPARAM_INFO
	.align		4
        /*001c*/ 	.byte	0x04, 0x17
        /*001e*/ 	.short	(.L_5223 - .L_5222)
.L_5222:
        /*0020*/ 	.word	0x00000000
        /*0024*/ 	.short	0x000b
        /*0026*/ 	.short	0x003c
        /*0028*/ 	.byte	0x00, 0xf0, 0x11, 0x00


	//----- nvinfo : EIATTR_KPARAM_INFO
	.align		4
.L_5223:
        /*002c*/ 	.byte	0x04, 0x17
        /*002e*/ 	.short	(.L_5225 - .L_5224)
.L_5224:
        /*0030*/ 	.word	0x00000000
        /*0034*/ 	.short	0x000a
        /*0036*/ 	.short	0x0038
        /*0038*/ 	.byte	0x00, 0xf0, 0x11, 0x00


	//----- nvinfo : EIATTR_KPARAM_INFO
	.align		4
.L_5225:
        /*003c*/ 	.byte	0x04, 0x17
        /*003e*/ 	.short	(.L_5227 - .L_5226)
.L_5226:
        /*0040*/ 	.word	0x00000000
        /*0044*/ 	.short	0x0009
        /*0046*/ 	.short	0x0034
        /*0048*/ 	.byte	0x00, 0xf0, 0x11, 0x00


	//----- nvinfo : EIATTR_KPARAM_INFO
	.align		4
.L_5227:
        /*004c*/ 	.byte	0x04, 0x17
        /*004e*/ 	.short	(.L_5229 - .L_5228)
.L_5228:
        /*0050*/ 	.word	0x00000000
        /*0054*/ 	.short	0x0008
        /*0056*/ 	.short	0x0030
        /*0058*/ 	.byte	0x00, 0xf0, 0x11, 0x00


	//----- nvinfo : EIATTR_KPARAM_INFO
	.align		4
.L_5229:
        /*005c*/ 	.byte	0x04, 0x17
        /*005e*/ 	.short	(.L_5231 - .L_5230)
.L_5230:
        /*0060*/ 	.word	0x00000000
        /*0064*/ 	.short	0x0007
        /*0066*/ 	.short	0x002c
        /*0068*/ 	.byte	0x00, 0xf0, 0x11, 0x00


	//----- nvinfo : EIATTR_KPARAM_INFO
	.align		4
.L_5231:
        /*006c*/ 	.byte	0x04, 0x17
        /*006e*/ 	.short	(.L_5233 - .L_5232)
.L_5232:
        /*0070*/ 	.word	0x00000000
        /*0074*/ 	.short	0x0006
        /*0076*/ 	.short	0x0028
        /*0078*/ 	.byte	0x00, 0xf0, 0x11, 0x00


	//----- nvinfo : EIATTR_KPARAM_INFO
	.align		4
.L_5233:
        /*007c*/ 	.byte	0x04, 0x17
        /*007e*/ 	.short	(.L_5235 - .L_5234)
.L_5234:
        /*0080*/ 	.word	0x00000000
        /*0084*/ 	.short	0x0005
        /*0086*/ 	.short	0x0024
        /*0088*/ 	.byte	0x00, 0xf0, 0x11, 0x00


	//----- nvinfo : EIATTR_KPARAM_INFO
	.align		4
.L_5235:
        /*008c*/ 	.byte	0x04, 0x17
        /*008e*/ 	.short	(.L_5237 - .L_5236)
.L_5236:
        /*0090*/ 	.word	0x00000000
        /*0094*/ 	.short	0x0004
        /*0096*/ 	.short	0x0020
        /*0098*/ 	.byte	0x00, 0xf0, 0x11, 0x00


	//----- nvinfo : EIATTR_KPARAM_INFO
	.align		4
.L_5237:
        /*009c*/ 	.byte	0x04, 0x17
        /*009e*/ 	.short	(.L_5239 - .L_5238)
.L_5238:
        /*00a0*/ 	.word	0x00000000
        /*00a4*/ 	.short	0x0003
        /*00a6*/ 	.short	0x0018
        /*00a8*/ 	.byte	0x00, 0xf0, 0x21, 0x00


	//----- nvinfo : EIATTR_KPARAM_INFO
	.align		4
.L_5239:
        /*00ac*/ 	.byte	0x04, 0x17
        /*00ae*/ 	.short	(.L_5241 - .L_5240)
.L_5240:
        /*00b0*/ 	.word	0x00000000
        /*00b4*/ 	.short	0x0002
        /*00b6*/ 	.short	0x0010
        /*00b8*/ 	.byte	0x00, 0xf0, 0x21, 0x00


	//----- nvinfo : EIATTR_KPARAM_INFO
	.align		4
.L_5241:
        /*00bc*/ 	.byte	0x04, 0x17
        /*00be*/ 	.short	(.L_5243 - .L_5242)
.L_5242:
        /*00c0*/ 	.word	0x00000000
        /*00c4*/ 	.short	0x0001
        /*00c6*/ 	.short	0x0008
        /*00c8*/ 	.byte	0x00, 0xf0, 0x21, 0x00


	//----- nvinfo : EIATTR_KPARAM_INFO
	.align		4
.L_5243:
        /*00cc*/ 	.byte	0x04, 0x17
        /*00ce*/ 	.short	(.L_5245 - .L_5244)
.L_5244:
        /*00d0*/ 	.word	0x00000000
        /*00d4*/ 	.short	0x0000
        /*00d6*/ 	.short	0x0000
        /*00d8*/ 	.byte	0x00, 0xf0, 0x21, 0x00


	//----- nvinfo : EIATTR_MAXREG_COUNT
	.align		4
.L_5245:
        /*00dc*/ 	.byte	0x03, 0x1b
        /*00de*/ 	.short	0x0080


	//----- nvinfo : EIATTR_NUM_BARRIERS
	.align		4
        /*00e0*/ 	.byte	0x02, 0x4c
        /*00e2*/ 	.byte	0x01
	.zero		1


	//----- nvinfo : EIATTR_MERCURY_ISA_VERSION
	.align		4
        /*00e4*/ 	.byte	0x03, 0x5f
        /*00e6*/ 	.short	0x0000


	//----- nvinfo : EIATTR_UNUSED_LOAD_BYTE_OFFSET
	.align		4
        /*00e8*/ 	.byte	0x04, 0x44
        /*00ea*/ 	.short	(.L_5247 - .L_5246)


	//   ....[0]....
.L_5246:
        /*00ec*/ 	.word	0x00000e20
        /*00f0*/ 	.word	0x0000fff0


	//   ....[1]....
        /*00f4*/ 	.word	0x00000e50
        /*00f8*/ 	.word	0x0000ff0f


	//   ....[2]....
        /*00fc*/ 	.word	0x00000eb0
        /*0100*/ 	.word	0x00000fff


	//   ....[3]....
        /*0104*/ 	.word	0x00001170
        /*0108*/ 	.word	0x0000fff0


	//   ....[4]....
        /*010c*/ 	.word	0x00001180
        /*0110*/ 	.word	0x0000ff0f


	//   ....[5]....
        /*0114*/ 	.word	0x000011b0
        /*0118*/ 	.word	0x0000f0ff


	//----- nvinfo : EIATTR_COOP_GROUP_MASK_REGIDS
	.align		4
.L_5247:
        /*011c*/ 	.byte	0x04, 0x29
        /*011e*/ 	.short	(.L_5249 - .L_5248)


	//   ....[0]....
.L_5248:
        /*0120*/ 	.word	0xffffffff


	//   ....[1]....
        /*0124*/ 	.word	0xffffffff


	//   ....[2]....
        /*0128*/ 	.word	0xffffffff


	//   ....[3]....
        /*012c*/ 	.word	0xffffffff


	//   ....[4]....
        /*0130*/ 	.word	0xffffffff


	//   ....[5]....
        /*0134*/ 	.word	0xffffffff


	//   ....[6]....
        /*0138*/ 	.word	0xffffffff


	//   ....[7]....
        /*013c*/ 	.word	0xffffffff


	//   ....[8]....
        /*0140*/ 	.word	0xffffffff


	//   ....[9]....
        /*0144*/ 	.word	0xffffffff


	//   ....[10]....
        /*0148*/ 	.word	0xffffffff


	//   ....[11]....
        /*014c*/ 	.word	0xffffffff


	//   ....[12]....
        /*0150*/ 	.word	0xffffffff


	//----- nvinfo : EIATTR_COOP_GROUP_INSTR_OFFSETS
	.align		4
.L_5249:
        /*0154*/ 	.byte	0x04, 0x28
        /*0156*/ 	.short	(.L_5251 - .L_5250)


	//   ....[0]....
.L_5250:
        /*0158*/ 	.word	0x00000690


	//   ....[1]....
        /*015c*/ 	.word	0x00000920


	//   ....[2]....
        /*0160*/ 	.word	0x00000d30


	//   ....[3]....
        /*0164*/ 	.word	0x00000d50


	//   ....[4]....
        /*0168*/ 	.word	0x00000d70


	//   ....[5]....
        /*016c*/ 	.word	0x00000d90


	//   ....[6]....
        /*0170*/ 	.word	0x00000dc0


	//   ....[7]....
        /*0174*/ 	.word	0x00001080


	//   ....[8]....
        /*0178*/ 	.word	0x000010b0


	//   ....[9]....
        /*017c*/ 	.word	0x000010d0


	//   ....[10]....
        /*0180*/ 	.word	0x000010f0


	//   ....[11]....
        /*0184*/ 	.word	0x00001110


	//   ....[12]....
        /*0188*/ 	.word	0x00001340


	//----- nvinfo : EIATTR_EXIT_INSTR_OFFSETS
	.align		4
.L_5251:
        /*018c*/ 	.byte	0x04, 0x1c
        /*018e*/ 	.short	(.L_5253 - .L_5252)


	//   ....[0]....
.L_5252:
        /*0190*/ 	.word	0x000000c0


	//   ....[1]....
        /*0194*/ 	.word	0x00001390


	//----- nvinfo : EIATTR_MAX_THREADS
	.align		4
.L_5253:
        /*0198*/ 	.byte	0x04, 0x05
        /*019a*/ 	.short	(.L_5255 - .L_5254)
.L_5254:
        /*019c*/ 	.word	0x00000200
        /*01a0*/ 	.word	0x00000001
        /*01a4*/ 	.word	0x00000001


	//----- nvinfo : EIATTR_CRS_STACK_SIZE
	.align		4
.L_5255:
        /*01a8*/ 	.byte	0x04, 0x1e
        /*01aa*/ 	.short	(.L_5257 - .L_5256)
.L_5256:
        /*01ac*/ 	.word	0x00000000
.L_5257:


//--------------------- .nv.info._Z33kPreconditionOptimizer32bit1StateI6__halfLi4ELi4096ELi8EEvPT_S2_PfS3_ffffiffi --------------------------
	.section	.nv.info._Z33kPreconditionOptimizer32bit1StateI6__halfLi4ELi4096ELi8EEvPT_S2_PfS3_ffffiffi,"",@"SHT_CUDA_INFO"
	.sectionflags	@""
	.align	4


	//----- nvinfo : EIATTR_CUDA_API_VERSION
	.align		4
        /*0000*/ 	.byte	0x04, 0x37
        /*0002*/ 	.short	(.L_5259 - .L_5258)
.L_5258:
        /*0004*/ 	.word	0x00000082


	//----- nvinfo : EIATTR_SW2861232_WAR
	.align		4
.L_5259:
        /*0008*/ 	.byte	0x01, 0x35
	.zero		2


	//----- nvinfo : EIATTR_PARAM_CBANK
	.align		4
        /*000c*/ 	.byte	0x04, 0x0a
        /*000e*/ 	.short	(.L_5261 - .L_5260)
	.align		4
.L_5260:
        /*0010*/ 	.word	index@(.nv.constant0._Z33kPreconditionOptimizer32bit1StateI6__halfLi4ELi4096ELi8EEvPT_S2_PfS3_ffffiffi)
        /*0014*/ 	.short	0x0160
        /*0016*/ 	.short	0x0040


	//----- nvinfo : EIATTR_CBANK_PARAM_SIZE
	.align		4
.L_5261:
        /*0018*/ 	.byte	0x03, 0x19
        /*001a*/ 	.short	0x0040


	//----- nvinfo : EIATTR_KPARAM_INFO
	.align		4
        /*001c*/ 	.byte	0x04, 0x17
        /*001e*/ 	.short	(.L_5263 - .L_5262)
.L_5262:
        /*0020*/ 	.word	0x00000000
        /*0024*/ 	.short	0x000b
        /*0026*/ 	.short	0x003c
        /*0028*/ 	.byte	0x00, 0xf0, 0x11, 0x00


	//----- nvinfo : EIATTR_KPARAM_INFO
	.align		4
.L_5263:
        /*002c*/ 	.byte	0x04, 0x17
        /*002e*/ 	.short	(.L_5265 - .L_5264)
.L_5264:
        /*0030*/ 	.word	0x00000000
        /*0034*/ 	.short	0x000a
        /*0036*/ 	.short	0x0038
        /*0038*/ 	.byte	0x00, 0xf0, 0x11, 0x00


	//----- nvinfo : EIATTR_KPARAM_INFO
	.align		4
.L_5265:
        /*003c*/ 	.byte	0x04, 0x17
        /*003e*/ 	.short	(.L_5267 - .L_5266)
.L_5266:
        /*0040*/ 	.word	0x00000000
        /*0044*/ 	.short	0x0009
        /*0046*/ 	.short	0x0034
        /*0048*/ 	.byte	0x00, 0xf0, 0x11, 0x00


	//----- nvinfo : EIATTR_KPARAM_INFO
	.align		4
.L_5267:
        /*004c*/ 	.byte	0x04, 0x17
        /*004e*/ 	.short	(.L_5269 - .L_5268)
.L_5268:
        /*0050*/ 	.word	0x00000000
        /*0054*/ 	.short	0x0008
        /*0056*/ 	.short	0x0030
        /*0058*/ 	.byte	0x00, 0xf0, 0x11, 0x00


	//----- nvinfo : EIATTR_KPARAM_INFO
	.align		4
.L_5269:
        /*005c*/ 	.byte	0x04, 0x17
        /*005e*/ 	.short	(.L_5271 - .L_5270)
.L_5270:
        /*0060*/ 	.word	0x00000000
        /*0064*/ 	.short	0x0007
        /*0066*/ 	.short	0x002c
        /*0068*/ 	.byte	0x00, 0xf0, 0x11, 0x00


	//----- nvinfo : EIATTR_KPARAM_INFO
	.align		4
.L_5271:
        /*006c*/ 	.byte	0x04, 0x17
        /*006e*/ 	.short	(.L_5273 - .L_5272)
.L_5272:
        /*0070*/ 	.word	0x00000000
        /*0074*/ 	.short	0x0006
        /*0076*/ 	.short	0x0028
        /*0078*/ 	.byte	0x00, 0xf0, 0x11, 0x00


	//----- nvinfo : EIATTR_KPARAM_INFO
	.align		4
.L_5273:
        /*007c*/ 	.byte	0x04, 0x17
        /*007e*/ 	.short	(.L_5275 - .L_5274)
.L_5274:
        /*0080*/ 	.word	0x00000000
        /*0084*/ 	.short	0x0005
        /*0086*/ 	.short	0x0024
        /*0088*/ 	.byte	0x00, 0xf0, 0x11, 0x00


	//----- nvinfo : EIATTR_KPARAM_INFO
	.align		4
.L_5275:
        /*008c*/ 	.byte	0x04, 0x17
        /*008e*/ 	.short	(.L_5277 - .L_5276)
.L_5276:
        /*0090*/ 	.word	0x00000000
        /*0094*/ 	.short	0x0004
        /*0096*/ 	.short	0x0020
        /*0098*/ 	.byte	0x00, 0xf0, 0x11, 0x00


	//----- nvinfo : EIATTR_KPARAM_INFO
	.align		4
.L_5277:
        /*009c*/ 	.byte	0x04, 0x17
        /*009e*/ 	.short	(.L_5279 - .L_5278)
.L_5278:
        /*00a0*/ 	.word	0x00000000
        /*00a4*/ 	.short	0x0003
        /*00a6*/ 	.short	0x0018
        /*00a8*/ 	.byte	0x00, 0xf0, 0x21, 0x00


	//----- nvinfo : EIATTR_KPARAM_INFO
	.align		4
.L_5279:
        /*00ac*/ 	.byte	0x04, 0x17
        /*00ae*/ 	.short	(.L_5281 - .L_5280)
.L_5280:
        /*00b0*/ 	.word	0x00000000
        /*00b4*/ 	.short	0x0002
        /*00b6*/ 	.short	0x0010
        /*00b8*/ 	.byte	0x00, 0xf0, 0x21, 0x00


	//----- nvinfo : EIATTR_KPARAM_INFO
	.align		4
.L_5281:
        /*00bc*/ 	.byte	0x04, 0x17
        /*00be*/ 	.short	(.L_5283 - .L_5282)
.L_5282:
        /*00c0*/ 	.word	0x00000000
        /*00c4*/ 	.short	0x0001
        /*00c6*/ 	.short	0x0008
        /*00c8*/ 	.byte	0x00, 0xf0, 0x21, 0x00


	//----- nvinfo : EIATTR_KPARAM_INFO
	.align		4
.L_5283:
        /*00cc*/ 	.byte	0x04, 0x17
        /*00ce*/ 	.short	(.L_5285 - .L_5284)
.L_5284:
        /*00d0*/ 	.word	0x00000000
        /*00d4*/ 	.short	0x0000
        /*00d6*/ 	.short	0x0000
        /*00d8*/ 	.byte	0x00, 0xf0, 0x21, 0x00


	//----- nvinfo : EIATTR_MAXREG_COUNT
	.align		4
.L_5285:
        /*00dc*/ 	.byte	0x03, 0x1b
        /*00de*/ 	.short	0x0080


	//----- nvinfo : EIATTR_NUM_BARRIERS
	.align		4
        /*00e0*/ 	.byte	0x02, 0x4c
        /*00e2*/ 	.byte	0x01
	.zero		1


	//----- nvinfo : EIATTR_MERCURY_ISA_VERSION
	.align		4
        /*00e4*/ 	.byte	0x03, 0x5f
        /*00e6*/ 	.short	0x0000


	//----- nvinfo : EIATTR_UNUSED_LOAD_BYTE_OFFSET
	.align		4
        /*00e8*/ 	.byte	0x04, 0x44
        /*00ea*/ 	.short	(.L_5287 - .L_5286)


	//   ....[0]....
.L_5286:
        /*00ec*/ 	.word	0x00001050
        /*00f0*/ 	.word	0x0000fff0


	//   ....[1]....
        /*00f4*/ 	.word	0x00001080
        /*00f8*/ 	.word	0x0000ff0f


	//   ....[2]....
        /*00fc*/ 	.word	0x000010e0
        /*0100*/ 	.word	0x00000fff


	//   ....[3]....
        /*0104*/ 	.word	0x000013a0
        /*0108*/ 	.word	0x0000fff0


	//   ....[4]....
        /*010c*/ 	.word	0x000013b0
        /*0110*/ 	.word	0x0000ff0f


	//   ....[5]....
        /*0114*/ 	.word	0x000013e0
        /*0118*/ 	.word	0x0000f0ff


	//----- nvinfo : EIATTR_COOP_GROUP_MASK_REGIDS
	.align		4
.L_5287:
        /*011c*/ 	.byte	0x04, 0x29
        /*011e*/ 	.short	(.L_5289 - .L_5288)


	//   ....[0]....
.L_5288:
        /*0120*/ 	.word	0xffffffff


	//   ....[1]....
        /*0124*/ 	.word	0xffffffff


	//   ....[2]....
        /*0128*/ 	.word	0xffffffff


	//   ....[3]....
        /*012c*/ 	.word	0xffffffff


	//   ....[4]....
        /*0130*/ 	.word	0xffffffff


	//   ....[5]....
        /*0134*/ 	.word	0xffffffff


	//   ....[6]....
        /*0138*/ 	.word	0xffffffff


	//   ....[7]....
        /*013c*/ 	.word	0xffffffff


	//   ....[8]....
        /*0140*/ 	.word	0xffffffff


	//   ....[9]....
        /*0144*/ 	.word	0xffffffff


	//   ....[10]....
        /*0148*/ 	.word	0xffffffff


	//   ....[11]....
        /*014c*/ 	.word	0xffffffff


	//   ....[12]....
        /*0150*/ 	.word	0xffffffff


	//----- nvinfo : EIATTR_COOP_GROUP_INSTR_OFFSETS
	.align		4
.L_5289:
        /*0154*/ 	.byte	0x04, 0x28
        /*0156*/ 	.short	(.L_5291 - .L_5290)


	//   ....[0]....
.L_5290:
        /*0158*/ 	.word	0x00000770


	//   ....[1]....
        /*015c*/ 	.word	0x00000ad0


	//   ....[2]....
        /*0160*/ 	.word	0x00000f60


	//   ....[3]....
        /*0164*/ 	.word	0x00000f80


	//   ....[4]....
        /*0168*/ 	.word	0x00000fa0


	//   ....[5]....
        /*016c*/ 	.word	0x00000fc0


	//   ....[6]....
        /*0170*/ 	.word	0x00000ff0


	//   ....[7]....
        /*0174*/ 	.word	0x000012b0


	//   ....[8]....
        /*0178*/ 	.word	0x000012e0


	//   ....[9]....
        /*017c*/ 	.word	0x00001300


	//   ....[10]....
        /*0180*/ 	.word	0x00001320


	//   ....[11]....
        /*0184*/ 	.word	0x00001340


	//   ....[12]....
        /*0188*/ 	.word	0x00001570


	//----- nvinfo : EIATTR_EXIT_INSTR_OFFSETS
	.align		4
.L_5291:
        /*018c*/ 	.byte	0x04, 0x1c
        /*018e*/ 	.short	(.L_5293 - .L_5292)


	//   ....[0]....
.L_5292:
        /*0190*/ 	.word	0x000000c0


	//   ....[1]....
        /*0194*/ 	.word	0x000015c0


	//----- nvinfo : EIATTR_MAX_THREADS
	.align		4
.L_5293:
        /*0198*/ 	.byte	0x04, 0x05
        /*019a*/ 	.short	(.L_5295 - .L_5294)
.L_5294:
        /*019c*/ 	.word	0x00000200
        /*01a0*/ 	.word	0x00000001
        /*01a4*/ 	.word	0x00000001


	//----- nvinfo : EIATTR_CRS_STACK_SIZE
	.align		4
.L_5295:
        /*01a8*/ 	.byte	0x04, 0x1e
        /*01aa*/ 	.short	(.L_5297 - .L_5296)
.L_5296:
        /*01ac*/ 	.word	0x00000000
.L_5297:


//--------------------- .nv.info._Z33kPreconditionOptimizer32bit1StateI13__nv_bfloat16Li5ELi4096ELi8EEvPT_S2_PfS3_ffffiffi --------------------------
	.section	.nv.info._Z33kPreconditionOptimizer32bit1StateI13__nv_bfloat16Li5ELi4096ELi8EEvPT_S2_PfS3_ffffiffi,"",@"SHT_CUDA_INFO"
	.sectionflags	@""
	.align	4


	//----- nvinfo : EIATTR_CUDA_API_VERSION
	.align		4
        /*0000*/ 	.byte	0x04, 0x37
        /*0002*/ 	.short	(.L_5299 - .L_5298)
.L_5298:
        /*0004*/ 	.word	0x00000082


	//----- nvinfo : EIATTR_SW2861232_WAR
	.align		4
.L_5299:
        /*0008*/ 	.byte	0x01, 0x35
	.zero		2


	//----- nvinfo : EIATTR_PARAM_CBANK
	.align		4
        /*000c*/ 	.byte	0x04, 0x0a
        /*000e*/ 	.short	(.L_5301 - .L_5300)
	.align		4
.L_5300:
        /*0010*/ 	.word	index@(.nv.constant0._Z33kPreconditionOptimizer32bit1StateI13__nv_bfloat16Li5ELi4096ELi8EEvPT_S2_PfS3_ffffiffi)
        /*0014*/ 	.short	0x0160
        /*0016*/ 	.short	0x0040


	//----- nvinfo : EIATTR_CBANK_PARAM_SIZE
	.align		4
.L_5301:
        /*0018*/ 	.byte	0x03, 0x19
        /*001a*/ 	.short	0x0040


	//----- nvinfo : EIATTR_KPARAM_INFO
	.align		4
        /*001c*/ 	.byte	0x04, 0x17
        /*001e*/ 	.short	(.L_5303 - .L_5302)
.L_5302:
        /*0020*/ 	.word	0x00000000
        /*0024*/ 	.short	0x000b
        /*0026*/ 	.short	0x003c
        /*0028*/ 	.byte	0x00, 0xf0, 0x11, 0x00


	//----- nvinfo : EIATTR_KPARAM_INFO
	.align		4
.L_5303:
        /*002c*/ 	.byte	0x04, 0x17
        /*002e*/ 	.short	(.L_5305 - .L_5304)
.L_5304:
        /*0030*/ 	.word	0x00000000
        /*0034*/ 	.short	0x000a
        /*0036*/ 	.short	0x0038
        /*0038*/ 	.byte	0x00, 0xf0, 0x11, 0x00


	//----- nvinfo : EIATTR_KPARAM_INFO
	.align		4
.L_5305:
        /*003c*/ 	.byte	0x04, 0x17
        /*003e*/ 	.short	(.L_5307 - .L_5306)
.L_5306:
        /*0040*/ 	.word	0x00000000
        /*0044*/ 	.short	0x0009
        /*0046*/ 	.short	0x0034
        /*0048*/ 	.byte	0x00, 0xf0, 0x11, 0x00


	//----- nvinfo : EIATTR_KPARAM_INFO
	.align		4
.L_5307:
        /*004c*/ 	.byte	0x04, 0x17
        /*004e*/ 	.short	(.L_5309 - .L_5308)
.L_5308:
        /*0050*/ 	.word	0x00000000
        /*0054*/ 	.short	0x0008
        /*0056*/ 	.short	0x0030
        /*0058*/ 	.byte	0x00, 0xf0, 0x11, 0x00


	//----- nvinfo : EIATTR_KPARAM_INFO
	.align		4
.L_5309:
        /*005c*/ 	.byte	0x04, 0x17
        /*005e*/ 	.short	(.L_5311 - .L_5310)
.L_5310:
        /*0060*/ 	.word	0x00000000
        /*0064*/ 	.short	0x0007
        /*0066*/ 	.short	0x002c
        /*0068*/ 	.byte	0x00, 0xf0, 0x11, 0x00


	//----- nvinfo : EIATTR_KPARAM_INFO
	.align		4
.L_5311:
        /*006c*/ 	.byte	0x04, 0x17
        /*006e*/ 	.short	(.L_5313 - .L_5312)
.L_5312:
        /*0070*/ 	.word	0x00000000
        /*0074*/ 	.short	0x0006
        /*0076*/ 	.short	0x0028
        /*0078*/ 	.byte	0x00, 0xf0, 0x11, 0x00


	//----- nvinfo : EIATTR_KPARAM_INFO
	.align		4
.L_5313:
        /*007c*/ 	.byte	0x04, 0x17
        /*007e*/ 	.short	(.L_5315 - .L_5314)
.L_5314:
        /*0080*/ 	.word	0x00000000
        /*0084*/ 	.short	0x0005
        /*0086*/ 	.short	0x0024
        /*0088*/ 	.byte	0x00, 0xf0, 0x11, 0x00


	//----- nvinfo : EIATTR_KPARAM_INFO
	.align		4
.L_5315:
        /*008c*/ 	.byte	0x04, 0x17
        /*008e*/ 	.short	(.L_5317 - .L_5316)
.L_5316:
        /*0090*/ 	.word	0x00000000
        /*0094*/ 	.short	0x0004
        /*0096*/ 	.short	0x0020
        /*0098*/ 	.byte	0x00, 0xf0, 0x11, 0x00


	//----- nvinfo : EIATTR_KPARAM_INFO
	.align		4
.L_5317:
        /*009c*/ 	.byte	0x04, 0x17
        /*009e*/ 	.short	(.L_5319 - .L_5318)
.L_5318:
        /*00a0*/ 	.word	0x00000000
        /*00a4*/ 	.short	0x0003
        /*00a6*/ 	.short	0x0018
        /*00a8*/ 	.byte	0x00, 0xf0, 0x21, 0x00


	//----- nvinfo : EIATTR_KPARAM_INFO
	.align		4
.L_5319:
        /*00ac*/ 	.byte	0x04, 0x17
        /*00ae*/ 	.short	(.L_5321 - .L_5320)
.L_5320:
        /*00b0*/ 	.word	0x00000000
        /*00b4*/ 	.short	0x0002
        /*00b6*/ 	.short	0x0010
        /*00b8*/ 	.byte	0x00, 0xf0, 0x21, 0x00


	//----- nvinfo : EIATTR_KPARAM_INFO
	.align		4
.L_5321:
        /*00bc*/ 	.byte	0x04, 0x17
        /*00be*/ 	.short	(.L_5323 - .L_5322)
.L_5322:
        /*00c0*/ 	.word	0x00000000
        /*00c4*/ 	.short	0x0001
        /*00c6*/ 	.short	0x0008
        /*00c8*/ 	.byte	0x00, 0xf0, 0x21, 0x00


	//----- nvinfo : EIATTR_KPARAM_INFO
	.align		4
.L_5323:
        /*00cc*/ 	.byte	0x04, 0x17
        /*00ce*/ 	.short	(.L_5325 - .L_5324)
.L_5324:
        /*00d0*/ 	.word	0x00000000
        /*00d4*/ 	.short	0x0000
        /*00d6*/ 	.short	0x0000
        /*00d8*/ 	.byte	0x00, 0xf0, 0x21, 0x00


	//----- nvinfo : EIATTR_MAXREG_COUNT
	.align		4
.L_5325:
        /*00dc*/ 	.byte	0x03, 0x1b
        /*00de*/ 	.short	0x0080


	//----- nvinfo : EIATTR_NUM_BARRIERS
	.align		4
        /*00e0*/ 	.byte	0x02, 0x4c
        /*00e2*/ 	.byte	0x01
	.zero		1


	//----- nvinfo : EIATTR_MERCURY_ISA_VERSION
	.align		4
        /*00e4*/ 	.byte	0x03, 0x5f
        /*00e6*/ 	.short	0x0000


	//----- nvinfo : EIATTR_UNUSED_LOAD_BYTE_OFFSET
	.align		4
        /*00e8*/ 	.byte	0x04, 0x44
        /*00ea*/ 	.short	(.L_5327 - .L_5326)


	//   ....[0]....
.L_5326:
        /*00ec*/ 	.word	0x00000ee0
        /*00f0*/ 	.word	0x0000fff0


	//   ....[1]....
        /*00f4*/ 	.word	0x00000f10
        /*00f8*/ 	.word	0x0000ff0f


	//   ....[2]....
        /*00fc*/ 	.word	0x00000f70
        /*0100*/ 	.word	0x00000fff


	//   ....[3]....
        /*0104*/ 	.word	0x00001230
        /*0108*/ 	.word	0x0000fff0


	//   ....[4]....
        /*010c*/ 	.word	0x00001240
        /*0110*/ 	.word	0x0000ff0f


	//   ....[5]....
        /*0114*/ 	.word	0x00001270
        /*0118*/ 	.word	0x0000f0ff


	//----- nvinfo : EIATTR_COOP_GROUP_MASK_REGIDS
	.align		4
.L_5327:
        /*011c*/ 	.byte	0x04, 0x29
        /*011e*/ 	.short	(.L_5329 - .L_5328)


	//   ....[0]....
.L_5328:
        /*0120*/ 	.word	0xffffffff


	//   ....[1]....
        /*0124*/ 	.word	0xffffffff


	//   ....[2]....
        /*0128*/ 	.word	0xffffffff


	//   ....[3]....
        /*012c*/ 	.word	0xffffffff


	//   ....[4]....
        /*0130*/ 	.word	0xffffffff


	//   ....[5]....
        /*0134*/ 	.word	0xffffffff


	//   ....[6]....
        /*0138*/ 	.word	0xffffffff


	//   ....[7]....
        /*013c*/ 	.word	0xffffffff


	//   ....[8]....
        /*0140*/ 	.word	0xffffffff


	//   ....[9]....
        /*0144*/ 	.word	0xffffffff


	//   ....[10]....
        /*0148*/ 	.word	0xffffffff


	//   ....[11]....
        /*014c*/ 	.word	0xffffffff


	//   ....[12]....
        /*0150*/ 	.word	0xffffffff


	//----- nvinfo : EIATTR_COOP_GROUP_INSTR_OFFSETS
	.align		4
.L_5329:
        /*0154*/ 	.byte	0x04, 0x28
        /*0156*/ 	.short	(.L_5331 - .L_5330)


	//   ....[0]....
.L_5330:
        /*0158*/ 	.word	0x00000770


	//   ....[1]....
        /*015c*/ 	.word	0x00000ad0


	//   ....[2]....
        /*0160*/ 	.word	0x00000df0


	//   ....[3]....
        /*0164*/ 	.word	0x00000e10


	//   ....[4]....
        /*0168*/ 	.word	0x00000e30


	//   ....[5]....
        /*016c*/ 	.word	0x00000e50


	//   ....[6]....
        /*0170*/ 	.word	0x00000e80


	//   ....[7]....
        /*0174*/ 	.word	0x00001140


	//   ....[8]....
        /*0178*/ 	.word	0x00001170


	//   ....[9]....
        /*017c*/ 	.word	0x00001190


	//   ....[10]....
        /*0180*/ 	.word	0x000011b0


	//   ....[11]....
        /*0184*/ 	.word	0x000011d0


	//   ....[12]....
        /*0188*/ 	.word	0x00001400


	//----- nvinfo : EIATTR_EXIT_INSTR_OFFSETS
	.align		4
.L_5331:
        /*018c*/ 	.byte	0x04, 0x1c
        /*018e*/ 	.short	(.L_5333 - .L_5332)


	//   ....[0]....
.L_5332:
        /*0190*/ 	.word	0x000000c0


	//   ....[1]....
        /*0194*/ 	.word	0x00001450


	//----- nvinfo : EIATTR_MAX_THREADS
	.align		4
.L_5333:
        /*0198*/ 	.byte	0x04, 0x05
        /*019a*/ 	.short	(.L_5335 - .L_5334)
.L_5334:
        /*019c*/ 	.word	0x00000200
        /*01a0*/ 	.word	0x00000001
        /*01a4*/ 	.word	0x00000001


	//----- nvinfo : EIATTR_CRS_STACK_SIZE
	.align		4
.L_5335:
        /*01a8*/ 	.byte	0x04, 0x1e
        /*01aa*/ 	.short	(.L_5337 - .L_5336)
.L_5336:
        /*01ac*/ 	.word	0x00000000
.L_5337:


//--------------------- .nv.info._Z33kPreconditionOptimizer32bit1StateIfLi5ELi4096ELi8EEvPT_S1_PfS2_ffffiffi --------------------------
	.section	.nv.info._Z33kPreconditionOptimizer32bit1StateIfLi5ELi4096ELi8EEvPT_S1_PfS2_ffffiffi,"",@"SHT_CUDA_INFO"
	.sectionflags	@""
	.align	4


	//----- nvinfo : EIATTR_CUDA_API_VERSION
	.align		4
        /*0000*/ 	.byte	0x04, 0x37
        /*0002*/ 	.short	(.L_5339 - .L_5338)
.L_5338:
        /*0004*/ 	.word	0x00000082


	//----- nvinfo : EIATTR_SW2861232_WAR
	.align		4
.L_5339:
        /*0008*/ 	.byte	0x01, 0x35
	.zero		2


	//----- nvinfo : EIATTR_PARAM_CBANK
	.align		4
        /*000c*/ 	.byte	0x04, 0x0a
        /*000e*/ 	.short	(.L_5341 - .L_5340)
	.align		4
.L_5340:
        /*0010*/ 	.word	index@(.nv.constant0._Z33kPreconditionOptimizer32bit1StateIfLi5ELi4096ELi8EEvPT_S1_PfS2_ffffiffi)
        /*0014*/ 	.short	0x0160
        /*0016*/ 	.short	0x0040


	//----- nvinfo : EIATTR_CBANK_PARAM_SIZE
	.align		4
.L_5341:
        /*0018*/ 	.byte	0x03, 0x19
        /*001a*/ 	.short	0x0040


	//----- nvinfo : EIATTR_KPARAM_INFO
	.align		4
        /*001c*/ 	.byte	0x04, 0x17
        /*001e*/ 	.short	(.L_5343 - .L_5342)
.L_5342:
        /*0020*/ 	.word	0x00000000
        /*0024*/ 	.short	0x000b
        /*0026*/ 	.short	0x003c
        /*0028*/ 	.byte	0x00, 0xf0, 0x11, 0x00


	//----- nvinfo : EIATTR_KPARAM_INFO
	.align		4
.L_5343:
        /*002c*/ 	.byte	0x04, 0x17
        /*002e*/ 	.short	(.L_5345 - .L_5344)
.L_5344:
        /*0030*/ 	.word	0x00000000
        /*0034*/ 	.short	0x000a
        /*0036*/ 	.short	0x0038
        /*0038*/ 	.byte	0x00, 0xf0, 0x11, 0x00


	//----- nvinfo : EIATTR_KPARAM_INFO
	.align		4
.L_5345:
        /*003c*/ 	.byte	0x04, 0x17
        /*003e*/ 	.short	(.L_5347 - .L_5346)
.L_5346:
        /*0040*/ 	.word	0x00000000
        /*0044*/ 	.short	0x0009
        /*0046*/ 	.short	0x0034
        /*0048*/ 	.byte	0x00, 0xf0, 0x11, 0x00


	//----- nvinfo : EIATTR_KPARAM_INFO
	.align		4
.L_5347:
        /*004c*/ 	.byte	0x04, 0x17
        /*004e*/ 	.short	(.L_5349 - .L_5348)
.L_5348:
        /*0050*/ 	.word	0x00000000
        /*0054*/ 	.short	0x0008
        /*0056*/ 	.short	0x0030
        /*0058*/ 	.byte	0x00, 0xf0, 0x11, 0x00


	//----- nvinfo : EIATTR_KPARAM_INFO
	.align		4
.L_5349:
        /*005c*/ 	.byte	0x04, 0x17
        /*005e*/ 	.short	(.L_5351 - .L_5350)
.L_5350:
        /*0060*/ 	.word	0x00000000
        /*0064*/ 	.short	0x0007
        /*0066*/ 	.short	0x002c
        /*0068*/ 	.byte	0x00, 0xf0, 0x11, 0x00


	//----- nvinfo : EIATTR_KPARAM_INFO
	.align		4
.L_5351:
        /*006c*/ 	.byte	0x04, 0x17
        /*006e*/ 	.short	(.L_5353 - .L_5352)
.L_5352:
        /*0070*/ 	.word	0x00000000
        /*0074*/ 	.short	0x0006
        /*0076*/ 	.short	0x0028
        /*0078*/ 	.byte	0x00, 0xf0, 0x11, 0x00


	//----- nvinfo : EIATTR_KPARAM_INFO
	.align		4
.L_5353:
        /*007c*/ 	.byte	0x04, 0x17
        /*007e*/ 	.short	(.L_5355 - .L_5354)
.L_5354:
        /*0080*/ 	.word	0x00000000
        /*0084*/ 	.short	0x0005
        /*0086*/ 	.short	0x0024
        /*0088*/ 	.byte	0x00, 0xf0, 0x11, 0x00


	//----- nvinfo : EIATTR_KPARAM_INFO
	.align		4
.L_5355:
        /*008c*/ 	.byte	0x04, 0x17
        /*008e*/ 	.short	(.L_5357 - .L_5356)
.L_5356:
        /*0090*/ 	.word	0x00000000
        /*0094*/ 	.short	0x0004
        /*0096*/ 	.short	0x0020
        /*0098*/ 	.byte	0x00, 0xf0, 0x11, 0x00


	//----- nvinfo : EIATTR_KPARAM_INFO
	.align		4
.L_5357:
        /*009c*/ 	.byte	0x04, 0x17
        /*009e*/ 	.short	(.L_5359 - .L_5358)
.L_5358:
        /*00a0*/ 	.word	0x00000000
        /*00a4*/ 	.short	0x0003
        /*00a6*/ 	.short	0x0018
        /*00a8*/ 	.byte	0x00, 0xf0, 0x21, 0x00


	//----- nvinfo : EIATTR_KPARAM_INFO
	.align		4
.L_5359:
        /*00ac*/ 	.byte	0x04, 0x17
        /*00ae*/ 	.short	(.L_5361 - .L_5360)
.L_5360:
        /*00b0*/ 	.word	0x00000000
        /*00b4*/ 	.short	0x0002
        /*00b6*/ 	.short	0x0010
        /*00b8*/ 	.byte	0x00, 0xf0, 0x21, 0x00


	//----- nvinfo : EIATTR_KPARAM_INFO
	.align		4
.L_5361:
        /*00bc*/ 	.byte	0x04, 0x17
        /*00be*/ 	.short	(.L_5363 - .L_5362)
.L_5362:
        /*00c0*/ 	.word	0x00000000
        /*00c4*/ 	.short	0x0001
        /*00c6*/ 	.short	0x0008
        /*00c8*/ 	.byte	0x00, 0xf0, 0x21, 0x00


	//----- nvinfo : EIATTR_KPARAM_INFO
	.align		4
.L_5363:
        /*00cc*/ 	.byte	0x04, 0x17
        /*00ce*/ 	.short	(.L_5365 - .L_5364)
.L_5364:
        /*00d0*/ 	.word	0x00000000
        /*00d4*/ 	.short	0x0000
        /*00d6*/ 	.short	0x0000
        /*00d8*/ 	.byte	0x00, 0xf0, 0x21, 0x00


	//----- nvinfo : EIATTR_MAXREG_COUNT
	.align		4
.L_5365:
        /*00dc*/ 	.byte	0x03, 0x1b
        /*00de*/ 	.short	0x0080


	//----- nvinfo : EIATTR_NUM_BARRIERS
	.align		4
        /*00e0*/ 	.byte	0x02, 0x4c
        /*00e2*/ 	.byte	0x01
	.zero		1


	//----- nvinfo : EIATTR_MERCURY_ISA_VERSION
	.align		4
        /*00e4*/ 	.byte	0x03, 0x5f
        /*00e6*/ 	.short	0x0000


	//----- nvinfo : EIATTR_UNUSED_LOAD_BYTE_OFFSET
	.align		4
        /*00e8*/ 	.byte	0x04, 0x44
        /*00ea*/ 	.short	(.L_5367 - .L_5366)


	//   ....[0]....
.L_5366:
        /*00ec*/ 	.word	0x00000ca0
        /*00f0*/ 	.word	0x0000fff0


	//   ....[1]....
        /*00f4*/ 	.word	0x00000cd0
        /*00f8*/ 	.word	0x0000ff0f


	//   ....[2]....
        /*00fc*/ 	.word	0x00000d30
        /*0100*/ 	.word	0x00000fff


	//   ....[3]....
        /*0104*/ 	.word	0x00000ff0
        /*0108*/ 	.word	0x0000fff0


	//   ....[4]....
        /*010c*/ 	.word	0x00001000
        /*0110*/ 	.word	0x0000ff0f


	//   ....[5]....
        /*0114*/ 	.word	0x00001030
        /*0118*/ 	.word	0x0000f0ff


	//----- nvinfo : EIATTR_COOP_GROUP_MASK_REGIDS
	.align		4
.L_5367:
        /*011c*/ 	.byte	0x04, 0x29
        /*011e*/ 	.short	(.L_5369 - .L_5368)


	//   ....[0]....
.L_5368:
        /*0120*/ 	.word	0xffffffff


	//   ....[1]....
        /*0124*/ 	.word	0xffffffff


	//   ....[2]....
        /*0128*/ 	.word	0xffffffff


	//   ....[3]....
        /*012c*/ 	.word	0xffffffff


	//   ....[4]....
        /*0130*/ 	.word	0xffffffff


	//   ....[5]....
        /*0134*/ 	.word	0xffffffff


	//   ....[6]....
        /*0138*/ 	.word	0xffffffff


	//   ....[7]....
        /*013c*/ 	.word	0xffffffff


	//   ....[8]....
        /*0140*/ 	.word	0xffffffff


	//   ....[9]....
        /*0144*/ 	.word	0xffffffff


	//   ....[10]....
        /*0148*/ 	.word	0xffffffff


	//   ....[11]....
        /*014c*/ 	.word	0xffffffff


	//   ....[12]....
        /*0150*/ 	.word	0xffffffff


	//----- nvinfo : EIATTR_COOP_GROUP_INSTR_OFFSETS
	.align		4
.L_5369:
        /*0154*/ 	.byte	0x04, 0x28
        /*0156*/ 	.short	(.L_5371 - .L_5370)


	//   ....[0]....
.L_5370:
        /*0158*/ 	.word	0x00000690


	//   ....[1]....
        /*015c*/ 	.word	0x00000940


	//   ....[2]....
        /*0160*/ 	.word	0x00000bb0


	//   ....[3]....
        /*0164*/ 	.word	0x00000bd0


	//   ....[4]....
        /*0168*/ 	.word	0x00000bf0


	//   ....[5]....
        /*016c*/ 	.word	0x00000c10


	//   ....[6]....
        /*0170*/ 	.word	0x00000c40


	//   ....[7]....
        /*0174*/ 	.word	0x00000f00


	//   ....[8]....
        /*0178*/ 	.word	0x00000f30


	//   ....[9]....
        /*017c*/ 	.word	0x00000f50


	//   ....[10]....
        /*0180*/ 	.word	0x00000f70


	//   ....[11]....
        /*0184*/ 	.word	0x00000f90


	//   ....[12]....
        /*0188*/ 	.word	0x000011c0


	//----- nvinfo : EIATTR_EXIT_INSTR_OFFSETS
	.align		4
.L_5371:
        /*018c*/ 	.byte	0x04, 0x1c
        /*018e*/ 	.short	(.L_5373 - .L_5372)


	//   ....[0]....
.L_5372:
        /*0190*/ 	.word	0x000000c0


	//   ....[1]....
        /*0194*/ 	.word	0x00001210


	//----- nvinfo : EIATTR_MAX_THREADS
	.align		4
.L_5373:
        /*0198*/ 	.byte	0x04, 0x05
        /*019a*/ 	.short	(.L_5375 - .L_5374)
.L_5374:
        /*019c*/ 	.word	0x00000200
        /*01a0*/ 	.word	0x00000001
        /*01a4*/ 	.word	0x00000001


	//----- nvinfo : EIATTR_CRS_STACK_SIZE
	.align		4
.L_5375:
        /*01a8*/ 	.byte	0x04, 0x1e
        /*01aa*/ 	.short	(.L_5377 - .L_5376)
.L_5376:
        /*01ac*/ 	.word	0x00000000
.L_5377:


//--------------------- .nv.info._Z33kPreconditionOptimizer32bit1StateI6__halfLi5ELi4096ELi8EEvPT_S2_PfS3_ffffiffi --------------------------
	.section	.nv.info._Z33kPreconditionOptimizer32bit1StateI6__halfLi5ELi4096ELi8EEvPT_S2_PfS3_ffffiffi,"",@"SHT_CUDA_INFO"
	.sectionflags	@""
	.align	4


	//----- nvinfo : EIATTR_CUDA_API_VERSION
	.align		4
        /*0000*/ 	.byte	0x04, 0x37
        /*0002*/ 	.short	(.L_5379 - .L_5378)
.L_5378:
        /*0004*/ 	.word	0x00000082


	//----- nvinfo : EIATTR_SW2861232_WAR
	.align		4
.L_5379:
        /*0008*/ 	.byte	0x01, 0x35
	.zero		2


	//----- nvinfo : EIATTR_PARAM_CBANK
	.align		4
        /*000c*/ 	.byte	0x04, 0x0a
        /*000e*/ 	.short	(.L_5381 - .L_5380)
	.align		4
.L_5380:
        /*0010*/ 	.word	index@(.nv.constant0._Z33kPreconditionOptimizer32bit1StateI6__halfLi5ELi4096ELi8EEvPT_S2_PfS3_ffffiffi)
        /*0014*/ 	.short	0x0160
        /*0016*/ 	.short	0x0040


	//----- nvinfo : EIATTR_CBANK_PARAM_SIZE
	.align		4
.L_5381:
        /*0018*/ 	.byte	0x03, 0x19
        /*001a*/ 	.short	0x0040


	//----- nvinfo : EIATTR_KPARAM_INFO
	.align		4
        /*001c*/ 	.byte	0x04, 0x17
        /*001e*/ 	.short	(.L_5383 - .L_5382)
.L_5382:
        /*0020*/ 	.word	0x00000000
        /*0024*/ 	.short	0x000b
        /*0026*/ 	.short	0x003c
        /*0028*/ 	.byte	0x00, 0xf0, 0x11, 0x00


	//----- nvinfo : EIATTR_KPARAM_INFO
	.align		4
.L_5383:
        /*002c*/ 	.byte	0x04, 0x17
        /*002e*/ 	.short	(.L_5385 - .L_5384)
.L_5384:
        /*0030*/ 	.word	0x00000000
        /*0034*/ 	.short	0x000a
        /*0036*/ 	.short	0x0038
        /*0038*/ 	.byte	0x00, 0xf0, 0x11, 0x00


	//----- nvinfo : EIATTR_KPARAM_INFO
	.align		4
.L_5385:
        /*003c*/ 	.byte	0x04, 0x17
        /*003e*/ 	.short	(.L_5387 - .L_5386)
.L_5386:
        /*0040*/ 	.word	0x00000000
        /*0044*/ 	.short	0x0009
        /*0046*/ 	.short	0x0034
        /*0048*/ 	.byte	0x00, 0xf0, 0x11, 0x00


	//----- nvinfo : EIATTR_KPARAM_INFO
	.align		4
.L_5387:
        /*004c*/ 	.byte	0x04, 0x17
        /*004e*/ 	.short	(.L_5389 - .L_5388)
.L_5388:
        /*0050*/ 	.word	0x00000000
        /*0054*/ 	.short	0x0008
        /*0056*/ 	.short	0x0030
        /*0058*/ 	.byte	0x00, 0xf0, 0x11, 0x00


	//----- nvinfo : EIATTR_KPARAM_INFO
	.align		4
.L_5389:
        /*005c*/ 	.byte	0x04, 0x17
        /*005e*/ 	.short	(.L_5391 - .L_5390)
.L_5390:
        /*0060*/ 	.word	0x00000000
        /*0064*/ 	.short	0x0007
        /*0066*/ 	.short	0x002c
        /*0068*/ 	.byte	0x00, 0xf0, 0x11, 0x00


	//----- nvinfo : EIATTR_KPARAM_INFO
	.align		4
.L_5391:
        /*006c*/ 	.byte	0x04, 0x17
        /*006e*/ 	.short	(.L_5393 - .L_5392)
.L_5392:
        /*0070*/ 	.word	0x00000000
        /*0074*/ 	.short	0x0006
        /*0076*/ 	.short	0x0028
        /*0078*/ 	.byte	0x00, 0xf0, 0x11, 0x00


	//----- nvinfo : EIATTR_KPARAM_INFO
	.align		4
.L_5393:
        /*007c*/ 	.byte	0x04, 0x17
        /*007e*/ 	.short	(.L_5395 - .L_5394)
.L_5394:
        /*0080*/ 	.word	0x00000000
        /*0084*/ 	.short	0x0005
        /*0086*/ 	.short	0x0024
        /*0088*/ 	.byte	0x00, 0xf0, 0x11, 0x00


	//----- nvinfo : EIATTR_KPARAM_INFO
	.align		4
.L_5395:
        /*008c*/ 	.byte	0x04, 0x17
        /*008e*/ 	.short	(.L_5397 - .L_5396)
.L_5396:
        /*0090*/ 	.word	0x00000000
        /*0094*/ 	.short	0x0004
        /*0096*/ 	.short	0x0020
        /*0098*/ 	.byte	0x00, 0xf0, 0x11, 0x00


	//----- nvinfo : EIATTR_KPARAM_INFO
	.align		4
.L_5397:
        /*009c*/ 	.byte	0x04, 0x17
        /*009e*/ 	.short	(.L_5399 - .L_5398)
.L_5398:
        /*00a0*/ 	.word	0x00000000
        /*00a4*/ 	.short	0x0003
        /*00a6*/ 	.short	0x0018
        /*00a8*/ 	.byte	0x00, 0xf0, 0x21, 0x00


	//----- nvinfo : EIATTR_KPARAM_INFO
	.align		4
.L_5399:
        /*00ac*/ 	.byte	0x04, 0x17
        /*00ae*/ 	.short	(.L_5401 - .L_5400)
.L_5400:
        /*00b0*/ 	.word	0x00000000
        /*00b4*/ 	.short	0x0002
        /*00b6*/ 	.short	0x0010
        /*00b8*/ 	.byte	0x00, 0xf0, 0x21, 0x00


	//----- nvinfo : EIATTR_KPARAM_INFO
	.align		4
.L_5401:
        /*00bc*/ 	.byte	0x04, 0x17
        /*00be*/ 	.short	(.L_5403 - .L_5402)
.L_5402:
        /*00c0*/ 	.word	0x00000000
        /*00c4*/ 	.short	0x0001
        /*00c6*/ 	.short	0x0008
        /*00c8*/ 	.byte	0x00, 0xf0, 0x21, 0x00


	//----- nvinfo : EIATTR_KPARAM_INFO
	.align		4
.L_5403:
        /*00cc*/ 	.byte	0x04, 0x17
        /*00ce*/ 	.short	(.L_5405 - .L_5404)
.L_5404:
        /*00d0*/ 	.word	0x00000000
        /*00d4*/ 	.short	0x0000
        /*00d6*/ 	.short	0x0000
        /*00d8*/ 	.byte	0x00, 0xf0, 0x21, 0x00


	//----- nvinfo : EIATTR_MAXREG_COUNT
	.align		4
.L_5405:
        /*00dc*/ 	.byte	0x03, 0x1b
        /*00de*/ 	.short	0x0080


	//----- nvinfo : EIATTR_NUM_BARRIERS
	.align		4
        /*00e0*/ 	.byte	0x02, 0x4c
        /*00e2*/ 	.byte	0x01
	.zero		1


	//----- nvinfo : EIATTR_MERCURY_ISA_VERSION
	.align		4
        /*00e4*/ 	.byte	0x03, 0x5f
        /*00e6*/ 	.short	0x0000


	//----- nvinfo : EIATTR_UNUSED_LOAD_BYTE_OFFSET
	.align		4
        /*00e8*/ 	.byte	0x04, 0x44
        /*00ea*/ 	.short	(.L_5407 - .L_5406)


	//   ....[0]....
.L_5406:
        /*00ec*/ 	.word	0x00000ee0
        /*00f0*/ 	.word	0x0000fff0


	//   ....[1]....
        /*00f4*/ 	.word	0x00000f10
        /*00f8*/ 	.word	0x0000ff0f


	//   ....[2]....
        /*00fc*/ 	.word	0x00000f70
        /*0100*/ 	.word	0x00000fff


	//   ....[3]....
        /*0104*/ 	.word	0x00001230
        /*0108*/ 	.word	0x0000fff0


	//   ....[4]....
        /*010c*/ 	.word	0x00001240
        /*0110*/ 	.word	0x0000ff0f


	//   ....[5]....
        /*0114*/ 	.word	0x00001270
        /*0118*/ 	.word	0x0000f0ff


	//----- nvinfo : EIATTR_COOP_GROUP_MASK_REGIDS
	.align		4
.L_5407:
        /*011c*/ 	.byte	0x04, 0x29
        /*011e*/ 	.short	(.L_5409 - .L_5408)


	//   ....[0]....
.L_5408:
        /*0120*/ 	.word	0xffffffff


	//   ....[1]....
        /*0124*/ 	.word	0xffffffff


	//   ....[2]....
        /*0128*/ 	.word	0xffffffff


	//   ....[3]....
        /*012c*/ 	.word	0xffffffff


	//   ....[4]....
        /*0130*/ 	.word	0xffffffff


	//   ....[5]....
        /*0134*/ 	.word	0xffffffff


	//   ....[6]....
        /*0138*/ 	.word	0xffffffff


	//   ....[7]....
        /*013c*/ 	.word	0xffffffff


	//   ....[8]....
        /*0140*/ 	.word	0xffffffff


	//   ....[9]....
        /*0144*/ 	.word	0xffffffff


	//   ....[10]....
        /*0148*/ 	.word	0xffffffff


	//   ....[11]....
        /*014c*/ 	.word	0xffffffff


	//   ....[12]....
        /*0150*/ 	.word	0xffffffff


	//----- nvinfo : EIATTR_COOP_GROUP_INSTR_OFFSETS
	.align		4
.L_5409:
        /*0154*/ 	.byte	0x04, 0x28
        /*0156*/ 	.short	(.L_5411 - .L_5410)


	//   ....[0]....
.L_5410:
        /*0158*/ 	.word	0x00000770


	//   ....[1]....
        /*015c*/ 	.word	0x00000ad0


	//   ....[2]....
        /*0160*/ 	.word	0x00000df0


	//   ....[3]....
        /*0164*/ 	.word	0x00000e10


	//   ....[4]....
        /*0168*/ 	.word	0x00000e30


	//   ....[5]....
        /*016c*/ 	.word	0x00000e50


	//   ....[6]....
        /*0170*/ 	.word	0x00000e80


	//   ....[7]....
        /*0174*/ 	.word	0x00001140


	//   ....[8]....
        /*0178*/ 	.word	0x00001170


	//   ....[9]....
        /*017c*/ 	.word	0x00001190


	//   ....[10]....
        /*0180*/ 	.word	0x000011b0


	//   ....[11]....
        /*0184*/ 	.word	0x000011d0


	//   ....[12]....
        /*0188*/ 	.word	0x00001400


	//----- nvinfo : EIATTR_EXIT_INSTR_OFFSETS
	.align		4
.L_5411:
        /*018c*/ 	.byte	0x04, 0x1c
        /*018e*/ 	.short	(.L_5413 - .L_5412)


	//   ....[0]....
.L_5412:
        /*0190*/ 	.word	0x000000c0


	//   ....[1]....
        /*0194*/ 	.word	0x00001450


	//----- nvinfo : EIATTR_MAX_THREADS
	.align		4
.L_5413:
        /*0198*/ 	.byte	0x04, 0x05
        /*019a*/ 	.short	(.L_5415 - .L_5414)
.L_5414:
        /*019c*/ 	.word	0x00000200
        /*01a0*/ 	.word	0x00000001
        /*01a4*/ 	.word	0x00000001


	//----- nvinfo : EIATTR_CRS_STACK_SIZE
	.align		4
.L_5415:
        /*01a8*/ 	.byte	0x04, 0x1e
        /*01aa*/ 	.short	(.L_5417 - .L_5416)
.L_5416:
        /*01ac*/ 	.word	0x00000000
.L_5417:


//--------------------- .nv.info._Z33kPreconditionOptimizer32bit1StateI13__nv_bfloat16Li2ELi4096ELi8EEvPT_S2_PfS3_ffffiffi --------------------------
	.section	.nv.info._Z33kPreconditionOptimizer32bit1StateI13__nv_bfloat16Li2ELi4096ELi8EEvPT_S2_PfS3_ffffiffi,"",@"SHT_CUDA_INFO"
	.sectionflags	@""
	.align	4


	//----- nvinfo : EIATTR_CUDA_API_VERSION
	.align		4
        /*0000*/ 	.byte	0x04, 0x37
        /*0002*/ 	.short	(.L_5419 - .L_5418)
.L_5418:
        /*0004*/ 	.word	0x00000082


	//----- nvinfo : EIATTR_SW2861232_WAR
	.align		4
.L_5419:
        /*0008*/ 	.byte	0x01, 0x35
	.zero		2


	//----- nvinfo : EIATTR_PARAM_CBANK
	.align		4
        /*000c*/ 	.byte	0x04, 0x0a
        /*000e*/ 	.short	(.L_5421 - .L_5420)
	.align		4
.L_5420:
        /*0010*/ 	.word	index@(.nv.constant0._Z33kPreconditionOptimizer32bit1StateI13__nv_bfloat16Li2ELi4096ELi8EEvPT_S2_PfS3_ffffiffi)
        /*0014*/ 	.short	0x0160
        /*0016*/ 	.short	0x0040


	//----- nvinfo : EIATTR_CBANK_PARAM_SIZE
	.align		4
.L_5421:
        /*0018*/ 	.byte	0x03, 0x19
        /*001a*/ 	.short	0x0040


	//----- nvinfo : EIATTR_KPARAM_INFO
	.align		4
        /*001c*/ 	.byte	0x04, 0x17
        /*001e*/ 	.short	(.L_5423 - .L_5422)
.L_5422:
        /*0020*/ 	.word	0x00000000
        /*0024*/ 	.short	0x000b
        /*0026*/ 	.short	0x003c
        /*0028*/ 	.byte	0x00, 0xf0, 0x11, 0x00


	//----- nvinfo : EIATTR_KPARAM_INFO
	.align		4
.L_5423:
        /*002c*/ 	.byte	0x04, 0x17
        /*002e*/ 	.short	(.L_5425 - .L_5424)
.L_5424:
        /*0030*/ 	.word	0x00000000
        /*0034*/ 	.short	0x000a
        /*0036*/ 	.short	0x0038
        /*0038*/ 	.byte	0x00, 0xf0, 0x11, 0x00


	//----- nvinfo : EIATTR_KPARAM_INFO
	.align		4
.L_5425:
        /*003c*/ 	.byte	0x04, 0x17
        /*003e*/ 	.short	(.L_5427 - .L_5426)
.L_5426:
        /*0040*/ 	.word	0x00000000
        /*0044*/ 	.short	0x0009
        /*0046*/ 	.short	0x0034
        /*0048*/ 	.byte	0x00, 0xf0, 0x11, 0x00


	//----- nvinfo : EIATTR_KPARAM_INFO
	.align		4
.L_5427:
        /*004c*/ 	.byte	0x04, 0x17
        /*004e*/ 	.short	(.L_5429 - .L_5428)
.L_5428:
        /*0050*/ 	.word	0x00000000
        /*0054*/ 	.short	0x0008
        /*0056*/ 	.short	0x0030
        /*0058*/ 	.byte	0x00, 0xf0, 0x11, 0x00


	//----- nvinfo : EIATTR_KPARAM_INFO
	.align		4
.L_5429:
        /*005c*/ 	.byte	0x04, 0x17
        /*005e*/ 	.short	(.L_5431 - .L_5430)
.L_5430:
        /*0060*/ 	.word	0x00000000
        /*0064*/ 	.short	0x0007
        /*0066*/ 	.short	0x002c
        /*0068*/ 	.byte	0x00, 0xf0, 0x11, 0x00


	//----- nvinfo : EIATTR_KPARAM_INFO
	.align		4
.L_5431:
        /*006c*/ 	.byte	0x04, 0x17
        /*006e*/ 	.short	(.L_5433 - .L_5432)
.L_5432:
        /*0070*/ 	.word	0x00000000
        /*0074*/ 	.short	0x0006
        /*0076*/ 	.short	0x0028
        /*0078*/ 	.byte	0x00, 0xf0, 0x11, 0x00


	//----- nvinfo : EIATTR_KPARAM_INFO
	.align		4
.L_5433:
        /*007c*/ 	.byte	0x04, 0x17
        /*007e*/ 	.short	(.L_5435 - .L_5434)
.L_5434:
        /*0080*/ 	.word	0x00000000
        /*0084*/ 	.short	0x0005
        /*0086*/ 	.short	0x0024
        /*0088*/ 	.byte	0x00, 0xf0, 0x11, 0x00


	//----- nvinfo : EIATTR_KPARAM_INFO
	.align		4
.L_5435:
        /*008c*/ 	.byte	0x04, 0x17
        /*008e*/ 	.short	(.L_5437 - .L_5436)
.L_5436:
        /*0090*/ 	.word	0x00000000
        /*0094*/ 	.short	0x0004
        /*0096*/ 	.short	0x0020
        /*0098*/ 	.byte	0x00, 0xf0, 0x11, 0x00


	//----- nvinfo : EIATTR_KPARAM_INFO
	.align		4
.L_5437:
        /*009c*/ 	.byte	0x04, 0x17
        /*009e*/ 	.short	(.L_5439 - .L_5438)
.L_5438:
        /*00a0*/ 	.word	0x00000000
        /*00a4*/ 	.short	0x0003
        /*00a6*/ 	.short	0x0018
        /*00a8*/ 	.byte	0x00, 0xf0, 0x21, 0x00


	//----- nvinfo : EIATTR_KPARAM_INFO
	.align		4
.L_5439:
        /*00ac*/ 	.byte	0x04, 0x17
        /*00ae*/ 	.short	(.L_5441 - .L_5440)
.L_5440:
        /*00b0*/ 	.word	0x00000000
        /*00b4*/ 	.short	0x0002
        /*00b6*/ 	.short	0x0010
        /*00b8*/ 	.byte	0x00, 0xf0, 0x21, 0x00


	//----- nvinfo : EIATTR_KPARAM_INFO
	.align		4
.L_5441:
        /*00bc*/ 	.byte	0x04, 0x17
        /*00be*/ 	.short	(.L_5443 - .L_5442)
.L_5442:
        /*00c0*/ 	.word	0x00000000
        /*00c4*/ 	.short	0x0001
        /*00c6*/ 	.short	0x0008
        /*00c8*/ 	.byte	0x00, 0xf0, 0x21, 0x00


	//----- nvinfo : EIATTR_KPARAM_INFO
	.align		4
.L_5443:
        /*00cc*/ 	.byte	0x04, 0x17
        /*00ce*/ 	.short	(.L_5445 - .L_5444)
.L_5444:
        /*00d0*/ 	.word	0x00000000
        /*00d4*/ 	.short	0x0000
        /*00d6*/ 	.short	0x0000
        /*00d8*/ 	.byte	0x00, 0xf0, 0x21, 0x00


	//----- nvinfo : EIATTR_MAXREG_COUNT
	.align		4
.L_5445:
        /*00dc*/ 	.byte	0x03, 0x1b
        /*00de*/ 	.short	0x0080


	//----- nvinfo : EIATTR_NUM_BARRIERS
	.align		4
        /*00e0*/ 	.byte	0x02, 0x4c
        /*00e2*/ 	.byte	0x01
	.zero		1


	//----- nvinfo : EIATTR_MERCURY_ISA_VERSION
	.align		4
        /*00e4*/ 	.byte	0x03, 0x5f
        /*00e6*/ 	.short	0x0000


	//----- nvinfo : EIATTR_UNUSED_LOAD_BYTE_OFFSET
	.align		4
        /*00e8*/ 	.byte	0x04, 0x44
        /*00ea*/ 	.short	(.L_5447 - .L_5446)


	//   ....[0]....
.L_5446:
        /*00ec*/ 	.word	0x00001170
        /*00f0*/ 	.word	0x0000fff0


	//   ....[1]....
        /*00f4*/ 	.word	0x000011a0
        /*00f8*/ 	.word	0x0000ff0f


	//   ....[2]....
        /*00fc*/ 	.word	0x00001200
        /*0100*/ 	.word	0x00000fff


	//   ....[3]....
        /*0104*/ 	.word	0x000014c0
        /*0108*/ 	.word	0x0000fff0


	//   ....[4]....
        /*010c*/ 	.word	0x000014d0
        /*0110*/ 	.word	0x0000ff0f


	//   ....[5]....
        /*0114*/ 	.word	0x00001500
        /*0118*/ 	.word	0x0000f0ff


	//----- nvinfo : EIATTR_COOP_GROUP_MASK_REGIDS
	.align		4
.L_5447:
        /*011c*/ 	.byte	0x04, 0x29
        /*011e*/ 	.short	(.L_5449 - .L_5448)


	//   ....[0]....
.L_5448:
        /*0120*/ 	.word	0xffffffff


	//   ....[1]....
        /*0124*/ 	.word	0xffffffff


	//   ....[2]....
        /*0128*/ 	.word	0xffffffff


	//   ....[3]....
        /*012c*/ 	.word	0xffffffff


	//   ....[4]....
        /*0130*/ 	.word	0xffffffff


	//   ....[5]....
        /*0134*/ 	.word	0xffffffff


	//   ....[6]....
        /*0138*/ 	.word	0xffffffff


	//   ....[7]....
        /*013c*/ 	.word	0xffffffff


	//   ....[8]....
        /*0140*/ 	.word	0xffffffff


	//   ....[9]....
        /*0144*/ 	.word	0xffffffff


	//   ....[10]....
        /*0148*/ 	.word	0xffffffff


	//   ....[11]....
        /*014c*/ 	.word	0xffffffff


	//   ....[12]....
        /*0150*/ 	.word	0xffffffff


	//----- nvinfo : EIATTR_COOP_GROUP_INSTR_OFFSETS
	.align		4
.L_5449:
        /*0154*/ 	.byte	0x04, 0x28
        /*0156*/ 	.short	(.L_5451 - .L_5450)


	//   ....[0]....
.L_5450:
        /*0158*/ 	.word	0x00000770


	//   ....[1]....
        /*015c*/ 	.word	0x00000ad0


	//   ....[2]....
        /*0160*/ 	.word	0x00001080


	//   ....[3]....
        /*0164*/ 	.word	0x000010a0


	//   ....[4]....
        /*0168*/ 	.word	0x000010c0


	//   ....[5]....
        /*016c*/ 	.word	0x000010e0


	//   ....[6]....
        /*0170*/ 	.word	0x00001110


	//   ....[7]....
        /*0174*/ 	.word	0x000013d0


	//   ....[8]....
        /*0178*/ 	.word	0x00001400


	//   ....[9]....
        /*017c*/ 	.word	0x00001420


	//   ....[10]....
        /*0180*/ 	.word	0x00001440


	//   ....[11]....
        /*0184*/ 	.word	0x00001460


	//   ....[12]....
        /*0188*/ 	.word	0x00001690


	//----- nvinfo : EIATTR_EXIT_INSTR_OFFSETS
	.align		4
.L_5451:
        /*018c*/ 	.byte	0x04, 0x1c
        /*018e*/ 	.short	(.L_5453 - .L_5452)


	//   ....[0]....
.L_5452:
        /*0190*/ 	.word	0x000000c0


	//   ....[1]....
        /*0194*/ 	.word	0x000016e0


	//----- nvinfo : EIATTR_MAX_THREADS
	.align		4
.L_5453:
        /*0198*/ 	.byte	0x04, 0x05
        /*019a*/ 	.short	(.L_5455 - .L_5454)
.L_5454:
        /*019c*/ 	.word	0x00000200
        /*01a0*/ 	.word	0x00000001
        /*01a4*/ 	.word	0x00000001


	//----- nvinfo : EIATTR_CRS_STACK_SIZE
	.align		4
.L_5455:
        /*01a8*/ 	.byte	0x04, 0x1e
        /*01aa*/ 	.short	(.L_5457 - .L_5456)
.L_5456:
        /*01ac*/ 	.word	0x00000000
.L_5457:


//--------------------- .nv.info._Z33kPreconditionOptimizer32bit1StateIfLi2ELi4096ELi8EEvPT_S1_PfS2_ffffiffi --------------------------
	.section	.nv.info._Z33kPreconditionOptimizer32bit1StateIfLi2ELi4096ELi8EEvPT_S1_PfS2_ffffiffi,"",@"SHT_CUDA_INFO"
	.sectionflags	@""
	.align	4


	//----- nvinfo : EIATTR_CUDA_API_VERSION
	.align		4
        /*0000*/ 	.byte	0x04, 0x37
        /*0002*/ 	.short	(.L_5459 - .L_5458)
.L_5458:
        /*0004*/ 	.word	0x00000082


	//----- nvinfo : EIATTR_SW2861232_WAR
	.align		4
.L_5459:
        /*0008*/ 	.byte	0x01, 0x35
	.zero		2


	//----- nvinfo : EIATTR_PARAM_CBANK
	.align		4
        /*000c*/ 	.byte	0x04, 0x0a
        /*000e*/ 	.short	(.L_5461 - .L_5460)
	.align		4
.L_5460:
        /*0010*/ 	.word	index@(.nv.constant0._Z33kPreconditionOptimizer32bit1StateIfLi2ELi4096ELi8EEvPT_S1_PfS2_ffffiffi)
        /*0014*/ 	.short	0x0160
        /*0016*/ 	.short	0x0040


	//----- nvinfo : EIATTR_CBANK_PARAM_SIZE
	.align		4
.L_5461:
        /*0018*/ 	.byte	0x03, 0x19
        /*001a*/ 	.short	0x0040


	//----- nvinfo : EIATTR_KPARAM_INFO
	.align		4
        /*001c*/ 	.byte	0x04, 0x17
        /*001e*/ 	.short	(.L_5463 - .L_5462)
.L_5462:
        /*0020*/ 	.word	0x00000000
        /*0024*/ 	.short	0x000b
        /*0026*/ 	.short	0x003c
        /*0028*/ 	.byte	0x00, 0xf0, 0x11, 0x00


	//----- nvinfo : EIATTR_KPARAM_INFO
	.align		4
.L_5463:
        /*002c*/ 	.byte	0x04, 0x17
        /*002e*/ 	.short	(.L_5465 - .L_5464)
.L_5464:
        /*0030*/ 	.word	0x00000000
        /*0034*/ 	.short	0x000a
        /*0036*/ 	.short	0x0038
        /*0038*/ 	.byte	0x00, 0xf0, 0x11, 0x00


	//----- nvinfo : EIATTR_KPARAM_INFO
	.align		4
.L_5465:
        /*003c*/ 	.byte	0x04, 0x17
        /*003e*/ 	.short	(.L_5467 - .L_5466)
.L_5466:
        /*0040*/ 	.word	0x00000000
        /*0044*/ 	.short	0x0009
        /*0046*/ 	.short	0x0034
        /*0048*/ 	.byte	0x00, 0xf0, 0x11, 0x00


	//----- nvinfo : EIATTR_KPARAM_INFO
	.align		4
.L_5467:
        /*004c*/ 	.byte	0x04, 0x17
        /*004e*/ 	.short	(.L_5469 - .L_5468)
.L_5468:
        /*0050*/ 	.word	0x00000000
        /*0054*/ 	.short	0x0008
        /*0056*/ 	.short	0x0030
        /*0058*/ 	.byte	0x00, 0xf0, 0x11, 0x00


	//----- nvinfo : EIATTR_KPARAM_INFO
	.align		4
.L_5469:
        /*005c*/ 	.byte	0x04, 0x17
        /*005e*/ 	.short	(.L_5471 - .L_5470)
.L_5470:
        /*0060*/ 	.word	0x00000000
        /*0064*/ 	.short	0x0007
        /*0066*/ 	.short	0x002c
        /*0068*/ 	.byte	0x00, 0xf0, 0x11, 0x00


	//----- nvinfo : EIATTR_KPARAM_INFO
	.align		4
.L_5471:
        /*006c*/ 	.byte	0x04, 0x17
        /*006e*/ 	.short	(.L_5473 - .L_5472)
.L_5472:
        /*0070*/ 	.word	0x00000000
        /*0074*/ 	.short	0x0006
        /*0076*/ 	.short	0x0028
        /*0078*/ 	.byte	0x00, 0xf0, 0x11, 0x00


	//----- nvinfo : EIATTR_KPARAM_INFO
	.align		4
.L_5473:
        /*007c*/ 	.byte	0x04, 0x17
        /*007e*/ 	.short	(.L_5475 - .L_5474)
.L_5474:
        /*0080*/ 	.word	0x00000000
        /*0084*/ 	.short	0x0005
        /*0086*/ 	.short	0x0024
        /*0088*/ 	.byte	0x00, 0xf0, 0x11, 0x00


	//----- nvinfo : EIATTR_KPARAM_INFO
	.align		4
.L_5475:
        /*008c*/ 	.byte	0x04, 0x17
        /*008e*/ 	.short	(.L_5477 - .L_5476)
.L_5476:
        /*0090*/ 	.word	0x00000000
        /*0094*/ 	.short	0x0004
        /*0096*/ 	.short	0x0020
        /*0098*/ 	.byte	0x00, 0xf0, 0x11, 0x00


	//----- nvinfo : EIATTR_KPARAM_INFO
	.align		4
.L_5477:
        /*009c*/ 	.byte	0x04, 0x17
        /*009e*/ 	.short	(.L_5479 - .L_5478)
.L_5478:
        /*00a0*/ 	.word	0x00000000
        /*00a4*/ 	.short	0x0003
        /*00a6*/ 	.short	0x0018
        /*00a8*/ 	.byte	0x00, 0xf0, 0x21, 0x00


	//----- nvinfo : EIATTR_KPARAM_INFO
	.align		4
.L_5479:
        /*00ac*/ 	.byte	0x04, 0x17
        /*00ae*/ 	.short	(.L_5481 - .L_5480)
.L_5480:
        /*00b0*/ 	.word	0x00000000
        /*00b4*/ 	.short	0x0002
        /*00b6*/ 	.short	0x0010
        /*00b8*/ 	.byte	0x00, 0xf0, 0x21, 0x00


	//----- nvinfo : EIATTR_KPARAM_INFO
	.align		4
.L_5481:
        /*00bc*/ 	.byte	0x04, 0x17
        /*00be*/ 	.short	(.L_5483 - .L_5482)
.L_5482:
        /*00c0*/ 	.word	0x00000000
        /*00c4*/ 	.short	0x0001
        /*00c6*/ 	.short	0x0008
        /*00c8*/ 	.byte	0x00, 0xf0, 0x21, 0x00


	//----- nvinfo : EIATTR_KPARAM_INFO
	.align		4
.L_5483:
        /*00cc*/ 	.byte	0x04, 0x17
        /*00ce*/ 	.short	(.L_5485 - .L_5484)
.L_5484:
        /*00d0*/ 	.word	0x00000000
        /*00d4*/ 	.short	0x0000
        /*00d6*/ 	.short	0x0000
        /*00d8*/ 	.byte	0x00, 0xf0, 0x21, 0x00


	//----- nvinfo : EIATTR_MAXREG_COUNT
	.align		4
.L_5485:
        /*00dc*/ 	.byte	0x03, 0x1b
        /*00de*/ 	.short	0x0080


	//----- nvinfo : EIATTR_NUM_BARRIERS
	.align		4
        /*00e0*/ 	.byte	0x02, 0x4c
        /*00e2*/ 	.byte	0x01
	.zero		1


	//----- nvinfo : EIATTR_MERCURY_ISA_VERSION
	.align		4
        /*00e4*/ 	.byte	0x03, 0x5f
        /*00e6*/ 	.short	0x0000


	//----- nvinfo : EIATTR_UNUSED_LOAD_BYTE_OFFSET
	.align		4
        /*00e8*/ 	.byte	0x04, 0x44
        /*00ea*/ 	.short	(.L_5487 - .L_5486)


	//   ....[0]....
.L_5486:
        /*00ec*/ 	.word	0x00000f40
        /*00f0*/ 	.word	0x0000fff0


	//   ....[1]....
        /*00f4*/ 	.word	0x00000f70
        /*00f8*/ 	.word	0x0000ff0f


	//   ....[2]....
        /*00fc*/ 	.word	0x00000fd0
        /*0100*/ 	.word	0x00000fff


	//   ....[3]....
        /*0104*/ 	.word	0x00001290
        /*0108*/ 	.word	0x0000fff0


	//   ....[4]....
        /*010c*/ 	.word	0x000012a0
        /*0110*/ 	.word	0x0000ff0f


	//   ....[5]....
        /*0114*/ 	.word	0x000012d0
        /*0118*/ 	.word	0x0000f0ff


	//----- nvinfo : EIATTR_COOP_GROUP_MASK_REGIDS
	.align		4
.L_5487:
        /*011c*/ 	.byte	0x04, 0x29
        /*011e*/ 	.short	(.L_5489 - .L_5488)


	//   ....[0]....
.L_5488:
        /*0120*/ 	.word	0xffffffff


	//   ....[1]....
        /*0124*/ 	.word	0xffffffff


	//   ....[2]....
        /*0128*/ 	.word	0xffffffff


	//   ....[3]....
        /*012c*/ 	.word	0xffffffff


	//   ....[4]....
        /*0130*/ 	.word	0xffffffff


	//   ....[5]....
        /*0134*/ 	.word	0xffffffff


	//   ....[6]....
        /*0138*/ 	.word	0xffffffff


	//   ....[7]....
        /*013c*/ 	.word	0xffffffff


	//   ....[8]....
        /*0140*/ 	.word	0xffffffff


	//   ....[9]....
        /*0144*/ 	.word	0xffffffff


	//   ....[10]....
        /*0148*/ 	.word	0xffffffff


	//   ....[11]....
        /*014c*/ 	.word	0xffffffff


	//   ....[12]....
        /*0150*/ 	.word	0xffffffff


	//----- nvinfo : EIATTR_COOP_GROUP_INSTR_OFFSETS
	.align		4
.L_5489:
        /*0154*/ 	.byte	0x04, 0x28
        /*0156*/ 	.short	(.L_5491 - .L_5490)


	//   ....[0]....
.L_5490:
        /*0158*/ 	.word	0x00000690


	//   ....[1]....
        /*015c*/ 	.word	0x00000920


	//   ....[2]....
        /*0160*/ 	.word	0x00000e50


	//   ....[3]....
        /*0164*/ 	.word	0x00000e70


	//   ....[4]....
        /*0168*/ 	.word	0x00000e90


	//   ....[5]....
        /*016c*/ 	.word	0x00000eb0


	//   ....[6]....
        /*0170*/ 	.word	0x00000ee0


	//   ....[7]....
        /*0174*/ 	.word	0x000011a0


	//   ....[8]....
        /*0178*/ 	.word	0x000011d0


	//   ....[9]....
        /*017c*/ 	.word	0x000011f0


	//   ....[10]....
        /*0180*/ 	.word	0x00001210


	//   ....[11]....
        /*0184*/ 	.word	0x00001230


	//   ....[12]....
        /*0188*/ 	.word	0x00001460


	//----- nvinfo : EIATTR_EXIT_INSTR_OFFSETS
	.align		4
.L_5491:
        /*018c*/ 	.byte	0x04, 0x1c
        /*018e*/ 	.short	(.L_5493 - .L_5492)


	//   ....[0]....
.L_5492:
        /*0190*/ 	.word	0x000000c0


	//   ....[1]....
        /*0194*/ 	.word	0x000014b0


	//----- nvinfo : EIATTR_MAX_THREADS
	.align		4
.L_5493:
        /*0198*/ 	.byte	0x04, 0x05
        /*019a*/ 	.short	(.L_5495 - .L_5494)
.L_5494:
        /*019c*/ 	.word	0x00000200
        /*01a0*/ 	.word	0x00000001
        /*01a4*/ 	.word	0x00000001


	//----- nvinfo : EIATTR_CRS_STACK_SIZE
	.align		4
.L_5495:
        /*01a8*/ 	.byte	0x04, 0x1e
        /*01aa*/ 	.short	(.L_5497 - .L_5496)
.L_5496:
        /*01ac*/ 	.word	0x00000000
.L_5497:


//--------------------- .nv.info._Z33kPreconditionOptimizer32bit1StateI6__halfLi2ELi4096ELi8EEvPT_S2_PfS3_ffffiffi --------------------------
	.section	.nv.info._Z33kPreconditionOptimizer32bit1StateI6__halfLi2ELi4096ELi8EEvPT_S2_PfS3_ffffiffi,"",@"SHT_CUDA_INFO"
	.sectionflags	@""
	.align	4


	//----- nvinfo : EIATTR_CUDA_API_VERSION
	.align		4
        /*0000*/ 	.byte	0x04, 0x37
        /*0002*/ 	.short	(.L_5499 - .L_5498)
.L_5498:
        /*0004*/ 	.word	0x00000082


	//----- nvinfo : EIATTR_SW2861232_WAR
	.align		4
.L_5499:
        /*0008*/ 	.byte	0x01, 0x35
	.zero		2


	//----- nvinfo : EIATTR_PARAM_CBANK
	.align		4
        /*000c*/ 	.byte	0x04, 0x0a
        /*000e*/ 	.short	(.L_5501 - .L_5500)
	.align		4
.L_5500:
        /*0010*/ 	.word	index@(.nv.constant0._Z33kPreconditionOptimizer32bit1StateI6__halfLi2ELi4096ELi8EEvPT_S2_PfS3_ffffiffi)
        /*0014*/ 	.short	0x0160
        /*0016*/ 	.short	0x0040


	//----- nvinfo : EIATTR_CBANK_PARAM_SIZE
	.align		4
.L_5501:
        /*0018*/ 	.byte	0x03, 0x19
        /*001a*/ 	.short	0x0040


	//----- nvinfo : EIATTR_KPARAM_INFO
	.align		4
        /*001c*/ 	.byte	0x04, 0x17
        /*001e*/ 	.short	(.L_5503 - .L_5502)
.L_5502:
        /*0020*/ 	.word	0x00000000
        /*0024*/ 	.short	0x000b
        /*0026*/ 	.short	0x003c
        /*0028*/ 	.byte	0x00, 0xf0, 0x11, 0x00


	//----- nvinfo : EIATTR_KPARAM_INFO
	.align		4
.L_5503:
        /*002c*/ 	.byte	0x04, 0x17
        /*002e*/ 	.short	(.L_5505 - .L_5504)
.L_5504:
        /*0030*/ 	.word	0x00000000
        /*0034*/ 	.short	0x000a
        /*0036*/ 	.short	0x0038
        /*0038*/ 	.byte	0x00, 0xf0, 0x11, 0x00


	//----- nvinfo : EIATTR_KPARAM_INFO
	.align		4
.L_5505:
        /*003c*/ 	.byte	0x04, 0x17
        /*003e*/ 	.short	(.L_5507 - .L_5506)
.L_5506:
        /*0040*/ 	.word	0x00000000
        /*0044*/ 	.short	0x0009
        /*0046*/ 	.short	0x0034
        /*0048*/ 	.byte	0x00, 0xf0, 0x11, 0x00


	//----- nvinfo : EIATTR_KPARAM_INFO
	.align		4
.L_5507:
        /*004c*/ 	.byte	0x04, 0x17
        /*004e*/ 	.short	(.L_5509 - .L_5508)
.L_5508:
        /*0050*/ 	.word	0x00000000
        /*0054*/ 	.short	0x0008
        /*0056*/ 	.short	0x0030
        /*0058*/ 	.byte	0x00, 0xf0, 0x11, 0x00


	//----- nvinfo : EIATTR_KPARAM_INFO
	.align		4
.L_5509:
        /*005c*/ 	.byte	0x04, 0x17
        /*005e*/ 	.short	(.L_5511 - .L_5510)
.L_5510:
        /*0060*/ 	.word	0x00000000
        /*0064*/ 	.short	0x0007
        /*0066*/ 	.short	0x002c
        /*0068*/ 	.byte	0x00, 0xf0, 0x11, 0x00


	//----- nvinfo : EIATTR_KPARAM_INFO
	.align		4
.L_5511:
        /*006c*/ 	.byte	0x04, 0x17
        /*006e*/ 	.short	(.L_5513 - .L_5512)
.L_5512:
        /*0070*/ 	.word	0x00000000
        /*0074*/ 	.short	0x0006
        /*0076*/ 	.short	0x0028
        /*0078*/ 	.byte	0x00, 0xf0, 0x11, 0x00


	//----- nvinfo : EIATTR_KPARAM_INFO
	.align		4
.L_5513:
        /*007c*/ 	.byte	0x04, 0x17
        /*007e*/ 	.short	(.L_5515 - .L_5514)
.L_5514:
        /*0080*/ 	.word	0x00000000
        /*0084*/ 	.short	0x0005
        /*0086*/ 	.short	0x0024
        /*0088*/ 	.byte	0x00, 0xf0, 0x11, 0x00


	//----- nvinfo : EIATTR_KPARAM_INFO
	.align		4
.L_5515:
        /*008c*/ 	.byte	0x04, 0x17
        /*008e*/ 	.short	(.L_5517 - .L_5516)
.L_5516:
        /*0090*/ 	.word	0x00000000
        /*0094*/ 	.short	0x0004
        /*0096*/ 	.short	0x0020
        /*0098*/ 	.byte	0x00, 0xf0, 0x11, 0x00


	//----- nvinfo : EIATTR_KPARAM_INFO
	.align		4
.L_5517:
        /*009c*/ 	.byte	0x04, 0x17
        /*009e*/ 	.short	(.L_5519 - .L_5518)
.L_5518:
        /*00a0*/ 	.word	0x00000000
        /*00a4*/ 	.short	0x0003
        /*00a6*/ 	.short	0x0018
        /*00a8*/ 	.byte	0x00, 0xf0, 0x21, 0x00


	//----- nvinfo : EIATTR_KPARAM_INFO
	.align		4
.L_5519:
        /*00ac*/ 	.byte	0x04, 0x17
        /*00ae*/ 	.short	(.L_5521 - .L_5520)
.L_5520:
        /*00b0*/ 	.word	0x00000000
        /*00b4*/ 	.short	0x0002
        /*00b6*/ 	.short	0x0010
        /*00b8*/ 	.byte	0x00, 0xf0, 0x21, 0x00


	//----- nvinfo : EIATTR_KPARAM_INFO
	.align		4
.L_5521:
        /*00bc*/ 	.byte	0x04, 0x17
        /*00be*/ 	.short	(.L_5523 - .L_5522)
.L_5522:
        /*00c0*/ 	.word	0x00000000
        /*00c4*/ 	.short	0x0001
        /*00c6*/ 	.short	0x0008
        /*00c8*/ 	.byte	0x00, 0xf0, 0x21, 0x00


	//----- nvinfo : EIATTR_KPARAM_INFO
	.align		4
.L_5523:
        /*00cc*/ 	.byte	0x04, 0x17
        /*00ce*/ 	.short	(.L_5525 - .L_5524)
.L_5524:
        /*00d0*/ 	.word	0x00000000
        /*00d4*/ 	.short	0x0000
        /*00d6*/ 	.short	0x0000
        /*00d8*/ 	.byte	0x00, 0xf0, 0x21, 0x00


	//----- nvinfo : EIATTR_MAXREG_COUNT
	.align		4
.L_5525:
        /*00dc*/ 	.byte	0x03, 0x1b
        /*00de*/ 	.short	0x0080


	//----- nvinfo : EIATTR_NUM_BARRIERS
	.align		4
        /*00e0*/ 	.byte	0x02, 0x4c
        /*00e2*/ 	.byte	0x01
	.zero		1


	//----- nvinfo : EIATTR_MERCURY_ISA_VERSION
	.align		4
        /*00e4*/ 	.byte	0x03, 0x5f
        /*00e6*/ 	.short	0x0000


	//----- nvinfo : EIATTR_UNUSED_LOAD_BYTE_OFFSET
	.align		4
        /*00e8*/ 	.byte	0x04, 0x44
        /*00ea*/ 	.short	(.L_5527 - .L_5526)


	//   ....[0]....
.L_5526:
        /*00ec*/ 	.word	0x00001170
        /*00f0*/ 	.word	0x0000fff0


	//   ....[1]....
        /*00f4*/ 	.word	0x000011a0
        /*00f8*/ 	.word	0x0000ff0f


	//   ....[2]....
        /*00fc*/ 	.word	0x00001200
        /*0100*/ 	.word	0x00000fff


	//   ....[3]....
        /*0104*/ 	.word	0x000014c0
        /*0108*/ 	.word	0x0000fff0


	//   ....[4]....
        /*010c*/ 	.word	0x000014d0
        /*0110*/ 	.word	0x0000ff0f


	//   ....[5]....
        /*0114*/ 	.word	0x00001500
        /*0118*/ 	.word	0x0000f0ff


	//----- nvinfo : EIATTR_COOP_GROUP_MASK_REGIDS
	.align		4
.L_5527:
        /*011c*/ 	.byte	0x04, 0x29
        /*011e*/ 	.short	(.L_5529 - .L_5528)


	//   ....[0]....
.L_5528:
        /*0120*/ 	.word	0xffffffff


	//   ....[1]....
        /*0124*/ 	.word	0xffffffff


	//   ....[2]....
        /*0128*/ 	.word	0xffffffff


	//   ....[3]....
        /*012c*/ 	.word	0xffffffff


	//   ....[4]....
        /*0130*/ 	.word	0xffffffff


	//   ....[5]....
        /*0134*/ 	.word	0xffffffff


	//   ....[6]....
        /*0138*/ 	.word	0xffffffff


	//   ....[7]....
        /*013c*/ 	.word	0xffffffff


	//   ....[8]....
        /*0140*/ 	.word	0xffffffff


	//   ....[9]....
        /*0144*/ 	.word	0xffffffff


	//   ....[10]....
        /*0148*/ 	.word	0xffffffff


	//   ....[11]....
        /*014c*/ 	.word	0xffffffff


	//   ....[12]....
        /*0150*/ 	.word	0xffffffff


	//----- nvinfo : EIATTR_COOP_GROUP_INSTR_OFFSETS
	.align		4
.L_5529:
        /*0154*/ 	.byte	0x04, 0x28
        /*0156*/ 	.short	(.L_5531 - .L_5530)


	//   ....[0]....
.L_5530:
        /*0158*/ 	.word	0x00000770


	//   ....[1]....
        /*015c*/ 	.word	0x00000ad0


	//   ....[2]....
        /*0160*/ 	.word	0x00001080


	//   ....[3]....
        /*0164*/ 	.word	0x000010a0


	//   ....[4]....
        /*0168*/ 	.word	0x000010c0


	//   ....[5]....
        /*016c*/ 	.word	0x000010e0


	//   ....[6]....
        /*0170*/ 	.word	0x00001110


	//   ....[7]....
        /*0174*/ 	.word	0x000013d0


	//   ....[8]....
        /*0178*/ 	.word	0x00001400


	//   ....[9]....
        /*017c*/ 	.word	0x00001420


	//   ....[10]....
        /*0180*/ 	.word	0x00001440


	//   ....[11]....
        /*0184*/ 	.word	0x00001460


	//   ....[12]....
        /*0188*/ 	.word	0x00001690


	//----- nvinfo : EIATTR_EXIT_INSTR_OFFSETS
	.align		4
.L_5531:
        /*018c*/ 	.byte	0x04, 0x1c
        /*018e*/ 	.short	(.L_5533 - .L_5532)


	//   ....[0]....
.L_5532:
        /*0190*/ 	.word	0x000000c0


	//   ....[1]....
        /*0194*/ 	.word	0x000016e0


	//----- nvinfo : EIATTR_MAX_THREADS
	.align		4
.L_5533:
        /*0198*/ 	.byte	0x04, 0x05
        /*019a*/ 	.short	(.L_5535 - .L_5534)
.L_5534:
        /*019c*/ 	.word	0x00000200
        /*01a0*/ 	.word	0x00000001
        /*01a4*/ 	.word	0x00000001


	//----- nvinfo : EIATTR_CRS_STACK_SIZE
	.align		4
.L_5535:
        /*01a8*/ 	.byte	0x04, 0x1e
        /*01aa*/ 	.short	(.L_5537 - .L_5536)
.L_5536:
        /*01ac*/ 	.word	0x00000000
.L_5537:


//--------------------- .nv.info._Z33kPreconditionOptimizer32bit1StateI13__nv_bfloat16Li1ELi4096ELi8EEvPT_S2_PfS3_ffffiffi --------------------------
	.section	.nv.info._Z33kPreconditionOptimizer32bit1StateI13__nv_bfloat16Li1ELi4096ELi8EEvPT_S2_PfS3_ffffiffi,"",@"SHT_CUDA_INFO"
	.sectionflags	@""
	.align	4


	//----- nvinfo : EIATTR_CUDA_API_VERSION
	.align		4
        /*0000*/ 	.byte	0x04, 0x37
        /*0002*/ 	.short	(.L_5539 - .L_5538)
.L_5538:
        /*0004*/ 	.word	0x00000082


	//----- nvinfo : EIATTR_SW2861232_WAR
	.align		4
.L_5539:
        /*0008*/ 	.byte	0x01, 0x35
	.zero		2


	//----- nvinfo : EIATTR_PARAM_CBANK
	.align		4
        /*000c*/ 	.byte	0x04, 0x0a
        /*000e*/ 	.short	(.L_5541 - .L_5540)
	.align		4
.L_5540:
        /*0010*/ 	.word	index@(.nv.constant0._Z33kPreconditionOptimizer32bit1StateI13__nv_bfloat16Li1ELi4096ELi8EEvPT_S2_PfS3_ffffiffi)
        /*0014*/ 	.short	0x0160
        /*0016*/ 	.short	0x0040


	//----- nvinfo : EIATTR_CBANK_PARAM_SIZE
	.align		4
.L_5541:
        /*0018*/ 	.byte	0x03, 0x19
        /*001a*/ 	.short	0x0040


	//----- nvinfo : EIATTR_KPARAM_INFO
	.align		4
        /*001c*/ 	.byte	0x04, 0x17
        /*001e*/ 	.short	(.L_5543 - .L_5542)
.L_5542:
        /*0020*/ 	.word	0x00000000
        /*0024*/ 	.short	0x000b
        /*0026*/ 	.short	0x003c
        /*0028*/ 	.byte	0x00, 0xf0, 0x11, 0x00


	//----- nvinfo : EIATTR_KPARAM_INFO
	.align		4
.L_5543:
        /*002c*/ 	.byte	0x04, 0x17
        /*002e*/ 	.short	(.L_5545 - .L_5544)
.L_5544:
        /*0030*/ 	.word	0x00000000
        /*0034*/ 	.short	0x000a
        /*0036*/ 	.short	0x0038
        /*0038*/ 	.byte	0x00, 0xf0, 0x11, 0x00


	//----- nvinfo : EIATTR_KPARAM_INFO
	.align		4
.L_5545:
        /*003c*/ 	.byte	0x04, 0x17
        /*003e*/ 	.short	(.L_5547 - .L_5546)
.L_5546:
        /*0040*/ 	.word	0x00000000
        /*0044*/ 	.short	0x0009
        /*0046*/ 	.short	0x0034
        /*0048*/ 	.byte	0x00, 0xf0, 0x11, 0x00


	//----- nvinfo : EIATTR_KPARAM_INFO
	.align		4
.L_5547:
        /*004c*/ 	.byte	0x04, 0x17
        /*004e*/ 	.short	(.L_5549 - .L_5548)
.L_5548:
        /*0050*/ 	.word	0x00000000
        /*0054*/ 	.short	0x0008
        /*0056*/ 	.short	0x0030
        /*0058*/ 	.byte	0x00, 0xf0, 0x11, 0x00


	//----- nvinfo : EIATTR_KPARAM_INFO
	.align		4
.L_5549:
        /*005c*/ 	.byte	0x04, 0x17
        /*005e*/ 	.short	(.L_5551 - .L_5550)
.L_5550:
        /*0060*/ 	.word	0x00000000
        /*0064*/ 	.short	0x0007
        /*0066*/ 	.short	0x002c
        /*0068*/ 	.byte	0x00, 0xf0, 0x11, 0x00


	//----- nvinfo : EIATTR_KPARAM_INFO
	.align		4
.L_5551:
        /*006c*/ 	.byte	0x04, 0x17
        /*006e*/ 	.short	(.L_5553 - .L_5552)
.L_5552:
        /*0070*/ 	.word	0x00000000
        /*0074*/ 	.short	0x0006
        /*0076*/ 	.short	0x0028
        /*0078*/ 	.byte	0x00, 0xf0, 0x11, 0x00


	//----- nvinfo : EIATTR_KPARAM_INFO
	.align		4
.L_5553:
        /*007c*/ 	.byte	0x04, 0x17
        /*007e*/ 	.short	(.L_5555 - .L_5554)
.L_5554:
        /*0080*/ 	.word	0x00000000
        /*0084*/ 	.short	0x0005
        /*0086*/ 	.short	0x0024
        /*0088*/ 	.byte	0x00, 0xf0, 0x11, 0x00


	//----- nvinfo : EIATTR_KPARAM_INFO
	.align		4
.L_5555:
        /*008c*/ 	.byte	0x04, 0x17
        /*008e*/ 	.short	(.L_5557 - .L_5556)
.L_5556:
        /*0090*/ 	.word	0x00000000
        /*0094*/ 	.short	0x0004
        /*0096*/ 	.short	0x0020
        /*0098*/ 	.byte	0x00, 0xf0, 0x11, 0x00


	//----- nvinfo : EIATTR_KPARAM_INFO
	.align		4
.L_5557:
        /*009c*/ 	.byte	0x04, 0x17
        /*009e*/ 	.short	(.L_5559 - .L_5558)
.L_5558:
        /*00a0*/ 	.word	0x00000000
        /*00a4*/ 	.short	0x0003
        /*00a6*/ 	.short	0x0018
        /*00a8*/ 	.byte	0x00, 0xf0, 0x21, 0x00


	//----- nvinfo : EIATTR_KPARAM_INFO
	.align		4
.L_5559:
        /*00ac*/ 	.byte	0x04, 0x17
        /*00ae*/ 	.short	(.L_5561 - .L_5560)
.L_5560:
        /*00b0*/ 	.word	0x00000000
        /*00b4*/ 	.short	0x0002
        /*00b6*/ 	.short	0x0010
        /*00b8*/ 	.byte	0x00, 0xf0, 0x21, 0x00


	//----- nvinfo : EIATTR_KPARAM_INFO
	.align		4
.L_5561:
        /*00bc*/ 	.byte	0x04, 0x17
        /*00be*/ 	.short	(.L_5563 - .L_5562)
.L_5562:
        /*00c0*/ 	.word	0x00000000
        /*00c4*/ 	.short	0x0001
        /*00c6*/ 	.short	0x0008
        /*00c8*/ 	.byte	0x00, 0xf0, 0x21, 0x00


	//----- nvinfo : EIATTR_KPARAM_INFO
	.align		4
.L_5563:
        /*00cc*/ 	.byte	0x04, 0x17
        /*00ce*/ 	.short	(.L_5565 - .L_5564)
.L_5564:
        /*00d0*/ 	.word	0x00000000
        /*00d4*/ 	.short	0x0000
        /*00d6*/ 	.short	0x0000
        /*00d8*/ 	.byte	0x00, 0xf0, 0x21, 0x00


	//----- nvinfo : EIATTR_MAXREG_COUNT
	.align		4
.L_5565:
        /*00dc*/ 	.byte	0x03, 0x1b
        /*00de*/ 	.short	0x0080


	//----- nvinfo : EIATTR_NUM_BARRIERS
	.align		4
        /*00e0*/ 	.byte	0x02, 0x4c
        /*00e2*/ 	.byte	0x01
	.zero		1


	//----- nvinfo : EIATTR_MERCURY_ISA_VERSION
	.align		4
        /*00e4*/ 	.byte	0x03, 0x5f
        /*00e6*/ 	.short	0x0000


	//----- nvinfo : EIATTR_UNUSED_LOAD_BYTE_OFFSET
	.align		4
        /*00e8*/ 	.byte	0x04, 0x44
        /*00ea*/ 	.short	(.L_5567 - .L_5566)


	//   ....[0]....
.L_5566:
        /*00ec*/ 	.word	0x00001000
        /*00f0*/ 	.word	0x0000fff0


	//   ....[1]....
        /*00f4*/ 	.word	0x00001030
        /*00f8*/ 	.word	0x0000ff0f


	//   ....[2]....
        /*00fc*/ 	.word	0x00001090
        /*0100*/ 	.word	0x00000fff


	//   ....[3]....
        /*0104*/ 	.word	0x00001350
        /*0108*/ 	.word	0x0000fff0


	//   ....[4]....
        /*010c*/ 	.word	0x00001360
        /*0110*/ 	.word	0x0000ff0f


	//   ....[5]....
        /*0114*/ 	.word	0x00001390
        /*0118*/ 	.word	0x0000f0ff


	//----- nvinfo : EIATTR_COOP_GROUP_MASK_REGIDS
	.align		4
.L_5567:
        /*011c*/ 	.byte	0x04, 0x29
        /*011e*/ 	.short	(.L_5569 - .L_5568)


	//   ....[0]....
.L_5568:
        /*0120*/ 	.word	0xffffffff


	//   ....[1]....
        /*0124*/ 	.word	0xffffffff


	//   ....[2]....
        /*0128*/ 	.word	0xffffffff


	//   ....[3]....
        /*012c*/ 	.word	0xffffffff


	//   ....[4]....
        /*0130*/ 	.word	0xffffffff


	//   ....[5]....
        /*0134*/ 	.word	0xffffffff


	//   ....[6]....
        /*0138*/ 	.word	0xffffffff


	//   ....[7]....
        /*013c*/ 	.word	0xffffffff


	//   ....[8]....
        /*0140*/ 	.word	0xffffffff


	//   ....[9]....
        /*0144*/ 	.word	0xffffffff


	//   ....[10]....
        /*0148*/ 	.word	0xffffffff


	//   ....[11]....
        /*014c*/ 	.word	0xffffffff


	//   ....[12]....
        /*0150*/ 	.word	0xffffffff


	//----- nvinfo : EIATTR_COOP_GROUP_INSTR_OFFSETS
	.align		4
.L_5569:
        /*0154*/ 	.byte	0x04, 0x28
        /*0156*/ 	.short	(.L_5571 - .L_5570)


	//   ....[0]....
.L_5570:
        /*0158*/ 	.word	0x00000770


	//   ....[1]....
        /*015c*/ 	.word	0x00000ad0


	//   ....[2]....
        /*0160*/ 	.word	0x00000f10


	//   ....[3]....
        /*0164*/ 	.word	0x00000f30


	//   ....[4]....
        /*0168*/ 	.word	0x00000f50


	//   ....[5]....
        /*016c*/ 	.word	0x00000f70


	//   ....[6]....
        /*0170*/ 	.word	0x00000fa0


	//   ....[7]....
        /*0174*/ 	.word	0x00001260


	//   ....[8]....
        /*0178*/ 	.word	0x00001290


	//   ....[9]....
        /*017c*/ 	.word	0x000012b0


	//   ....[10]....
        /*0180*/ 	.word	0x000012d0


	//   ....[11]....
        /*0184*/ 	.word	0x000012f0


	//   ....[12]....
        /*0188*/ 	.word	0x00001520


	//----- nvinfo : EIATTR_EXIT_INSTR_OFFSETS
	.align		4
.L_5571:
        /*018c*/ 	.byte	0x04, 0x1c
        /*018e*/ 	.short	(.L_5573 - .L_5572)


	//   ....[0]....
.L_5572:
        /*0190*/ 	.word	0x000000c0


	//   ....[1]....
        /*0194*/ 	.word	0x00001570


	//----- nvinfo : EIATTR_MAX_THREADS
	.align		4
.L_5573:
        /*0198*/ 	.byte	0x04, 0x05
        /*019a*/ 	.short	(.L_5575 - .L_5574)
.L_5574:
        /*019c*/ 	.word	0x00000200
        /*01a0*/ 	.word	0x00000001
        /*01a4*/ 	.word	0x00000001


	//----- nvinfo : EIATTR_CRS_STACK_SIZE
	.align		4
.L_5575:
        /*01a8*/ 	.byte	0x04, 0x1e
        /*01aa*/ 	.short	(.L_5577 - .L_5576)
.L_5576:
        /*01ac*/ 	.word	0x00000000
.L_5577:


//--------------------- .nv.info._Z33kPreconditionOptimizer32bit1StateIfLi1ELi4096ELi8EEvPT_S1_PfS2_ffffiffi --------------------------
	.section	.nv.info._Z33kPreconditionOptimizer32bit1StateIfLi1ELi4096ELi8EEvPT_S1_PfS2_ffffiffi,"",@"SHT_CUDA_INFO"
	.sectionflags	@""
	.align	4


	//----- nvinfo : EIATTR_CUDA_API_VERSION
	.align		4
        /*0000*/ 	.byte	0x04, 0x37
        /*0002*/ 	.short	(.L_5579 - .L_5578)
.L_5578:
        /*0004*/ 	.word	0x00000082


	//----- nvinfo : EIATTR_SW2861232_WAR
	.align		4
.L_5579:
        /*0008*/ 	.byte	0x01, 0x35
	.zero		2


	//----- nvinfo : EIATTR_PARAM_CBANK
	.align		4
        /*000c*/ 	.byte	0x04, 0x0a
        /*000e*/ 	.short	(.L_5581 - .L_5580)
	.align		4
.L_5580:
        /*0010*/ 	.word	index@(.nv.constant0._Z33kPreconditionOptimizer32bit1StateIfLi1ELi4096ELi8EEvPT_S1_PfS2_ffffiffi)
        /*0014*/ 	.short	0x0160
        /*0016*/ 	.short	0x0040


	//----- nvinfo : EIATTR_CBANK_PARAM_SIZE
	.align		4
.L_5581:
        /*0018*/ 	.byte	0x03, 0x19
        /*001a*/ 	.short	0x0040


	//----- nvinfo : EIATTR_KPARAM_INFO
	.align		4
        /*001c*/ 	.byte	0x04, 0x17
        /*001e*/ 	.short	(.L_5583 - .L_5582)
.L_5582:
        /*0020*/ 	.word	0x00000000
        /*0024*/ 	.short	0x000b
        /*0026*/ 	.short	0x003c
        /*0028*/ 	.byte	0x00, 0xf0, 0x11, 0x00


	//----- nvinfo : EIATTR_KPARAM_INFO
	.align		4
.L_5583:
        /*002c*/ 	.byte	0x04, 0x17
        /*002e*/ 	.short	(.L_5585 - .L_5584)
.L_5584:
        /*0030*/ 	.word	0x00000000
        /*0034*/ 	.short	0x000a
        /*0036*/ 	.short	0x0038
        /*0038*/ 	.byte	0x00, 0xf0, 0x11, 0x00


	//----- nvinfo : EIATTR_KPARAM_INFO
	.align		4
.L_5585:
        /*003c*/ 	.byte	0x04, 0x17
        /*003e*/ 	.short	(.L_5587 - .L_5586)
.L_5586:
        /*0040*/ 	.word	0x00000000
        /*0044*/ 	.short	0x0009
        /*0046*/ 	.short	0x0034
        /*0048*/ 	.byte	0x00, 0xf0, 0x11, 0x00


	//----- nvinfo : EIATTR_KPARAM_INFO
	.align		4
.L_5587:
        /*004c*/ 	.byte	0x04, 0x17
        /*004e*/ 	.short	(.L_5589 - .L_5588)
.L_5588:
        /*0050*/ 	.word	0x00000000
        /*0054*/ 	.short	0x0008
        /*0056*/ 	.short	0x0030
        /*0058*/ 	.byte	0x00, 0xf0, 0x11, 0x00


	//----- nvinfo : EIATTR_KPARAM_INFO
	.align		4
.L_5589:
        /*005c*/ 	.byte	0x04, 0x17
        /*005e*/ 	.short	(.L_5591 - .L_5590)
.L_5590:
        /*0060*/ 	.word	0x00000000
        /*0064*/ 	.short	0x0007
        /*0066*/ 	.short	0x002c
        /*0068*/ 	.byte	0x00, 0xf0, 0x11, 0x00


	//----- nvinfo : EIATTR_KPARAM_INFO
	.align		4
.L_5591:
        /*006c*/ 	.byte	0x04, 0x17
        /*006e*/ 	.short	(.L_5593 - .L_5592)
.L_5592:
        /*0070*/ 	.word	0x00000000
        /*0074*/ 	.short	0x0006
        /*0076*/ 	.short	0x0028
        /*0078*/ 	.byte	0x00, 0xf0, 0x11, 0x00


	//----- nvinfo : EIATTR_KPARAM_INFO
	.align		4
.L_5593:
        /*007c*/ 	.byte	0x04, 0x17
        /*007e*/ 	.short	(.L_5595 - .L_5594)
.L_5594:
        /*0080*/ 	.word	0x00000000
        /*0084*/ 	.short	0x0005
        /*0086*/ 	.short	0x0024
        /*0088*/ 	.byte	0x00, 0xf0, 0x11, 0x00


	//----- nvinfo : EIATTR_KPARAM_INFO
	.align		4
.L_5595:
        /*008c*/ 	.byte	0x04, 0x17
        /*008e*/ 	.short	(.L_5597 - .L_5596)
.L_5596:
        /*0090*/ 	.word	0x00000000
        /*0094*/ 	.short	0x0004
        /*0096*/ 	.short	0x0020
        /*0098*/ 	.byte	0x00, 0xf0, 0x11, 0x00


	//----- nvinfo : EIATTR_KPARAM_INFO
	.align		4
.L_5597:
        /*009c*/ 	.byte	0x04, 0x17
        /*009e*/ 	.short	(.L_5599 - .L_5598)
.L_5598:
        /*00a0*/ 	.word	0x00000000
        /*00a4*/ 	.short	0x0003
        /*00a6*/ 	.short	0x0018
        /*00a8*/ 	.byte	0x00, 0xf0, 0x21, 0x00


	//----- nvinfo : EIATTR_KPARAM_INFO
	.align		4
.L_5599:
        /*00ac*/ 	.byte	0x04, 0x17
        /*00ae*/ 	.short	(.L_5601 - .L_5600)
.L_5600:
        /*00b0*/ 	.word	0x00000000
        /*00b4*/ 	.short	0x0002
        /*00b6*/ 	.short	0x0010
        /*00b8*/ 	.byte	0x00, 0xf0, 0x21, 0x00


	//----- nvinfo : EIATTR_KPARAM_INFO
	.align		4
.L_5601:
        /*00bc*/ 	.byte	0x04, 0x17
        /*00be*/ 	.short	(.L_5603 - .L_5602)
.L_5602:
        /*00c0*/ 	.word	0x00000000
        /*00c4*/ 	.short	0x0001
        /*00c6*/ 	.short	0x0008
        /*00c8*/ 	.byte	0x00, 0xf0, 0x21, 0x00


	//----- nvinfo : EIATTR_KPARAM_INFO
	.align		4
.L_5603:
        /*00cc*/ 	.byte	0x04, 0x17
        /*00ce*/ 	.short	(.L_5605 - .L_5604)
.L_5604:
        /*00d0*/ 	.word	0x00000000
        /*00d4*/ 	.short	0x0000
        /*00d6*/ 	.short	0x0000
        /*00d8*/ 	.byte	0x00, 0xf0, 0x21, 0x00


	//----- nvinfo : EIATTR_MAXREG_COUNT
	.align		4
.L_5605:
        /*00dc*/ 	.byte	0x03, 0x1b
        /*00de*/ 	.short	0x0080


	//----- nvinfo : EIATTR_NUM_BARRIERS
	.align		4
        /*00e0*/ 	.byte	0x02, 0x4c
        /*00e2*/ 	.byte	0x01
	.zero		1


	//----- nvinfo : EIATTR_MERCURY_ISA_VERSION
	.align		4
        /*00e4*/ 	.byte	0x03, 0x5f
        /*00e6*/ 	.short	0x0000


	//----- nvinfo : EIATTR_UNUSED_LOAD_BYTE_OFFSET
	.align		4
        /*00e8*/ 	.byte	0x04, 0x44
        /*00ea*/ 	.short	(.L_5607 - .L_5606)


	//   ....[0]....
.L_5606:
        /*00ec*/ 	.word	0x00000dd0
        /*00f0*/ 	.word	0x0000fff0


	//   ....[1]....
        /*00f4*/ 	.word	0x00000e00
        /*00f8*/ 	.word	0x0000ff0f


	//   ....[2]....
        /*00fc*/ 	.word	0x00000e60
        /*0100*/ 	.word	0x00000fff


	//   ....[3]....
        /*0104*/ 	.word	0x00001120
        /*0108*/ 	.word	0x0000fff0


	//   ....[4]....
        /*010c*/ 	.word	0x00001130
        /*0110*/ 	.word	0x0000ff0f


	//   ....[5]....
        /*0114*/ 	.word	0x00001160
        /*0118*/ 	.word	0x0000f0ff


	//----- nvinfo : EIATTR_COOP_GROUP_MASK_REGIDS
	.align		4
.L_5607:
        /*011c*/ 	.byte	0x04, 0x29
        /*011e*/ 	.short	(.L_5609 - .L_5608)


	//   ....[0]....
.L_5608:
        /*0120*/ 	.word	0xffffffff


	//   ....[1]....
        /*0124*/ 	.word	0xffffffff


	//   ....[2]....
        /*0128*/ 	.word	0xffffffff


	//   ....[3]....
        /*012c*/ 	.word	0xffffffff


	//   ....[4]....
        /*0130*/ 	.word	0xffffffff


	//   ....[5]....
        /*0134*/ 	.word	0xffffffff


	//   ....[6]....
        /*0138*/ 	.word	0xffffffff


	//   ....[7]....
        /*013c*/ 	.word	0xffffffff


	//   ....[8]....
        /*0140*/ 	.word	0xffffffff


	//   ....[9]....
        /*0144*/ 	.word	0xffffffff


	//   ....[10]....
        /*0148*/ 	.word	0xffffffff


	//   ....[11]....
        /*014c*/ 	.word	0xffffffff


	//   ....[12]....
        /*0150*/ 	.word	0xffffffff


	//----- nvinfo : EIATTR_COOP_GROUP_INSTR_OFFSETS
	.align		4
.L_5609:
        /*0154*/ 	.byte	0x04, 0x28
        /*0156*/ 	.short	(.L_5611 - .L_5610)


	//   ....[0]....
.L_5610:
        /*0158*/ 	.word	0x00000680


	//   ....[1]....
        /*015c*/ 	.word	0x00000930


	//   ....[2]....
        /*0160*/ 	.word	0x00000ce0


	//   ....[3]....
        /*0164*/ 	.word	0x00000d00


	//   ....[4]....
        /*0168*/ 	.word	0x00000d20


	//   ....[5]....
        /*016c*/ 	.word	0x00000d40


	//   ....[6]....
        /*0170*/ 	.word	0x00000d70


	//   ....[7]....
        /*0174*/ 	.word	0x00001030


	//   ....[8]....
        /*0178*/ 	.word	0x00001060


	//   ....[9]....
        /*017c*/ 	.word	0x00001080


	//   ....[10]....
        /*0180*/ 	.word	0x000010a0


	//   ....[11]....
        /*0184*/ 	.word	0x000010c0


	//   ....[12]....
        /*0188*/ 	.word	0x000012f0


	//----- nvinfo : EIATTR_EXIT_INSTR_OFFSETS
	.align		4
.L_5611:
        /*018c*/ 	.byte	0x04, 0x1c
        /*018e*/ 	.short	(.L_5613 - .L_5612)


	//   ....[0]....
.L_5612:
        /*0190*/ 	.word	0x000000c0


	//   ....[1]....
        /*0194*/ 	.word	0x00001340


	//----- nvinfo : EIATTR_MAX_THREADS
	.align		4
.L_5613:
        /*0198*/ 	.byte	0x04, 0x05
        /*019a*/ 	.short	(.L_5615 - .L_5614)
.L_5614:
        /*019c*/ 	.word	0x00000200
        /*01a0*/ 	.word	0x00000001
        /*01a4*/ 	.word	0x00000001


	//----- nvinfo : EIATTR_CRS_STACK_SIZE
	.align		4
.L_5615:
        /*01a8*/ 	.byte	0x04, 0x1e
        /*01aa*/ 	.short	(.L_5617 - .L_5616)
.L_5616:
        /*01ac*/ 	.word	0x00000000
.L_5617:


//--------------------- .nv.info._Z33kPreconditionOptimizer32bit1StateI6__halfLi1ELi4096ELi8EEvPT_S2_PfS3_ffffiffi --------------------------
	.section	.nv.info._Z33kPreconditionOptimizer32bit1StateI6__halfLi1ELi4096ELi8EEvPT_S2_PfS3_ffffiffi,"",@"SHT_CUDA_INFO"
	.sectionflags	@""
	.align	4


	//----- nvinfo : EIATTR_CUDA_API_VERSION
	.align		4
        /*0000*/ 	.byte	0x04, 0x37
        /*0002*/ 	.short	(.L_5619 - .L_5618)
.L_5618:
        /*0004*/ 	.word	0x00000082


	//----- nvinfo : EIATTR_SW2861232_WAR
	.align		4
.L_5619:
        /*0008*/ 	.byte	0x01, 0x35
	.zero		2


	//----- nvinfo : EIATTR_PARAM_CBANK
	.align		4
        /*000c*/ 	.byte	0x04, 0x0a
        /*000e*/ 	.short	(.L_5621 - .L_5620)
	.align		4
.L_5620:
        /*0010*/ 	.word	index@(.nv.constant0._Z33kPreconditionOptimizer32bit1StateI6__halfLi1ELi4096ELi8EEvPT_S2_PfS3_ffffiffi)
        /*0014*/ 	.short	0x0160
        /*0016*/ 	.short	0x0040


	//----- nvinfo : EIATTR_CBANK_PARAM_SIZE
	.align		4
.L_5621:
        /*0018*/ 	.byte	0x03, 0x19
        /*001a*/ 	.short	0x0040


	//----- nvinfo : EIATTR_KPARAM_INFO
	.align		4
        /*001c*/ 	.byte	0x04, 0x17
        /*001e*/ 	.short	(.L_5623 - .L_5622)
.L_5622:
        /*0020*/ 	.word	0x00000000
        /*0024*/ 	.short	0x000b
        /*0026*/ 	.short	0x003c
        /*0028*/ 	.byte	0x00, 0xf0, 0x11, 0x00


	//----- nvinfo : EIATTR_KPARAM_INFO
	.align		4
.L_5623:
        /*002c*/ 	.byte	0x04, 0x17
        /*002e*/ 	.short	(.L_5625 - .L_5624)
.L_5624:
        /*0030*/ 	.word	0x00000000
        /*0034*/ 	.short	0x000a
        /*0036*/ 	.short	0x0038
        /*0038*/ 	.byte	0x00, 0xf0, 0x11, 0x00


	//----- nvinfo : EIATTR_KPARAM_INFO
	.align		4
.L_5625:
        /*003c*/ 	.byte	0x04, 0x17
        /*003e*/ 	.short	(.L_5627 - .L_5626)
.L_5626:
        /*0040*/ 	.word	0x00000000
        /*0044*/ 	.short	0x0009
        /*0046*/ 	.short	0x0034
        /*0048*/ 	.byte	0x00, 0xf0, 0x11, 0x00


	//----- nvinfo : EIATTR_KPARAM_INFO
	.align		4
.L_5627:
        /*004c*/ 	.byte	0x04, 0x17
        /*004e*/ 	.short	(.L_5629 - .L_5628)
.L_5628:
        /*0050*/ 	.word	0x00000000
        /*0054*/ 	.short	0x0008
        /*0056*/ 	.short	0x0030
        /*0058*/ 	.byte	0x00, 0xf0, 0x11, 0x00


	//----- nvinfo : EIATTR_KPARAM_INFO
	.align		4
.L_5629:
        /*005c*/ 	.byte	0x04, 0x17
        /*005e*/ 	.short	(.L_5631 - .L_5630)
.L_5630:
        /*0060*/ 	.word	0x00000000
        /*0064*/ 	.short	0x0007
        /*0066*/ 	.short	0x002c
        /*0068*/ 	.byte	0x00, 0xf0, 0x11, 0x00


	//----- nvinfo : EIATTR_KPARAM_INFO
	.align		4
.L_5631:
        /*006c*/ 	.byte	0x04, 0x17
        /*006e*/ 	.short	(.L_5633 - .L_5632)
.L_5632:
        /*0070*/ 	.word	0x00000000
        /*0074*/ 	.short	0x0006
        /*0076*/ 	.short	0x0028
        /*0078*/ 	.byte	0x00, 0xf0, 0x11, 0x00


	//----- nvinfo : EIATTR_KPARAM_INFO
	.align		4
.L_5633:
        /*007c*/ 	.byte	0x04, 0x17
        /*007e*/ 	.short	(.L_5635 - .L_5634)
.L_5634:
        /*0080*/ 	.word	0x00000000
        /*0084*/ 	.short	0x0005
        /*0086*/ 	.short	0x0024
        /*0088*/ 	.byte	0x00, 0xf0, 0x11, 0x00


	//----- nvinfo : EIATTR_KPARAM_INFO
	.align		4
.L_5635:
        /*008c*/ 	.byte	0x04, 0x17
        /*008e*/ 	.short	(.L_5637 - .L_5636)
.L_5636:
        /*0090*/ 	.word	0x00000000
        /*0094*/ 	.short	0x0004
        /*0096*/ 	.short	0x0020
        /*0098*/ 	.byte	0x00, 0xf0, 0x11, 0x00


	//----- nvinfo : EIATTR_KPARAM_INFO
	.align		4
.L_5637:
        /*009c*/ 	.byte	0x04, 0x17
        /*009e*/ 	.short	(.L_5639 - .L_5638)
.L_5638:
        /*00a0*/ 	.word	0x00000000
        /*00a4*/ 	.short	0x0003
        /*00a6*/ 	.short	0x0018
        /*00a8*/ 	.byte	0x00, 0xf0, 0x21, 0x00


	//----- nvinfo : EIATTR_KPARAM_INFO
	.align		4
.L_5639:
        /*00ac*/ 	.byte	0x04, 0x17
        /*00ae*/ 	.short	(.L_5641 - .L_5640)
.L_5640:
        /*00b0*/ 	.word	0x00000000
        /*00b4*/ 	.short	0x0002
        /*00b6*/ 	.short	0x0010
        /*00b8*/ 	.byte	0x00, 0xf0, 0x21, 0x00


	//----- nvinfo : EIATTR_KPARAM_INFO
	.align		4
.L_5641:
        /*00bc*/ 	.byte	0x04, 0x17
        /*00be*/ 	.short	(.L_5643 - .L_5642)
.L_5642:
        /*00c0*/ 	.word	0x00000000
        /*00c4*/ 	.short	0x0001
        /*00c6*/ 	.short	0x0008
        /*00c8*/ 	.byte	0x00, 0xf0, 0x21, 0x00


	//----- nvinfo : EIATTR_KPARAM_INFO
	.align		4
.L_5643:
        /*00cc*/ 	.byte	0x04, 0x17
        /*00ce*/ 	.short	(.L_5645 - .L_5644)
.L_5644:
        /*00d0*/ 	.word	0x00000000
        /*00d4*/ 	.short	0x0000
        /*00d6*/ 	.short	0x0000
        /*00d8*/ 	.byte	0x00, 0xf0, 0x21, 0x00


	//----- nvinfo : EIATTR_MAXREG_COUNT
	.align		4
.L_5645:
        /*00dc*/ 	.byte	0x03, 0x1b
        /*00de*/ 	.short	0x0080


	//----- nvinfo : EIATTR_NUM_BARRIERS
	.align		4
        /*00e0*/ 	.byte	0x02, 0x4c
        /*00e2*/ 	.byte	0x01
	.zero		1


	//----- nvinfo : EIATTR_MERCURY_ISA_VERSION
	.align		4
        /*00e4*/ 	.byte	0x03, 0x5f
        /*00e6*/ 	.short	0x0000


	//----- nvinfo : EIATTR_UNUSED_LOAD_BYTE_OFFSET
	.align		4
        /*00e8*/ 	.byte	0x04, 0x44
        /*00ea*/ 	.short	(.L_5647 - .L_5646)


	//   ....[0]....
.L_5646:
        /*00ec*/ 	.word	0x00001000
        /*00f0*/ 	.word	0x0000fff0


	//   ....[1]....
        /*00f4*/ 	.word	0x00001030
        /*00f8*/ 	.word	0x0000ff0f


	//   ....[2]....
        /*00fc*/ 	.word	0x00001090
        /*0100*/ 	.word	0x00000fff


	//   ....[3]....
        /*0104*/ 	.word	0x00001350
        /*0108*/ 	.word	0x0000fff0


	//   ....[4]....
        /*010c*/ 	.word	0x00001360
        /*0110*/ 	.word	0x0000ff0f


	//   ....[5]....
        /*0114*/ 	.word	0x00001390
        /*0118*/ 	.word	0x0000f0ff


	//----- nvinfo : EIATTR_COOP_GROUP_MASK_REGIDS
	.align		4
.L_5647:
        /*011c*/ 	.byte	0x04, 0x29
        /*011e*/ 	.short	(.L_5649 - .L_5648)


	//   ....[0]....
.L_5648:
        /*0120*/ 	.word	0xffffffff


	//   ....[1]....
        /*0124*/ 	.word	0xffffffff


	//   ....[2]....
        /*0128*/ 	.word	0xffffffff


	//   ....[3]....
        /*012c*/ 	.word	0xffffffff


	//   ....[4]....
        /*0130*/ 	.word	0xffffffff


	//   ....[5]....
        /*0134*/ 	.word	0xffffffff


	//   ....[6]....
        /*0138*/ 	.word	0xffffffff


	//   ....[7]....
        /*013c*/ 	.word	0xffffffff


	//   ....[8]....
        /*0140*/ 	.word	0xffffffff


	//   ....[9]....
        /*0144*/ 	.word	0xffffffff


	//   ....[10]....
        /*0148*/ 	.word	0xffffffff


	//   ....[11]....
        /*014c*/ 	.word	0xffffffff


	//   ....[12]....
        /*0150*/ 	.word	0xffffffff


	//----- nvinfo : EIATTR_COOP_GROUP_INSTR_OFFSETS
	.align		4
.L_5649:
        /*0154*/ 	.byte	0x04, 0x28
        /*0156*/ 	.short	(.L_5651 - .L_5650)


	//   ....[0]....
.L_5650:
        /*0158*/ 	.word	0x00000770


	//   ....[1]....
        /*015c*/ 	.word	0x00000ad0


	//   ....[2]....
        /*0160*/ 	.word	0x00000f10


	//   ....[3]....
        /*0164*/ 	.word	0x00000f30


	//   ....[4]....
        /*0168*/ 	.word	0x00000f50


	//   ....[5]....
        /*016c*/ 	.word	0x00000f70


	//   ....[6]....
        /*0170*/ 	.word	0x00000fa0


	//   ....[7]....
        /*0174*/ 	.word	0x00001260


	//   ....[8]....
        /*0178*/ 	.word	0x00001290


	//   ....[9]....
        /*017c*/ 	.word	0x000012b0


	//   ....[10]....
        /*0180*/ 	.word	0x000012d0


	//   ....[11]....
        /*0184*/ 	.word	0x000012f0


	//   ....[12]....
        /*0188*/ 	.word	0x00001520


	//----- nvinfo : EIATTR_EXIT_INSTR_OFFSETS
	.align		4
.L_5651:
        /*018c*/ 	.byte	0x04, 0x1c
        /*018e*/ 	.short	(.L_5653 - .L_5652)


	//   ....[0]....
.L_5652:
        /*0190*/ 	.word	0x000000c0


	//   ....[1]....
        /*0194*/ 	.word	0x00001570


	//----- nvinfo : EIATTR_MAX_THREADS
	.align		4
.L_5653:
        /*0198*/ 	.byte	0x04, 0x05
        /*019a*/ 	.short	(.L_5655 - .L_5654)
.L_5654:
        /*019c*/ 	.word	0x00000200
        /*01a0*/ 	.word	0x00000001
        /*01a4*/ 	.word	0x00000001


	//----- nvinfo : EIATTR_CRS_STACK_SIZE
	.align		4
.L_5655:
        /*01a8*/ 	.byte	0x04, 0x1e
        /*01aa*/ 	.short	(.L_5657 - .L_5656)
.L_5656:
        /*01ac*/ 	.word	0x00000000
.L_5657:


//--------------------- .nv.info._Z22kdequant_mm_int32_fp16ILi4ELi512EEvPiPfS1_P6__halfS3_iii --------------------------
	.section	.nv.info._Z22kdequant_mm_int32_fp16ILi4ELi512EEvPiPfS1_P6__halfS3_iii,"",@"SHT_CUDA_INFO"
	.sectionflags	@""
	.align	4


	//----- nvinfo : EIATTR_CUDA_API_VERSION
	.align		4
        /*0000*/ 	.byte	0x04, 0x37
        /*0002*/ 	.short	(.L_5659 - .L_5658)
.L_5658:
        /*0004*/ 	.word	0x00000082


	//----- nvinfo : EIATTR_SW2861232_WAR
	.align		4
.L_5659:
        /*0008*/ 	.byte	0x01, 0x35
	.zero		2


	//----- nvinfo : EIATTR_PARAM_CBANK
	.align		4
        /*000c*/ 	.byte	0x04, 0x0a
        /*000e*/ 	.short	(.L_5661 - .L_5660)
	.align		4
.L_5660:
        /*0010*/ 	.word	index@(.nv.constant0._Z22kdequant_mm_int32_fp16ILi4ELi512EEvPiPfS1_P6__halfS3_iii)
        /*0014*/ 	.short	0x0160
        /*0016*/ 	.short	0x0034


	//----- nvinfo : EIATTR_CBANK_PARAM_SIZE
	.align		4
.L_5661:
        /*0018*/ 	.byte	0x03, 0x19
        /*001a*/ 	.short	0x0034


	//----- nvinfo : EIATTR_KPARAM_INFO
	.align		4
        /*001c*/ 	.byte	0x04, 0x17
        /*001e*/ 	.short	(.L_5663 - .L_5662)
.L_5662:
        /*0020*/ 	.word	0x00000000
        /*0024*/ 	.short	0x0007
        /*0026*/ 	.short	0x0030
        /*0028*/ 	.byte	0x00, 0xf0, 0x11, 0x00


	//----- nvinfo : EIATTR_KPARAM_INFO
	.align		4
.L_5663:
        /*002c*/ 	.byte	0x04, 0x17
        /*002e*/ 	.short	(.L_5665 - .L_5664)
.L_5664:
        /*0030*/ 	.word	0x00000000
        /*0034*/ 	.short	0x0006
        /*0036*/ 	.short	0x002c
        /*0038*/ 	.byte	0x00, 0xf0, 0x11, 0x00


	//----- nvinfo : EIATTR_KPARAM_INFO
	.align		4
.L_5665:
        /*003c*/ 	.byte	0x04, 0x17
        /*003e*/ 	.short	(.L_5667 - .L_5666)
.L_5666:
        /*0040*/ 	.word	0x00000000
        /*0044*/ 	.short	0x0005
        /*0046*/ 	.short	0x0028
        /*0048*/ 	.byte	0x00, 0xf0, 0x11, 0x00


	//----- nvinfo : EIATTR_KPARAM_INFO
	.align		4
.L_5667:
        /*004c*/ 	.byte	0x04, 0x17
        /*004e*/ 	.short	(.L_5669 - .L_5668)
.L_5668:
        /*0050*/ 	.word	0x00000000
        /*0054*/ 	.short	0x0004
        /*0056*/ 	.short	0x0020
        /*0058*/ 	.byte	0x00, 0xf0, 0x21, 0x00


	//----- nvinfo : EIATTR_KPARAM_INFO
	.align		4
.L_5669:
        /*005c*/ 	.byte	0x04, 0x17
        /*005e*/ 	.short	(.L_5671 - .L_5670)
.L_5670:
        /*0060*/ 	.word	0x00000000
        /*0064*/ 	.short	0x0003
        /*0066*/ 	.short	0x0018
        /*0068*/ 	.byte	0x00, 0xf0, 0x21, 0x00


	//----- nvinfo : EIATTR_KPARAM_INFO
	.align		4
.L_5671:
        /*006c*/ 	.byte	0x04, 0x17
        /*006e*/ 	.short	(.L_5673 - .L_5672)
.L_5672:
        /*0070*/ 	.word	0x00000000
        /*0074*/ 	.short	0x0002
        /*0076*/ 	.short	0x0010
        /*0078*/ 	.byte	0x00, 0xf0, 0x21, 0x00


	//----- nvinfo : EIATTR_KPARAM_INFO
	.align		4
.L_5673:
        /*007c*/ 	.byte	0x04, 0x17
        /*007e*/ 	.short	(.L_5675 - .L_5674)
.L_5674:
        /*0080*/ 	.word	0x00000000
        /*0084*/ 	.short	0x0001
        /*0086*/ 	.short	0x0008
        /*0088*/ 	.byte	0x00, 0xf0, 0x21, 0x00


	//----- nvinfo : EIATTR_KPARAM_INFO
	.align		4
.L_5675:
        /*008c*/ 	.byte	0x04, 0x17
        /*008e*/ 	.short	(.L_5677 - .L_5676)
.L_5676:
        /*0090*/ 	.word	0x00000000
        /*0094*/ 	.short	0x0000
        /*0096*/ 	.short	0x0000
        /*0098*/ 	.byte	0x00, 0xf0, 0x21, 0x00


	//----- nvinfo : EIATTR_MAXREG_COUNT
	.align		4
.L_5677:
        /*009c*/ 	.byte	0x03, 0x1b
        /*009e*/ 	.short	0x00ff


	//----- nvinfo : EIATTR_MERCURY_ISA_VERSION
	.align		4
        /*00a0*/ 	.byte	0x03, 0x5f
        /*00a2*/ 	.short	0x0000


	//----- nvinfo : EIATTR_EXIT_INSTR_OFFSETS
	.align		4
        /*00a4*/ 	.byte	0x04, 0x1c
        /*00a6*/ 	.short	(.L_5679 - .L_5678)


	//   ....[0]....
.L_5678:
        /*00a8*/ 	.word	0x00000bc0


	//   ....[1]....
        /*00ac*/ 	.word	0x00000bf0
.L_5679:


//--------------------- .nv.info._Z26kgemm_4bit_inference_naiveIfLi128ELi32EEviiiPT_PhPfPKfS1_iiii --------------------------
	.section	.nv.info._Z26kgemm_4bit_inference_naiveIfLi128ELi32EEviiiPT_PhPfPKfS1_iiii,"",@"SHT_CUDA_INFO"
	.sectionflags	@""
	.align	4


	//----- nvinfo : EIATTR_CUDA_API_VERSION
	.align		4
        /*0000*/ 	.byte	0x04, 0x37
        /*0002*/ 	.short	(.L_5681 - .L_5680)
.L_5680:
        /*0004*/ 	.word	0x00000082


	//----- nvinfo : EIATTR_SW2861232_WAR
	.align		4
.L_5681:
        /*0008*/ 	.byte	0x01, 0x35
	.zero		2


	//----- nvinfo : EIATTR_PARAM_CBANK
	.align		4
        /*000c*/ 	.byte	0x04, 0x0a
        /*000e*/ 	.short	(.L_5683 - .L_5682)
	.align		4
.L_5682:
        /*0010*/ 	.word	index@(.nv.constant0._Z26kgemm_4bit_inference_naiveIfLi128ELi32EEviiiPT_PhPfPKfS1_iiii)
        /*0014*/ 	.short	0x0160
        /*0016*/ 	.short	0x0048


	//----- nvinfo : EIATTR_CBANK_PARAM_SIZE
	.align		4
.L_5683:
        /*0018*/ 	.byte	0x03, 0x19
        /*001a*/ 	.short	0x0048


	//----- nvinfo : EIATTR_KPARAM_INFO
	.align		4
        /*001c*/ 	.byte	0x04, 0x17
        /*001e*/ 	.short	(.L_5685 - .L_5684)
.L_5684:
        /*0020*/ 	.word	0x00000000
        /*0024*/ 	.short	0x000b
        /*0026*/ 	.short	0x0044
        /*0028*/ 	.byte	0x00, 0xf0, 0x11, 0x00


	//----- nvinfo : EIATTR_KPARAM_INFO
	.align		4
.L_5685:
        /*002c*/ 	.byte	0x04, 0x17
        /*002e*/ 	.short	(.L_5687 - .L_5686)
.L_5686:
        /*0030*/ 	.word	0x00000000
        /*0034*/ 	.short	0x000a
        /*0036*/ 	.short	0x0040
        /*0038*/ 	.byte	0x00, 0xf0, 0x11, 0x00


	//----- nvinfo : EIATTR_KPARAM_INFO
	.align		4
.L_5687:
        /*003c*/ 	.byte	0x04, 0x17
        /*003e*/ 	.short	(.L_5689 - .L_5688)
.L_5688:
        /*0040*/ 	.word	0x00000000
        /*0044*/ 	.short	0x0009
        /*0046*/ 	.short	0x003c
        /*0048*/ 	.byte	0x00, 0xf0, 0x11, 0x00


	//----- nvinfo : EIATTR_KPARAM_INFO
	.align		4
.L_5689:
        /*004c*/ 	.byte	0x04, 0x17
        /*004e*/ 	.short	(.L_5691 - .L_5690)
.L_5690:
        /*0050*/ 	.word	0x00000000
        /*0054*/ 	.short	0x0008
        /*0056*/ 	.short	0x0038
        /*0058*/ 	.byte	0x00, 0xf0, 0x11, 0x00


	//----- nvinfo : EIATTR_KPARAM_INFO
	.align		4
.L_5691:
        /*005c*/ 	.byte	0x04, 0x17
        /*005e*/ 	.short	(.L_5693 - .L_5692)
.L_5692:
        /*0060*/ 	.word	0x00000000
        /*0064*/ 	.short	0x0007
        /*0066*/ 	.short	0x0030
        /*0068*/ 	.byte	0x00, 0xf0, 0x21, 0x00


	//----- nvinfo : EIATTR_KPARAM_INFO
	.align		4
.L_5693:
        /*006c*/ 	.byte	0x04, 0x17
        /*006e*/ 	.short	(.L_5695 - .L_5694)
.L_5694:
        /*0070*/ 	.word	0x00000000
        /*0074*/ 	.short	0x0006
        /*0076*/ 	.short	0x0028
        /*0078*/ 	.byte	0x00, 0xf0, 0x21, 0x00


	//----- nvinfo : EIATTR_KPARAM_INFO
	.align		4
.L_5695:
        /*007c*/ 	.byte	0x04, 0x17
        /*007e*/ 	.short	(.L_5697 - .L_5696)
.L_5696:
        /*0080*/ 	.word	0x00000000
        /*0084*/ 	.short	0x0005
        /*0086*/ 	.short	0x0020
        /*0088*/ 	.byte	0x00, 0xf0, 0x21, 0x00


	//----- nvinfo : EIATTR_KPARAM_INFO
	.align		4
.L_5697:
        /*008c*/ 	.byte	0x04, 0x17
        /*008e*/ 	.short	(.L_5699 - .L_5698)
.L_5698:
        /*0090*/ 	.word	0x00000000
        /*0094*/ 	.short	0x0004
        /*0096*/ 	.short	0x0018
        /*0098*/ 	.byte	0x00, 0xf0, 0x21, 0x00


	//----- nvinfo : EIATTR_KPARAM_INFO
	.align		4
.L_5699:
        /*009c*/ 	.byte	0x04, 0x17
        /*009e*/ 	.short	(.L_5701 - .L_5700)
.L_5700:
        /*00a0*/ 	.word	0x00000000
        /*00a4*/ 	.short	0x0003
        /*00a6*/ 	.short	0x0010
        /*00a8*/ 	.byte	0x00, 0xf0, 0x21, 0x00


	//----- nvinfo : EIATTR_KPARAM_INFO
	.align		4
.L_5701:
        /*00ac*/ 	.byte	0x04, 0x17
        /*00ae*/ 	.short	(.L_5703 - .L_5702)
.L_5702:
        /*00b0*/ 	.word	0x00000000
        /*00b4*/ 	.short	0x0002
        /*00b6*/ 	.short	0x0008
        /*00b8*/ 	.byte	0x00, 0xf0, 0x11, 0x00


	//----- nvinfo : EIATTR_KPARAM_INFO
	.align		4
.L_5703:
        /*00bc*/ 	.byte	0x04, 0x17
        /*00be*/ 	.short	(.L_5705 - .L_5704)
.L_5704:
        /*00c0*/ 	.word	0x00000000
        /*00c4*/ 	.short	0x0001
        /*00c6*/ 	.short	0x0004
        /*00c8*/ 	.byte	0x00, 0xf0, 0x11, 0x00


	//----- nvinfo : EIATTR_KPARAM_INFO
	.align		4
.L_5705:
        /*00cc*/ 	.byte	0x04, 0x17
        /*00ce*/ 	.short	(.L_5707 - .L_5706)
.L_5706:
        /*00d0*/ 	.word	0x00000000
        /*00d4*/ 	.short	0x0000
        /*00d6*/ 	.short	0x0000
        /*00d8*/ 	.byte	0x00, 0xf0, 0x11, 0x00


	//----- nvinfo : EIATTR_MAXREG_COUNT
	.align		4
.L_5707:
        /*00dc*/ 	.byte	0x03, 0x1b
        /*00de*/ 	.short	0x00ff


	//----- nvinfo : EIATTR_NUM_BARRIERS
	.align		4
        /*00e0*/ 	.byte	0x02, 0x4c
        /*00e2*/ 	.byte	0x01
	.zero		1


	//----- nvinfo : EIATTR_MERCURY_ISA_VERSION
	.align		4
        /*00e4*/ 	.byte	0x03, 0x5f
        /*00e6*/ 	.short	0x0000


	//----- nvinfo : EIATTR_COOP_GROUP_MASK_REGIDS
	.align		4
        /*00e8*/ 	.byte	0x04, 0x29
        /*00ea*/ 	.short	(.L_5709 - .L_5708)


	//   ....[0]....
.L_5708:
        /*00ec*/ 	.word	0xffffffff


	//   ....[1]....
        /*00f0*/ 	.word	0xffffffff


	//   ....[2]....
        /*00f4*/ 	.word	0xffffffff


	//   ....[3]....
        /*00f8*/ 	.word	0xffffffff


	//   ....[4]....
        /*00fc*/ 	.word	0xffffffff


	//----- nvinfo : EIATTR_COOP_GROUP_INSTR_OFFSETS
	.align		4
.L_5709:
        /*0100*/ 	.byte	0x04, 0x28
        /*0102*/ 	.short	(.L_5711 - .L_5710)


	//   ....[0]....
.L_5710:
        /*0104*/ 	.word	0x00001dc0


	//   ....[1]....
        /*0108*/ 	.word	0x00001de0


	//   ....[2]....
        /*010c*/ 	.word	0x00001e00


	//   ....[3]....
        /*0110*/ 	.word	0x00001e20


	//   ....[4]....
        /*0114*/ 	.word	0x00001e60


	//----- nvinfo : EIATTR_EXIT_INSTR_OFFSETS
	.align		4
.L_5711:
        /*0118*/ 	.byte	0x04, 0x1c
        /*011a*/ 	.short	(.L_5713 - .L_5712)


	//   ....[0]....
.L_5712:
        /*011c*/ 	.word	0x00001e70


	//   ....[1]....
        /*0120*/ 	.word	0x00001ec0


	//----- nvinfo : EIATTR_CRS_STACK_SIZE
	.align		4
.L_5713:
        /*0124*/ 	.byte	0x04, 0x1e
        /*0126*/ 	.short	(.L_5715 - .L_5714)
.L_5714:
        /*0128*/ 	.word	0x00000000
.L_5715:


//--------------------- .nv.info._Z26kgemm_4bit_inference_naiveI13__nv_bfloat16Li128ELi16EEviiiPT_PhPfPKfS2_iiii --------------------------
	.section	.nv.info._Z26kgemm_4bit_inference_naiveI13__nv_bfloat16Li128ELi16EEviiiPT_PhPfPKfS2_iiii,"",@"SHT_CUDA_INFO"
	.sectionflags	@""
	.align	4


	//----- nvinfo : EIATTR_CUDA_API_VERSION
	.align		4
        /*0000*/ 	.byte	0x04, 0x37
        /*0002*/ 	.short	(.L_5717 - .L_5716)
.L_5716:
        /*0004*/ 	.word	0x00000082


	//----- nvinfo : EIATTR_SW2861232_WAR
	.align		4
.L_5717:
        /*0008*/ 	.byte	0x01, 0x35
	.zero		2


	//----- nvinfo : EIATTR_PARAM_CBANK
	.align		4
        /*000c*/ 	.byte	0x04, 0x0a
        /*000e*/ 	.short	(.L_5719 - .L_5718)
	.align		4
.L_5718:
        /*0010*/ 	.word	index@(.nv.constant0._Z26kgemm_4bit_inference_naiveI13__nv_bfloat16Li128ELi16EEviiiPT_PhPfPKfS2_iiii)
        /*0014*/ 	.short	0x0160
        /*0016*/ 	.short	0x0048


	//----- nvinfo : EIATTR_CBANK_PARAM_SIZE
	.align		4
.L_5719:
        /*0018*/ 	.byte	0x03, 0x19
        /*001a*/ 	.short	0x0048


	//----- nvinfo : EIATTR_KPARAM_INFO
	.align		4
        /*001c*/ 	.byte	0x04, 0x17
        /*001e*/ 	.short	(.L_5721 - .L_5720)
.L_5720:
        /*0020*/ 	.word	0x00000000
        /*0024*/ 	.short	0x000b
        /*0026*/ 	.short	0x0044
        /*0028*/ 	.byte	0x00, 0xf0, 0x11, 0x00


	//----- nvinfo : EIATTR_KPARAM_INFO
	.align		4
.L_5721:
        /*002c*/ 	.byte	0x04, 0x17
        /*002e*/ 	.short	(.L_5723 - .L_5722)
.L_5722:
        /*0030*/ 	.word	0x00000000
        /*0034*/ 	.short	0x000a
        /*0036*/ 	.short	0x0040
        /*0038*/ 	.byte	0x00, 0xf0, 0x11, 0x00


	//----- nvinfo : EIATTR_KPARAM_INFO
	.align		4
.L_5723:
        /*003c*/ 	.byte	0x04, 0x17
        /*003e*/ 	.short	(.L_5725 - .L_5724)
.L_5724:
        /*0040*/ 	.word	0x00000000
        /*0044*/ 	.short	0x0009
        /*0046*/ 	.short	0x003c
        /*0048*/ 	.byte	0x00, 0xf0, 0x11, 0x00


	//----- nvinfo : EIATTR_KPARAM_INFO
	.align		4
.L_5725:
        /*004c*/ 	.byte	0x04, 0x17
        /*004e*/ 	.short	(.L_5727 - .L_5726)
.L_5726:
        /*0050*/ 	.word	0x00000000
        /*0054*/ 	.short	0x0008
        /*0056*/ 	.short	0x0038
        /*0058*/ 	.byte	0x00, 0xf0, 0x11, 0x00


	//----- nvinfo : EIATTR_KPARAM_INFO
	.align		4
.L_5727:
        /*005c*/ 	.byte	0x04, 0x17
        /*005e*/ 	.short	(.L_5729 - .L_5728)
.L_5728:
        /*0060*/ 	.word	0x00000000
        /*0064*/ 	.short	0x0007
        /*0066*/ 	.short	0x0030
        /*0068*/ 	.byte	0x00, 0xf0, 0x21, 0x00


	//----- nvinfo : EIATTR_KPARAM_INFO
	.align		4
.L_5729:
        /*006c*/ 	.byte	0x04, 0x17
        /*006e*/ 	.short	(.L_5731 - .L_5730)
.L_5730:
        /*0070*/ 	.word	0x00000000
        /*0074*/ 	.short	0x0006
        /*0076*/ 	.short	0x0028
        /*0078*/ 	.byte	0x00, 0xf0, 0x21, 0x00


	//----- nvinfo : EIATTR_KPARAM_INFO
	.align		4
.L_5731:
        /*007c*/ 	.byte	0x04, 0x17
        /*007e*/ 	.short	(.L_5733 - .L_5732)
.L_5732:
        /*0080*/ 	.word	0x00000000
        /*0084*/ 	.short	0x0005
        /*0086*/ 	.short	0x0020
        /*0088*/ 	.byte	0x00, 0xf0, 0x21, 0x00


	//----- nvinfo : EIATTR_KPARAM_INFO
	.align		4
.L_5733:
        /*008c*/ 	.byte	0x04, 0x17
        /*008e*/ 	.short	(.L_5735 - .L_5734)
.L_5734:
        /*0090*/ 	.word	0x00000000
        /*0094*/ 	.short	0x0004
        /*0096*/ 	.short	0x0018
        /*0098*/ 	.byte	0x00, 0xf0, 0x21, 0x00


	//----- nvinfo : EIATTR_KPARAM_INFO
	.align		4
.L_5735:
        /*009c*/ 	.byte	0x04, 0x17
        /*009e*/ 	.short	(.L_5737 - .L_5736)
.L_5736:
        /*00a0*/ 	.word	0x00000000
        /*00a4*/ 	.short	0x0003
        /*00a6*/ 	.short	0x0010
        /*00a8*/ 	.byte	0x00, 0xf0, 0x21, 0x00


	//----- nvinfo : EIATTR_KPARAM_INFO
	.align		4
.L_5737:
        /*00ac*/ 	.byte	0x04, 0x17
        /*00ae*/ 	.short	(.L_5739 - .L_5738)
.L_5738:
        /*00b0*/ 	.word	0x00000000
        /*00b4*/ 	.short	0x0002
        /*00b6*/ 	.short	0x0008
        /*00b8*/ 	.byte	0x00, 0xf0, 0x11, 0x00


	//----- nvinfo : EIATTR_KPARAM_INFO
	.align		4
.L_5739:
        /*00bc*/ 	.byte	0x04, 0x17
        /*00be*/ 	.short	(.L_5741 - .L_5740)
.L_5740:
        /*00c0*/ 	.word	0x00000000
        /*00c4*/ 	.short	0x0001
        /*00c6*/ 	.short	0x0004
        /*00c8*/ 	.byte	0x00, 0xf0, 0x11, 0x00


	//----- nvinfo : EIATTR_KPARAM_INFO
	.align		4
.L_5741:
        /*00cc*/ 	.byte	0x04, 0x17
        /*00ce*/ 	.short	(.L_5743 - .L_5742)
.L_5742:
        /*00d0*/ 	.word	0x00000000
        /*00d4*/ 	.short	0x0000
        /*00d6*/ 	.short	0x0000
        /*00d8*/ 	.byte	0x00, 0xf0, 0x11, 0x00


	//----- nvinfo : EIATTR_MAXREG_COUNT
	.align		4
.L_5743:
        /*00dc*/ 	.byte	0x03, 0x1b
        /*00de*/ 	.short	0x00ff


	//----- nvinfo : EIATTR_NUM_BARRIERS
	.align		4
        /*00e0*/ 	.byte	0x02, 0x4c
        /*00e2*/ 	.byte	0x01
	.zero		1


	//----- nvinfo : EIATTR_MERCURY_ISA_VERSION
	.align		4
        /*00e4*/ 	.byte	0x03, 0x5f
        /*00e6*/ 	.short	0x0000


	//----- nvinfo : EIATTR_COOP_GROUP_MASK_REGIDS
	.align		4
        /*00e8*/ 	.byte	0x04, 0x29
        /*00ea*/ 	.short	(.L_5745 - .L_5744)


	//   ....[0]....
.L_5744:
        /*00ec*/ 	.word	0xffffffff


	//   ....[1]....
        /*00f0*/ 	.word	0xffffffff


	//   ....[2]....
        /*00f4*/ 	.word	0xffffffff


	//   ....[3]....
        /*00f8*/ 	.word	0xffffffff


	//   ....[4]....
        /*00fc*/ 	.word	0xffffffff


	//----- nvinfo : EIATTR_COOP_GROUP_INSTR_OFFSETS
	.align		4
.L_5745:
        /*0100*/ 	.byte	0x04, 0x28
        /*0102*/ 	.short	(.L_5747 - .L_5746)


	//   ....[0]....
.L_5746:
        /*0104*/ 	.word	0x00002330


	//   ....[1]....
        /*0108*/ 	.word	0x00002350


	//   ....[2]....
        /*010c*/ 	.word	0x00002370


	//   ....[3]....
        /*0110*/ 	.word	0x00002390


	//   ....[4]....
        /*0114*/ 	.word	0x000023c0


	//----- nvinfo : EIATTR_EXIT_INSTR_OFFSETS
	.align		4
.L_5747:
        /*0118*/ 	.byte	0x04, 0x1c
        /*011a*/ 	.short	(.L_5749 - .L_5748)


	//   ....[0]....
.L_5748:
        /*011c*/ 	.word	0x000023f0


	//   ....[1]....
        /*0120*/ 	.word	0x00002440


	//----- nvinfo : EIATTR_CRS_STACK_SIZE
	.align		4
.L_5749:
        /*0124*/ 	.byte	0x04, 0x1e
        /*0126*/ 	.short	(.L_5751 - .L_5750)
.L_5750:
        /*0128*/ 	.word	0x00000000
.L_5751:


//--------------------- .nv.info._Z26kgemm_4bit_inference_naiveI6__halfLi128ELi16EEviiiPT_PhPfPKfS2_iiii --------------------------
	.section	.nv.info._Z26kgemm_4bit_inference_naiveI6__halfLi128ELi16EEviiiPT_PhPfPKfS2_iiii,"",@"SHT_CUDA_INFO"
	.sectionflags	@""
	.align	4


	//----- nvinfo : EIATTR_CUDA_API_VERSION
	.align		4
        /*0000*/ 	.byte	0x04, 0x37
        /*0002*/ 	.short	(.L_5753 - .L_5752)
.L_5752:
        /*0004*/ 	.word	0x00000082


	//----- nvinfo : EIATTR_SW2861232_WAR
	.align		4
.L_5753:
        /*0008*/ 	.byte	0x01, 0x35
	.zero		2


	//----- nvinfo : EIATTR_PARAM_CBANK
	.align		4
        /*000c*/ 	.byte	0x04, 0x0a
        /*000e*/ 	.short	(.L_5755 - .L_5754)
	.align		4
.L_5754:
        /*0010*/ 	.word	index@(.nv.constant0._Z26kgemm_4bit_inference_naiveI6__halfLi128ELi16EEviiiPT_PhPfPKfS2_iiii)
        /*0014*/ 	.short	0x0160
        /*0016*/ 	.short	0x0048


	//----- nvinfo : EIATTR_CBANK_PARAM_SIZE
	.align		4
.L_5755:
        /*0018*/ 	.byte	0x03, 0x19
        /*001a*/ 	.short	0x0048


	//----- nvinfo : EIATTR_KPARAM_INFO
	.align		4
        /*001c*/ 	.byte	0x04, 0x17
        /*001e*/ 	.short	(.L_5757 - .L_5756)
.L_5756:
        /*0020*/ 	.word	0x00000000
        /*0024*/ 	.short	0x000b
        /*0026*/ 	.short	0x0044
        /*0028*/ 	.byte	0x00, 0xf0, 0x11, 0x00


	//----- nvinfo : EIATTR_KPARAM_INFO
	.align		4
.L_5757:
        /*002c*/ 	.byte	0x04, 0x17
        /*002e*/ 	.short	(.L_5759 - .L_5758)
.L_5758:
        /*0030*/ 	.word	0x00000000
        /*0034*/ 	.short	0x000a
        /*0036*/ 	.short	0x0040
        /*0038*/ 	.byte	0x00, 0xf0, 0x11, 0x00


	//----- nvinfo : EIATTR_KPARAM_INFO
	.align		4
.L_5759:
        /*003c*/ 	.byte	0x04, 0x17
        /*003e*/ 	.short	(.L_5761 - .L_5760)
.L_5760:
        /*0040*/ 	.word	0x00000000
        /*0044*/ 	.short	0x0009
        /*0046*/ 	.short	0x003c
        /*0048*/ 	.byte	0x00, 0xf0, 0x11, 0x00


	//----- nvinfo : EIATTR_KPARAM_INFO
	.align		4
.L_5761:
        /*004c*/ 	.byte	0x04, 0x17
        /*004e*/ 	.short	(.L_5763 - .L_5762)
.L_5762:
        /*0050*/ 	.word	0x00000000
        /*0054*/ 	.short	0x0008
        /*0056*/ 	.short	0x0038
        /*0058*/ 	.byte	0x00, 0xf0, 0x11, 0x00


	//----- nvinfo : EIATTR_KPARAM_INFO
	.align		4
.L_5763:
        /*005c*/ 	.byte	0x04, 0x17
        /*005e*/ 	.short	(.L_5765 - .L_5764)
.L_5764:
        /*0060*/ 	.word	0x00000000
        /*0064*/ 	.short	0x0007
        /*0066*/ 	.short	0x0030
        /*0068*/ 	.byte	0x00, 0xf0, 0x21, 0x00


	//----- nvinfo : EIATTR_KPARAM_INFO
	.align		4
.L_5765:
        /*006c*/ 	.byte	0x04, 0x17
        /*006e*/ 	.short	(.L_5767 - .L_5766)
.L_5766:
        /*0070*/ 	.word	0x00000000
        /*0074*/ 	.short	0x0006
        /*0076*/ 	.short	0x0028
        /*0078*/ 	.byte	0x00, 0xf0, 0x21, 0x00


	//----- nvinfo : EIATTR_KPARAM_INFO
	.align		4
.L_5767:
        /*007c*/ 	.byte	0x04, 0x17
        /*007e*/ 	.short	(.L_5769 - .L_5768)
.L_5768:
        /*0080*/ 	.word	0x00000000
        /*0084*/ 	.short	0x0005
        /*0086*/ 	.short	0x0020
        /*0088*/ 	.byte	0x00, 0xf0, 0x21, 0x00


	//----- nvinfo : EIATTR_KPARAM_INFO
	.align		4
.L_5769:
        /*008c*/ 	.byte	0x04, 0x17
        /*008e*/ 	.short	(.L_5771 - .L_5770)
.L_5770:
        /*0090*/ 	.word	0x00000000
        /*0094*/ 	.short	0x0004
        /*0096*/ 	.short	0x0018
        /*0098*/ 	.byte	0x00, 0xf0, 0x21, 0x00


	//----- nvinfo : EIATTR_KPARAM_INFO
	.align		4
.L_5771:
        /*009c*/ 	.byte	0x04, 0x17
        /*009e*/ 	.short	(.L_5773 - .L_5772)
.L_5772:
        /*00a0*/ 	.word	0x00000000
        /*00a4*/ 	.short	0x0003
        /*00a6*/ 	.short	0x0010
        /*00a8*/ 	.byte	0x00, 0xf0, 0x21, 0x00


	//----- nvinfo : EIATTR_KPARAM_INFO
	.align		4
.L_5773:
        /*00ac*/ 	.byte	0x04, 0x17
        /*00ae*/ 	.short	(.L_5775 - .L_5774)
.L_5774:
        /*00b0*/ 	.word	0x00000000
        /*00b4*/ 	.short	0x0002
        /*00b6*/ 	.short	0x0008
        /*00b8*/ 	.byte	0x00, 0xf0, 0x11, 0x00


	//----- nvinfo : EIATTR_KPARAM_INFO
	.align		4
.L_5775:
        /*00bc*/ 	.byte	0x04, 0x17
        /*00be*/ 	.short	(.L_5777 - .L_5776)
.L_5776:
        /*00c0*/ 	.word	0x00000000
        /*00c4*/ 	.short	0x0001
        /*00c6*/ 	.short	0x0004
        /*00c8*/ 	.byte	0x00, 0xf0, 0x11, 0x00


	//----- nvinfo : EIATTR_KPARAM_INFO
	.align		4
.L_5777:
        /*00cc*/ 	.byte	0x04, 0x17
        /*00ce*/ 	.short	(.L_5779 - .L_5778)
.L_5778:
        /*00d0*/ 	.word	0x00000000
        /*00d4*/ 	.short	0x0000
        /*00d6*/ 	.short	0x0000
        /*00d8*/ 	.byte	0x00, 0xf0, 0x11, 0x00


	//----- nvinfo : EIATTR_MAXREG_COUNT
	.align		4
.L_5779:
        /*00dc*/ 	.byte	0x03, 0x1b
        /*00de*/ 	.short	0x00ff


	//----- nvinfo : EIATTR_NUM_BARRIERS
	.align		4
        /*00e0*/ 	.byte	0x02, 0x4c
        /*00e2*/ 	.byte	0x01
	.zero		1


	//----- nvinfo : EIATTR_MERCURY_ISA_VERSION
	.align		4
        /*00e4*/ 	.byte	0x03, 0x5f
        /*00e6*/ 	.short	0x0000


	//----- nvinfo : EIATTR_COOP_GROUP_MASK_REGIDS
	.align		4
        /*00e8*/ 	.byte	0x04, 0x29
        /*00ea*/ 	.short	(.L_5781 - .L_5780)


	//   ....[0]....
.L_5780:
        /*00ec*/ 	.word	0xffffffff


	//   ....[1]....
        /*00f0*/ 	.word	0xffffffff


	//   ....[2]....
        /*00f4*/ 	.word	0xffffffff


	//   ....[3]....
        /*00f8*/ 	.word	0xffffffff


	//   ....[4]....
        /*00fc*/ 	.word	0xffffffff


	//----- nvinfo : EIATTR_COOP_GROUP_INSTR_OFFSETS
	.align		4
.L_5781:
        /*0100*/ 	.byte	0x04, 0x28
        /*0102*/ 	.short	(.L_5783 - .L_5782)


	//   ....[0]....
.L_5782:
        /*0104*/ 	.word	0x00002330


	//   ....[1]....
        /*0108*/ 	.word	0x00002350


	//   ....[2]....
        /*010c*/ 	.word	0x00002370


	//   ....[3]....
        /*0110*/ 	.word	0x00002390


	//   ....[4]....
        /*0114*/ 	.word	0x000023c0


	//----- nvinfo : EIATTR_EXIT_INSTR_OFFSETS
	.align		4
.L_5783:
        /*0118*/ 	.byte	0x04, 0x1c
        /*011a*/ 	.short	(.L_5785 - .L_5784)


	//   ....[0]....
.L_5784:
        /*011c*/ 	.word	0x000023f0


	//   ....[1]....
        /*0120*/ 	.word	0x00002440


	//----- nvinfo : EIATTR_CRS_STACK_SIZE
	.align		4
.L_5785:
        /*0124*/ 	.byte	0x04, 0x1e
        /*0126*/ 	.short	(.L_5787 - .L_5786)
.L_5786:
        /*0128*/ 	.word	0x00000000
.L_5787:


//--------------------- .nv.info._Z5kfuncIfLi2EEvPT_S1_S0_l --------------------------
	.section	.nv.info._Z5kfuncIfLi2EEvPT_S1_S0_l,"",@"SHT_CUDA_INFO"
	.sectionflags	@""
	.align	4


	//----- nvinfo : EIATTR_CUDA_API_VERSION
	.align		4
        /*0000*/ 	.byte	0x04, 0x37
        /*0002*/ 	.short	(.L_5789 - .L_5788)
.L_5788:
        /*0004*/ 	.word	0x00000082


	//----- nvinfo : EIATTR_SW2861232_WAR
	.align		4
.L_5789:
        /*0008*/ 	.byte	0x01, 0x35
	.zero		2


	//----- nvinfo : EIATTR_PARAM_CBANK
	.align		4
        /*000c*/ 	.byte	0x04, 0x0a
        /*000e*/ 	.short	(.L_5791 - .L_5790)
	.align		4
.L_5790:
        /*0010*/ 	.word	index@(.nv.constant0._Z5kfuncIfLi2EEvPT_S1_S0_l)
        /*0014*/ 	.short	0x0160
        /*0016*/ 	.short	0x0020


	//----- nvinfo : EIATTR_CBANK_PARAM_SIZE
	.align		4
.L_5791:
        /*0018*/ 	.byte	0x03, 0x19
        /*001a*/ 	.short	0x0020


	//----- nvinfo : EIATTR_KPARAM_INFO
	.align		4
        /*001c*/ 	.byte	0x04, 0x17
        /*001e*/ 	.short	(.L_5793 - .L_5792)
.L_5792:
        /*0020*/ 	.word	0x00000000
        /*0024*/ 	.short	0x0003
        /*0026*/ 	.short	0x0018
        /*0028*/ 	.byte	0x00, 0xf0, 0x21, 0x00


	//----- nvinfo : EIATTR_KPARAM_INFO
	.align		4
.L_5793:
        /*002c*/ 	.byte	0x04, 0x17
        /*002e*/ 	.short	(.L_5795 - .L_5794)
.L_5794:
        /*0030*/ 	.word	0x00000000
        /*0034*/ 	.short	0x0002
        /*0036*/ 	.short	0x0010
        /*0038*/ 	.byte	0x00, 0xf0, 0x11, 0x00


	//----- nvinfo : EIATTR_KPARAM_INFO
	.align		4
.L_5795:
        /*003c*/ 	.byte	0x04, 0x17
        /*003e*/ 	.short	(.L_5797 - .L_5796)
.L_5796:
        /*0040*/ 	.word	0x00000000
        /*0044*/ 	.short	0x0001
        /*0046*/ 	.short	0x0008
        /*0048*/ 	.byte	0x00, 0xf0, 0x21, 0x00


	//----- nvinfo : EIATTR_KPARAM_INFO
	.align		4
.L_5797:
        /*004c*/ 	.byte	0x04, 0x17
        /*004e*/ 	.short	(.L_5799 - .L_5798)
.L_5798:
        /*0050*/ 	.word	0x00000000
        /*0054*/ 	.short	0x0000
        /*0056*/ 	.short	0x0000
        /*0058*/ 	.byte	0x00, 0xf0, 0x21, 0x00


	//----- nvinfo : EIATTR_MAXREG_COUNT
	.align		4
.L_5799:
        /*005c*/ 	.byte	0x03, 0x1b
        /*005e*/ 	.short	0x00ff


	//----- nvinfo : EIATTR_MERCURY_ISA_VERSION
	.align		4
        /*0060*/ 	.byte	0x03, 0x5f
        /*0062*/ 	.short	0x0000


	//----- nvinfo : EIATTR_EXIT_INSTR_OFFSETS
	.align		4
        /*0064*/ 	.byte	0x04, 0x1c
        /*0066*/ 	.short	(.L_5801 - .L_5800)


	//   ....[0]....
.L_5800:
        /*0068*/ 	.word	0x00000060


	//   ....[1]....
        /*006c*/ 	.word	0x00000500


	//   ....[2]....
        /*0070*/ 	.word	0x00000810


	//----- nvinfo : EIATTR_CRS_STACK_SIZE
	.align		4
.L_5801:
        /*0074*/ 	.byte	0x04, 0x1e
        /*0076*/ 	.short	(.L_5803 - .L_5802)
.L_5802:
        /*0078*/ 	.word	0x00000000
.L_5803:


//--------------------- .nv.info._Z5kfuncIfLi1EEvPT_S1_S0_l --------------------------
	.section	.nv.info._Z5kfuncIfLi1EEvPT_S1_S0_l,"",@"SHT_CUDA_INFO"
	.sectionflags	@""
	.align	4


	//----- nvinfo : EIATTR_CUDA_API_VERSION
	.align		4
        /*0000*/ 	.byte	0x04, 0x37
        /*0002*/ 	.short	(.L_5805 - .L_5804)
.L_5804:
        /*0004*/ 	.word	0x00000082


	//----- nvinfo : EIATTR_SW2861232_WAR
	.align		4
.L_5805:
        /*0008*/ 	.byte	0x01, 0x35
	.zero		2


	//----- nvinfo : EIATTR_PARAM_CBANK
	.align		4
        /*000c*/ 	.byte	0x04, 0x0a
        /*000e*/ 	.short	(.L_5807 - .L_5806)
	.align		4
.L_5806:
        /*0010*/ 	.word	index@(.nv.constant0._Z5kfuncIfLi1EEvPT_S1_S0_l)
        /*0014*/ 	.short	0x0160
        /*0016*/ 	.short	0x0020


	//----- nvinfo : EIATTR_CBANK_PARAM_SIZE
	.align		4
.L_5807:
        /*0018*/ 	.byte	0x03, 0x19
        /*001a*/ 	.short	0x0020


	//----- nvinfo : EIATTR_KPARAM_INFO
	.align		4
        /*001c*/ 	.byte	0x04, 0x17
        /*001e*/ 	.short	(.L_5809 - .L_5808)
.L_5808:
        /*0020*/ 	.word	0x00000000
        /*0024*/ 	.short	0x0003
        /*0026*/ 	.short	0x0018
        /*0028*/ 	.byte	0x00, 0xf0, 0x21, 0x00


	//----- nvinfo : EIATTR_KPARAM_INFO
	.align		4
.L_5809:
        /*002c*/ 	.byte	0x04, 0x17
        /*002e*/ 	.short	(.L_5811 - .L_5810)
.L_5810:
        /*0030*/ 	.word	0x00000000
        /*0034*/ 	.short	0x0002
        /*0036*/ 	.short	0x0010
        /*0038*/ 	.byte	0x00, 0xf0, 0x11, 0x00


	//----- nvinfo : EIATTR_KPARAM_INFO
	.align		4
.L_5811:
        /*003c*/ 	.byte	0x04, 0x17
        /*003e*/ 	.short	(.L_5813 - .L_5812)
.L_5812:
        /*0040*/ 	.word	0x00000000
        /*0044*/ 	.short	0x0001
        /*0046*/ 	.short	0x0008
        /*0048*/ 	.byte	0x00, 0xf0, 0x21, 0x00


	//----- nvinfo : EIATTR_KPARAM_INFO
	.align		4
.L_5813:
        /*004c*/ 	.byte	0x04, 0x17
        /*004e*/ 	.short	(.L_5815 - .L_5814)
.L_5814:
        /*0050*/ 	.word	0x00000000
        /*0054*/ 	.short	0x0000
        /*0056*/ 	.short	0x0000
        /*0058*/ 	.byte	0x00, 0xf0, 0x21, 0x00


	//----- nvinfo : EIATTR_MAXREG_COUNT
	.align		4
.L_5815:
        /*005c*/ 	.byte	0x03, 0x1b
        /*005e*/ 	.short	0x00ff


	//----- nvinfo : EIATTR_MERCURY_ISA_VERSION
	.align		4
        /*0060*/ 	.byte	0x03, 0x5f
        /*0062*/ 	.short	0x0000


	//----- nvinfo : EIATTR_EXIT_INSTR_OFFSETS
	.align		4
        /*0064*/ 	.byte	0x04, 0x1c
        /*0066*/ 	.short	(.L_5817 - .L_5816)


	//   ....[0]....
.L_5816:
        /*0068*/ 	.word	0x00000060


	//   ....[1]....
        /*006c*/ 	.word	0x00000450


	//   ....[2]....
        /*0070*/ 	.word	0x00000640


	//----- nvinfo : EIATTR_CRS_STACK_SIZE
	.align		4
.L_5817:
        /*0074*/ 	.byte	0x04, 0x1e
        /*0076*/ 	.short	(.L_5819 - .L_5818)
.L_5818:
        /*0078*/ 	.word	0x00000000
.L_5819:


//--------------------- .nv.info._Z5kfuncIhLi0EEvPT_S1_S0_l --------------------------
	.section	.nv.info._Z5kfuncIhLi0EEvPT_S1_S0_l,"",@"SHT_CUDA_INFO"
	.sectionflags	@""
	.align	4


	//----- nvinfo : EIATTR_CUDA_API_VERSION
	.align		4
        /*0000*/ 	.byte	0x04, 0x37
        /*0002*/ 	.short	(.L_5821 - .L_5820)
.L_5820:
        /*0004*/ 	.word	0x00000082


	//----- nvinfo : EIATTR_SW2861232_WAR
	.align		4
.L_5821:
        /*0008*/ 	.byte	0x01, 0x35
	.zero		2


	//----- nvinfo : EIATTR_PARAM_CBANK
	.align		4
        /*000c*/ 	.byte	0x04, 0x0a
        /*000e*/ 	.short	(.L_5823 - .L_5822)
	.align		4
.L_5822:
        /*0010*/ 	.word	index@(.nv.constant0._Z5kfuncIhLi0EEvPT_S1_S0_l)
        /*0014*/ 	.short	0x0160
        /*0016*/ 	.short	0x0020


	//----- nvinfo : EIATTR_CBANK_PARAM_SIZE
	.align		4
.L_5823:
        /*0018*/ 	.byte	0x03, 0x19
        /*001a*/ 	.short	0x0020


	//----- nvinfo : EIATTR_KPARAM_INFO
	.align		4
        /*001c*/ 	.byte	0x04, 0x17
        /*001e*/ 	.short	(.L_5825 - .L_5824)
.L_5824:
        /*0020*/ 	.word	0x00000000
        /*0024*/ 	.short	0x0003
        /*0026*/ 	.short	0x0018
        /*0028*/ 	.byte	0x00, 0xf0, 0x21, 0x00


	//----- nvinfo : EIATTR_KPARAM_INFO
	.align		4
.L_5825:
        /*002c*/ 	.byte	0x04, 0x17
        /*002e*/ 	.short	(.L_5827 - .L_5826)
.L_5826:
        /*0030*/ 	.word	0x00000000
        /*0034*/ 	.short	0x0002
        /*0036*/ 	.short	0x0010
        /*0038*/ 	.byte	0x00, 0xf0, 0x05, 0x00


	//----- nvinfo : EIATTR_KPARAM_INFO
	.align		4
.L_5827:
        /*003c*/ 	.byte	0x04, 0x17
        /*003e*/ 	.short	(.L_5829 - .L_5828)
.L_5828:
        /*0040*/ 	.word	0x00000000
        /*0044*/ 	.short	0x0001
        /*0046*/ 	.short	0x0008
        /*0048*/ 	.byte	0x00, 0xf0, 0x21, 0x00


	//----- nvinfo : EIATTR_KPARAM_INFO
	.align		4
.L_5829:
        /*004c*/ 	.byte	0x04, 0x17
        /*004e*/ 	.short	(.L_5831 - .L_5830)
.L_5830:
        /*0050*/ 	.word	0x00000000
        /*0054*/ 	.short	0x0000
        /*0056*/ 	.short	0x0000
        /*0058*/ 	.byte	0x00, 0xf0, 0x21, 0x00


	//----- nvinfo : EIATTR_MAXREG_COUNT
	.align		4
.L_5831:
        /*005c*/ 	.byte	0x03, 0x1b
        /*005e*/ 	.short	0x00ff


	//----- nvinfo : EIATTR_MERCURY_ISA_VERSION
	.align		4
        /*0060*/ 	.byte	0x03, 0x5f
        /*0062*/ 	.short	0x0000


	//----- nvinfo : EIATTR_EXIT_INSTR_OFFSETS
	.align		4
        /*0064*/ 	.byte	0x04, 0x1c
        /*0066*/ 	.short	(.L_5833 - .L_5832)


	//   ....[0]....
.L_5832:
        /*0068*/ 	.word	0x00000060


	//   ....[1]....
        /*006c*/ 	.word	0x000003f0


	//   ....[2]....
        /*0070*/ 	.word	0x00000530


	//----- nvinfo : EIATTR_CRS_STACK_SIZE
	.align		4
.L_5833:
        /*0074*/ 	.byte	0x04, 0x1e
        /*0076*/ 	.short	(.L_5835 - .L_5834)
.L_5834:
        /*0078*/ 	.word	0x00000000
.L_5835:


//--------------------- .nv.info._Z5kfuncIfLi0EEvPT_S1_S0_l --------------------------
	.section	.nv.info._Z5kfuncIfLi0EEvPT_S1_S0_l,"",@"SHT_CUDA_INFO"
	.sectionflags	@""
	.align	4


	//----- nvinfo : EIATTR_CUDA_API_VERSION
	.align		4
        /*0000*/ 	.byte	0x04, 0x37
        /*0002*/ 	.short	(.L_5837 - .L_5836)
.L_5836:
        /*0004*/ 	.word	0x00000082


	//----- nvinfo : EIATTR_SW2861232_WAR
	.align		4
.L_5837:
        /*0008*/ 	.byte	0x01, 0x35
	.zero		2


	//----- nvinfo : EIATTR_PARAM_CBANK
	.align		4
        /*000c*/ 	.byte	0x04, 0x0a
        /*000e*/ 	.short	(.L_5839 - .L_5838)
	.align		4
.L_5838:
        /*0010*/ 	.word	index@(.nv.constant0._Z5kfuncIfLi0EEvPT_S1_S0_l)
        /*0014*/ 	.short	0x0160
        /*0016*/ 	.short	0x0020


	//----- nvinfo : EIATTR_CBANK_PARAM_SIZE
	.align		4
.L_5839:
        /*0018*/ 	.byte	0x03, 0x19
        /*001a*/ 	.short	0x0020


	//----- nvinfo : EIATTR_KPARAM_INFO
	.align		4
        /*001c*/ 	.byte	0x04, 0x17
        /*001e*/ 	.short	(.L_5841 - .L_5840)
.L_5840:
        /*0020*/ 	.word	0x00000000
        /*0024*/ 	.short	0x0003
        /*0026*/ 	.short	0x0018
        /*0028*/ 	.byte	0x00, 0xf0, 0x21, 0x00


	//----- nvinfo : EIATTR_KPARAM_INFO
	.align		4
.L_5841:
        /*002c*/ 	.byte	0x04, 0x17
        /*002e*/ 	.short	(.L_5843 - .L_5842)
.L_5842:
        /*0030*/ 	.word	0x00000000
        /*0034*/ 	.short	0x0002
        /*0036*/ 	.short	0x0010
        /*0038*/ 	.byte	0x00, 0xf0, 0x11, 0x00


	//----- nvinfo : EIATTR_KPARAM_INFO
	.align		4
.L_5843:
        /*003c*/ 	.byte	0x04, 0x17
        /*003e*/ 	.short	(.L_5845 - .L_5844)
.L_5844:
        /*0040*/ 	.word	0x00000000
        /*0044*/ 	.short	0x0001
        /*0046*/ 	.short	0x0008
        /*0048*/ 	.byte	0x00, 0xf0, 0x21, 0x00


	//----- nvinfo : EIATTR_KPARAM_INFO
	.align		4
.L_5845:
        /*004c*/ 	.byte	0x04, 0x17
        /*004e*/ 	.short	(.L_5847 - .L_5846)
.L_5846:
        /*0050*/ 	.word	0x00000000
        /*0054*/ 	.short	0x0000
        /*0056*/ 	.short	0x0000
        /*0058*/ 	.byte	0x00, 0xf0, 0x21, 0x00


	//----- nvinfo : EIATTR_MAXREG_COUNT
	.align		4
.L_5847:
        /*005c*/ 	.byte	0x03, 0x1b
        /*005e*/ 	.short	0x00ff


	//----- nvinfo : EIATTR_MERCURY_ISA_VERSION
	.align		4
        /*0060*/ 	.byte	0x03, 0x5f
        /*0062*/ 	.short	0x0000


	//----- nvinfo : EIATTR_EXIT_INSTR_OFFSETS
	.align		4
        /*0064*/ 	.byte	0x04, 0x1c
        /*0066*/ 	.short	(.L_5849 - .L_5848)


	//   ....[0]....
.L_5848:
        /*0068*/ 	.word	0x00000060


	//   ....[1]....
        /*006c*/ 	.word	0x00000440


	//   ....[2]....
        /*0070*/ 	.word	0x000005b0


	//----- nvinfo : EIATTR_CRS_STACK_SIZE
	.align		4
.L_5849:
        /*0074*/ 	.byte	0x04, 0x1e
        /*0076*/ 	.short	(.L_5851 - .L_5850)
.L_5850:
        /*0078*/ 	.word	0x00000000
.L_5851:


//--------------------- .nv.info._Z16kInt8VectorQuantI6__halfLi1024ELi1EEvPT_PaPffii --------------------------
	.section	.nv.info._Z16kInt8VectorQuantI6__halfLi1024ELi1EEvPT_PaPffii,"",@"SHT_CUDA_INFO"
	.sectionflags	@""
	.align	4


	//----- nvinfo : EIATTR_CUDA_API_VERSION
	.align		4
        /*0000*/ 	.byte	0x04, 0x37
        /*0002*/ 	.short	(.L_5853 - .L_5852)
.L_5852:
        /*0004*/ 	.word	0x00000082


	//----- nvinfo : EIATTR_SW2861232_WAR
	.align		4
.L_5853:
        /*0008*/ 	.byte	0x01, 0x35
	.zero		2


	//----- nvinfo : EIATTR_PARAM_CBANK
	.align		4
        /*000c*/ 	.byte	0x04, 0x0a
        /*000e*/ 	.short	(.L_5855 - .L_5854)
	.align		4
.L_5854:
        /*0010*/ 	.word	index@(.nv.constant0._Z16kInt8VectorQuantI6__halfLi1024ELi1EEvPT_PaPffii)
        /*0014*/ 	.short	0x0160
        /*0016*/ 	.short	0x0024


	//----- nvinfo : EIATTR_CBANK_PARAM_SIZE
	.align		4
.L_5855:
        /*0018*/ 	.byte	0x03, 0x19
        /*001a*/ 	.short	0x0024


	//----- nvinfo : EIATTR_KPARAM_INFO
	.align		4
        /*001c*/ 	.byte	0x04, 0x17
        /*001e*/ 	.short	(.L_5857 - .L_5856)
.L_5856:
        /*0020*/ 	.word	0x00000000
        /*0024*/ 	.short	0x0005
        /*0026*/ 	.short	0x0020
        /*0028*/ 	.byte	0x00, 0xf0, 0x11, 0x00


	//----- nvinfo : EIATTR_KPARAM_INFO
	.align		4
.L_5857:
        /*002c*/ 	.byte	0x04, 0x17
        /*002e*/ 	.short	(.L_5859 - .L_5858)
.L_5858:
        /*0030*/ 	.word	0x00000000
        /*0034*/ 	.short	0x0004
        /*0036*/ 	.short	0x001c
        /*0038*/ 	.byte	0x00, 0xf0, 0x11, 0x00


	//----- nvinfo : EIATTR_KPARAM_INFO
	.align		4
.L_5859:
        /*003c*/ 	.byte	0x04, 0x17
        /*003e*/ 	.short	(.L_5861 - .L_5860)
.L_5860:
        /*0040*/ 	.word	0x00000000
        /*0044*/ 	.short	0x0003
        /*0046*/ 	.short	0x0018
        /*0048*/ 	.byte	0x00, 0xf0, 0x11, 0x00


	//----- nvinfo : EIATTR_KPARAM_INFO
	.align		4
.L_5861:
        /*004c*/ 	.byte	0x04, 0x17
        /*004e*/ 	.short	(.L_5863 - .L_5862)
.L_5862:
        /*0050*/ 	.word	0x00000000
        /*0054*/ 	.short	0x0002
        /*0056*/ 	.short	0x0010
        /*0058*/ 	.byte	0x00, 0xf0, 0x21, 0x00


	//----- nvinfo : EIATTR_KPARAM_INFO
	.align		4
.L_5863:
        /*005c*/ 	.byte	0x04, 0x17
        /*005e*/ 	.short	(.L_5865 - .L_5864)
.L_5864:
        /*0060*/ 	.word	0x00000000
        /*0064*/ 	.short	0x0001
        /*0066*/ 	.short	0x0008
        /*0068*/ 	.byte	0x00, 0xf0, 0x21, 0x00


	//----- nvinfo : EIATTR_KPARAM_INFO
	.align		4
.L_5865:
        /*006c*/ 	.byte	0x04, 0x17
        /*006e*/ 	.short	(.L_5867 - .L_5866)
.L_5866:
        /*0070*/ 	.word	0x00000000
        /*0074*/ 	.short	0x0000
        /*0076*/ 	.short	0x0000
        /*0078*/ 	.byte	0x00, 0xf0, 0x21, 0x00


	//----- nvinfo : EIATTR_MAXREG_COUNT
	.align		4
.L_5867:
        /*007c*/ 	.byte	0x03, 0x1b
        /*007e*/ 	.short	0x0020


	//----- nvinfo : EIATTR_NUM_BARRIERS
	.align		4
        /*0080*/ 	.byte	0x02, 0x4c
        /*0082*/ 	.byte	0x01
	.zero		1


	//----- nvinfo : EIATTR_MERCURY_ISA_VERSION
	.align		4
        /*0084*/ 	.byte	0x03, 0x5f
        /*0086*/ 	.short	0x0000


	//----- nvinfo : EIATTR_UNUSED_LOAD_BYTE_OFFSET
	.align		4
        /*0088*/ 	.byte	0x04, 0x44
        /*008a*/ 	.short	(.L_5869 - .L_5868)


	//   ....[0]....
.L_5868:
        /*008c*/ 	.word	0x000017a0
        /*0090*/ 	.word	0x000000fc


	//----- nvinfo : EIATTR_COOP_GROUP_MASK_REGIDS
	.align		4
.L_5869:
        /*0094*/ 	.byte	0x04, 0x29
        /*0096*/ 	.short	(.L_5871 - .L_5870)


	//   ....[0]....
.L_5870:
        /*0098*/ 	.word	0xffffffff


	//   ....[1]....
        /*009c*/ 	.word	0xffffffff


	//   ....[2]....
        /*00a0*/ 	.word	0xffffffff


	//   ....[3]....
        /*00a4*/ 	.word	0xffffffff


	//   ....[4]....
        /*00a8*/ 	.word	0xffffffff


	//   ....[5]....
        /*00ac*/ 	.word	0xffffffff


	//   ....[6]....
        /*00b0*/ 	.word	0xffffffff


	//   ....[7]....
        /*00b4*/ 	.word	0xffffffff


	//   ....[8]....
        /*00b8*/ 	.word	0xffffffff


	//   ....[9]....
        /*00bc*/ 	.word	0xffffffff


	//----- nvinfo : EIATTR_COOP_GROUP_INSTR_OFFSETS
	.align		4
.L_5871:
        /*00c0*/ 	.byte	0x04, 0x28
        /*00c2*/ 	.short	(.L_5873 - .L_5872)


	//   ....[0]....
.L_5872:
        /*00c4*/ 	.word	0x00000950


	//   ....[1]....
        /*00c8*/ 	.word	0x000009c0


	//   ....[2]....
        /*00cc*/ 	.word	0x00000a40


	//   ....[3]....
        /*00d0*/ 	.word	0x00000ab0


	//   ....[4]....
        /*00d4*/ 	.word	0x00000b10


	//   ....[5]....
        /*00d8*/ 	.word	0x00001590


	//   ....[6]....
        /*00dc*/ 	.word	0x000015f0


	//   ....[7]....
        /*00e0*/ 	.word	0x00001660


	//   ....[8]....
        /*00e4*/ 	.word	0x000016c0


	//   ....[9]....
        /*00e8*/ 	.word	0x00001720


	//----- nvinfo : EIATTR_EXIT_INSTR_OFFSETS
	.align		4
.L_5873:
        /*00ec*/ 	.byte	0x04, 0x1c
        /*00ee*/ 	.short	(.L_5875 - .L_5874)


	//   ....[0]....
.L_5874:
        /*00f0*/ 	.word	0x00001e00


	//   ....[1]....
        /*00f4*/ 	.word	0x000020d0


	//   ....[2]....
        /*00f8*/ 	.word	0x000023e0


	//----- nvinfo : EIATTR_MAX_THREADS
	.align		4
.L_5875:
        /*00fc*/ 	.byte	0x04, 0x05
        /*00fe*/ 	.short	(.L_5877 - .L_5876)
.L_5876:
        /*0100*/ 	.word	0x00000400
        /*0104*/ 	.word	0x00000001
        /*0108*/ 	.word	0x00000001


	//----- nvinfo : EIATTR_CRS_STACK_SIZE
	.align		4
.L_5877:
        /*010c*/ 	.byte	0x04, 0x1e
        /*010e*/ 	.short	(.L_5879 - .L_5878)
.L_5878:
        /*0110*/ 	.word	0x00000000
.L_5879:


//--------------------- .nv.info._Z16kInt8VectorQuantI6__halfLi1024ELi0EEvPT_PaPffii --------------------------
	.section	.nv.info._Z16kInt8VectorQuantI6__halfLi1024ELi0EEvPT_PaPffii,"",@"SHT_CUDA_INFO"
	.sectionflags	@""
	.align	4


	//----- nvinfo : EIATTR_CUDA_API_VERSION
	.align		4
        /*0000*/ 	.byte	0x04, 0x37
        /*0002*/ 	.short	(.L_5881 - .L_5880)
.L_5880:
        /*0004*/ 	.word	0x00000082


	//----- nvinfo : EIATTR_SW2861232_WAR
	.align		4
.L_5881:
        /*0008*/ 	.byte	0x01, 0x35
	.zero		2


	//----- nvinfo : EIATTR_PARAM_CBANK
	.align		4
        /*000c*/ 	.byte	0x04, 0x0a
        /*000e*/ 	.short	(.L_5883 - .L_5882)
	.align		4
.L_5882:
        /*0010*/ 	.word	index@(.nv.constant0._Z16kInt8VectorQuantI6__halfLi1024ELi0EEvPT_PaPffii)
        /*0014*/ 	.short	0x0160
        /*0016*/ 	.short	0x0024


	//----- nvinfo : EIATTR_CBANK_PARAM_SIZE
	.align		4
.L_5883:
        /*0018*/ 	.byte	0x03, 0x19
        /*001a*/ 	.short	0x0024


	//----- nvinfo : EIATTR_KPARAM_INFO
	.align		4
        /*001c*/ 	.byte	0x04, 0x17
        /*001e*/ 	.short	(.L_5885 - .L_5884)
.L_5884:
        /*0020*/ 	.word	0x00000000
        /*0024*/ 	.short	0x0005
        /*0026*/ 	.short	0x0020
        /*0028*/ 	.byte	0x00, 0xf0, 0x11, 0x00


	//----- nvinfo : EIATTR_KPARAM_INFO
	.align		4
.L_5885:
        /*002c*/ 	.byte	0x04, 0x17
        /*002e*/ 	.short	(.L_5887 - .L_5886)
.L_5886:
        /*0030*/ 	.word	0x00000000
        /*0034*/ 	.short	0x0004
        /*0036*/ 	.short	0x001c
        /*0038*/ 	.byte	0x00, 0xf0, 0x11, 0x00


	//----- nvinfo : EIATTR_KPARAM_INFO
	.align		4
.L_5887:
        /*003c*/ 	.byte	0x04, 0x17
        /*003e*/ 	.short	(.L_5889 - .L_5888)
.L_5888:
        /*0040*/ 	.word	0x00000000
        /*0044*/ 	.short	0x0003
        /*0046*/ 	.short	0x0018
        /*0048*/ 	.byte	0x00, 0xf0, 0x11, 0x00


	//----- nvinfo : EIATTR_KPARAM_INFO
	.align		4
.L_5889:
        /*004c*/ 	.byte	0x04, 0x17
        /*004e*/ 	.short	(.L_5891 - .L_5890)
.L_5890:
        /*0050*/ 	.word	0x00000000
        /*0054*/ 	.short	0x0002
        /*0056*/ 	.short	0x0010
        /*0058*/ 	.byte	0x00, 0xf0, 0x21, 0x00


	//----- nvinfo : EIATTR_KPARAM_INFO
	.align		4
.L_5891:
        /*005c*/ 	.byte	0x04, 0x17
        /*005e*/ 	.short	(.L_5893 - .L_5892)
.L_5892:
        /*0060*/ 	.word	0x00000000
        /*0064*/ 	.short	0x0001
        /*0066*/ 	.short	0x0008
        /*0068*/ 	.byte	0x00, 0xf0, 0x21, 0x00


	//----- nvinfo : EIATTR_KPARAM_INFO
	.align		4
.L_5893:
        /*006c*/ 	.byte	0x04, 0x17
        /*006e*/ 	.short	(.L_5895 - .L_5894)
.L_5894:
        /*0070*/ 	.word	0x00000000
        /*0074*/ 	.short	0x0000
        /*0076*/ 	.short	0x0000
        /*0078*/ 	.byte	0x00, 0xf0, 0x21, 0x00


	//----- nvinfo : EIATTR_MAXREG_COUNT
	.align		4
.L_5895:
        /*007c*/ 	.byte	0x03, 0x1b
        /*007e*/ 	.short	0x0020


	//----- nvinfo : EIATTR_NUM_BARRIERS
	.align		4
        /*0080*/ 	.byte	0x02, 0x4c
        /*0082*/ 	.byte	0x01
	.zero		1


	//----- nvinfo : EIATTR_MERCURY_ISA_VERSION
	.align		4
        /*0084*/ 	.byte	0x03, 0x5f
        /*0086*/ 	.short	0x0000


	//----- nvinfo : EIATTR_UNUSED_LOAD_BYTE_OFFSET
	.align		4
        /*0088*/ 	.byte	0x04, 0x44
        /*008a*/ 	.short	(.L_5897 - .L_5896)


	//   ....[0]....
.L_5896:
        /*008c*/ 	.word	0x000022b0
        /*0090*/ 	.word	0x000000fc


	//----- nvinfo : EIATTR_COOP_GROUP_MASK_REGIDS
	.align		4
.L_5897:
        /*0094*/ 	.byte	0x04, 0x29
        /*0096*/ 	.short	(.L_5899 - .L_5898)


	//   ....[0]....
.L_5898:
        /*0098*/ 	.word	0xffffffff


	//   ....[1]....
        /*009c*/ 	.word	0xffffffff


	//   ....[2]....
        /*00a0*/ 	.word	0xffffffff


	//   ....[3]....
        /*00a4*/ 	.word	0xffffffff


	//   ....[4]....
        /*00a8*/ 	.word	0xffffffff


	//   ....[5]....
        /*00ac*/ 	.word	0xffffffff


	//   ....[6]....
        /*00b0*/ 	.word	0xffffffff


	//   ....[7]....
        /*00b4*/ 	.word	0xffffffff


	//   ....[8]....
        /*00b8*/ 	.word	0xffffffff


	//   ....[9]....
        /*00bc*/ 	.word	0xffffffff


	//----- nvinfo : EIATTR_COOP_GROUP_INSTR_OFFSETS
	.align		4
.L_5899:
        /*00c0*/ 	.byte	0x04, 0x28
        /*00c2*/ 	.short	(.L_5901 - .L_5900)


	//   ....[0]....
.L_5900:
        /*00c4*/ 	.word	0x00001490


	//   ....[1]....
        /*00c8*/ 	.word	0x00001500


	//   ....[2]....
        /*00cc*/ 	.word	0x00001560


	//   ....[3]....
        /*00d0*/ 	.word	0x000015d0


	//   ....[4]....
        /*00d4*/ 	.word	0x00001640


	//   ....[5]....
        /*00d8*/ 	.word	0x000020b0


	//   ....[6]....
        /*00dc*/ 	.word	0x00002110


	//   ....[7]....
        /*00e0*/ 	.word	0x00002170


	//   ....[8]....
        /*00e4*/ 	.word	0x000021d0


	//   ....[9]....
        /*00e8*/ 	.word	0x00002230


	//----- nvinfo : EIATTR_EXIT_INSTR_OFFSETS
	.align		4
.L_5901:
        /*00ec*/ 	.byte	0x04, 0x1c
        /*00ee*/ 	.short	(.L_5903 - .L_5902)


	//   ....[0]....
.L_5902:
        /*00f0*/ 	.word	0x00002910


	//   ....[1]....
        /*00f4*/ 	.word	0x00002ba0


	//   ....[2]....
        /*00f8*/ 	.word	0x00002e30


	//----- nvinfo : EIATTR_MAX_THREADS
	.align		4
.L_5903:
        /*00fc*/ 	.byte	0x04, 0x05
        /*00fe*/ 	.short	(.L_5905 - .L_5904)
.L_5904:
        /*0100*/ 	.word	0x00000400
        /*0104*/ 	.word	0x00000001
        /*0108*/ 	.word	0x00000001


	//----- nvinfo : EIATTR_CRS_STACK_SIZE
	.align		4
.L_5905:
        /*010c*/ 	.byte	0x04, 0x1e
        /*010e*/ 	.short	(.L_5907 - .L_5906)
.L_5906:
        /*0110*/ 	.word	0x00000000
.L_5907:


//--------------------- .nv.callgraph             --------------------------
	.section	.nv.callgraph,"",@"SHT_CUDA_CALLGRAPH"
	.align	4
	.sectionentsize	8
	.align		4
        /*0000*/ 	.word	0x00000000
	.align		4
        /*0004*/ 	.word	0xffffffff
	.align		4
        /*0008*/ 	.word	0x00000000
	.align		4
        /*000c*/ 	.word	0xfffffffe
	.align		4
        /*0010*/ 	.word	0x00000000
	.align		4
        /*0014*/ 	.word	0xfffffffd
	.align		4
        /*0018*/ 	.word	0x00000000
	.align		4
        /*001c*/ 	.word	0xfffffffc


//--------------------- .nv.rel.action            --------------------------
	.section	.nv.rel.action,"",@"SHT_CUDA_RELOCINFO"
	.align	8
	.sectionentsize	8
        /*0000*/ 	.byte	0x73, 0x00, 0x00, 0x00, 0x00, 0x00, 0x00, 0x00, 0x00, 0x00, 0x00, 0x11, 0x25, 0x00, 0x05, 0x36


//--------------------- .nv.constant4             --------------------------
	.section	.nv.constant4,"a",@progbits
	.align	8
	.align		8
.nv.constant4:
        /*0000*/ 	.dword	fp4_dequantization_lut
	.align		8
        /*0008*/ 	.dword	nf4_dequantization_lut
	.align		8
        /*0010*/ 	.dword	_ZN41_INTERNAL_39c2c603_10_kernels_cu_3ff1eeb94cuda3std3__45__cpo5beginE
	.align		8
        /*0018*/ 	.dword	_ZN41_INTERNAL_39c2c603_10_kernels_cu_3ff1eeb94cuda3std3__45__cpo3endE
	.align		8
        /*0020*/ 	.dword	_ZN41_INTERNAL_39c2c603_10_kernels_cu_3ff1eeb94cuda3std3__45__cpo6cbeginE
	.align		8
        /*0028*/ 	.dword	_ZN41_INTERNAL_39c2c603_10_kernels_cu_3ff1eeb94cuda3std3__45__cpo4cendE
	.align		8
        /*0030*/ 	.dword	_ZN41_INTERNAL_39c2c603_10_kernels_cu_3ff1eeb94cuda3std3__45__cpo6rbeginE
	.align		8
        /*0038*/ 	.dword	_ZN41_INTERNAL_39c2c603_10_kernels_cu_3ff1eeb94cuda3std3__45__cpo4rendE
	.align		8
        /*0040*/ 	.dword	_ZN41_INTERNAL_39c2c603_10_kernels_cu_3ff1eeb94cuda3std3__45__cpo7crbeginE
	.align		8
        /*0048*/ 	.dword	_ZN41_INTERNAL_39c2c603_10_kernels_cu_3ff1eeb94cuda3std3__45__cpo5crendE
	.align		8
        /*0050*/ 	.dword	_ZN41_INTERNAL_39c2c603_10_kernels_cu_3ff1eeb94cuda3std3__443_GLOBAL__N__39c2c603_10_kernels_cu_3ff1eeb96ignoreE
	.align		8
        /*0058*/ 	.dword	_ZN41_INTERNAL_39c2c603_10_kernels_cu_3ff1eeb94cuda3std3__419piecewise_constructE
	.align		8
        /*0060*/ 	.dword	_ZN41_INTERNAL_39c2c603_10_kernels_cu_3ff1eeb94cuda3std3__48in_placeE
	.align		8
        /*0068*/ 	.dword	_ZN41_INTERNAL_39c2c603_10_kernels_cu_3ff1eeb94cuda3std3__420unreachable_sentinelE
	.align		8
        /*0070*/ 	.dword	_ZN41_INTERNAL_39c2c603_10_kernels_cu_3ff1eeb94cuda3std3__47nulloptE
	.align		8
        /*0078*/ 	.dword	_ZN41_INTERNAL_39c2c603_10_kernels_cu_3ff1eeb94cuda3std3__48unexpectE
	.align		8
        /*0080*/ 	.dword	_ZN41_INTERNAL_39c2c603_10_kernels_cu_3ff1eeb94cuda3std6ranges3__45__cpo4swapE
	.align		8
        /*0088*/ 	.dword	_ZN41_INTERNAL_39c2c603_10_kernels_cu_3ff1eeb94cuda3std6ranges3__45__cpo9iter_moveE
	.align		8
        /*0090*/ 	.dword	_ZN41_INTERNAL_39c2c603_10_kernels_cu_3ff1eeb94cuda3std6ranges3__45__cpo5beginE
	.align		8
        /*0098*/ 	.dword	_ZN41_INTERNAL_39c2c603_10_kernels_cu_3ff1eeb94cuda3std6ranges3__45__cpo3endE
	.align		8
        /*00a0*/ 	.dword	_ZN41_INTERNAL_39c2c603_10_kernels_cu_3ff1eeb94cuda3std6ranges3__45__cpo6cbeginE
	.align		8
        /*00a8*/ 	.dword	_ZN41_INTERNAL_39c2c603_10_kernels_cu_3ff1eeb94cuda3std6ranges3__45__cpo4cendE
	.align		8
        /*00b0*/ 	.dword	_ZN41_INTERNAL_39c2c603_10_kernels_cu_3ff1eeb94cuda3std6ranges3__45__cpo7advanceE
	.align		8
        /*00b8*/ 	.dword	_ZN41_INTERNAL_39c2c603_10_kernels_cu_3ff1eeb94cuda3std6ranges3__45__cpo9iter_swapE
	.align		8
        /*00c0*/ 	.dword	_ZN41_INTERNAL_39c2c603_10_kernels_cu_3ff1eeb94cuda3std6ranges3__45__cpo4nextE
	.align		8
        /*00c8*/ 	.dword	_ZN41_INTERNAL_39c2c603_10_kernels_cu_3ff1eeb94cuda3std6ranges3__45__cpo4prevE
	.align		8
        /*00d0*/ 	.dword	_ZN41_INTERNAL_39c2c603_10_kernels_cu_3ff1eeb94cuda3std6ranges3__45__cpo4dataE
	.align		8
        /*00d8*/ 	.dword	_ZN41_INTERNAL_39c2c603_10_kernels_cu_3ff1eeb94cuda3std6ranges3__45__cpo5cdataE
	.align		8
        /*00e0*/ 	.dword	_ZN41_INTERNAL_39c2c603_10_kernels_cu_3ff1eeb94cuda3std6ranges3__45__cpo4sizeE
	.align		8
        /*00e8*/ 	.dword	_ZN41_INTERNAL_39c2c603_10_kernels_cu_3ff1eeb94cuda3std6ranges3__45__cpo5ssizeE
	.align		8
        /*00f0*/ 	.dword	_ZN41_INTERNAL_39c2c603_10_kernels_cu_3ff1eeb94cuda3std6ranges3__45__cpo8distanceE
	.align		8
        /*00f8*/ 	.dword	_ZN41_INTERNAL_39c2c603_10_kernels_cu_3ff1eeb96thrust23THRUST_300001_SM_800_NS6system6detail10sequential3seqE
	.align		8
        /*0100*/ 	.dword	_ZN41_INTERNAL_39c2c603_10_kernels_cu_3ff1eeb96thrust23THRUST_300001_SM_800_NS12placeholders2_1E
	.align		8
        /*0108*/ 	.dword	_ZN41_INTERNAL_39c2c603_10_kernels_cu_3ff1eeb96thrust23THRUST_300001_SM_800_NS12placeholders2_2E
	.align		8
        /*0110*/ 	.dword	_ZN41_INTERNAL_39c2c603_10_kernels_cu_3ff1eeb96thrust23THRUST_300001_SM_800_NS12placeholders2_3E
	.align		8
        /*0118*/ 	.dword	_ZN41_INTERNAL_39c2c603_10_kernels_cu_3ff1eeb96thrust23THRUST_300001_SM_800_NS12placeholders2_4E
	.align		8
        /*0120*/ 	.dword	_ZN41_INTERNAL_39c2c603_10_kernels_cu_3ff1eeb96thrust23THRUST_300001_SM_800_NS12placeholders2_5E
	.align		8
        /*0128*/ 	.dword	_ZN41_INTERNAL_39c2c603_10_kernels_cu_3ff1eeb96thrust23THRUST_300001_SM_800_NS12placeholders2_6E
	.align		8
        /*0130*/ 	.dword	_ZN41_INTERNAL_39c2c603_10_kernels_cu_3ff1eeb96thrust23THRUST_300001_SM_800_NS12placeholders2_7E
	.align		8
        /*0138*/ 	.dword	_ZN41_INTERNAL_39c2c603_10_kernels_cu_3ff1eeb96thrust23THRUST_300001_SM_800_NS12placeholders2_8E
	.align		8
        /*0140*/ 	.dword	_ZN41_INTERNAL_39c2c603_10_kernels_cu_3ff1eeb96thrust23THRUST_300001_SM_800_NS12placeholders2_9E
	.align		8
        /*0148*/ 	.dword	_ZN41_INTERNAL_39c2c603_10_kernels_cu_3ff1eeb96thrust23THRUST_300001_SM_800_NS12placeholders3_10E


//--------------------- .nv.constant0._ZN3cub17CUB_300001_SM_8006detail11EmptyKernelIvEEvv --------------------------
	.section	.nv.constant0._ZN3cub17CUB_300001_SM_8006detail11EmptyKernelIvEEvv,"a",@progbits
	.sectionflags	@""
	.align	4
.nv.constant0._ZN3cub17CUB_300001_SM_8006detail11EmptyKernelIvEEvv:
	.zero		352


//--------------------- .nv.constant0._Z35kOptimizerStatic8bit1StateBlockwiseI13__nv_bfloat16Li4ELi256ELi1EEvPT_S2_PhfffifPfS4_ffbi --------------------------
	.section	.nv.constant0._Z35kOptimizerStatic8bit1StateBlockwiseI13__nv_bfloat16Li4ELi256ELi1EEvPT_S2_PhfffifPfS4_ffbi,"a",@progbits
	.sectionflags	@""
	.align	4
.nv.constant0._Z35kOptimizerStatic8bit1StateBlockwiseI13__nv_bfloat16Li4ELi256ELi1EEvPT_S2_PhfffifPfS4_ffbi:
	.zero		432


//--------------------- .nv.constant0._Z35kOptimizerStatic8bit1StateBlockwiseI6__halfLi4ELi256ELi1EEvPT_S2_PhfffifPfS4_ffbi --------------------------
	.section	.nv.constant0._Z35kOptimizerStatic8bit1StateBlockwiseI6__halfLi4ELi256ELi1EEvPT_S2_PhfffifPfS4_ffbi,"a",@progbits
	.sectionflags	@""
	.align	4
.nv.constant0._Z35kOptimizerStatic8bit1StateBlockwiseI6__halfLi4ELi256ELi1EEvPT_S2_PhfffifPfS4_ffbi:
	.zero		432


//--------------------- .nv.constant0._Z35kOptimizerStatic8bit1StateBlockwiseIfLi4ELi256ELi1EEvPT_S1_PhfffifPfS3_ffbi --------------------------
	.section	.nv.constant0._Z35kOptimizerStatic8bit1StateBlockwiseIfLi4ELi256ELi1EEvPT_S1_PhfffifPfS3_ffbi,"a",@progbits
	.sectionflags	@""
	.align	4
.nv.constant0._Z35kOptimizerStatic8bit1StateBlockwiseIfLi4ELi256ELi1EEvPT_S1_PhfffifPfS3_ffbi:
	.zero		432


//--------------------- .nv.constant0._Z35kOptimizerStatic8bit1StateBlockwiseI13__nv_bfloat16Li5ELi256ELi1EEvPT_S2_PhfffifPfS4_ffbi --------------------------
	.section	.nv.constant0._Z35kOptimizerStatic8bit1StateBlockwiseI13__nv_bfloat16Li5ELi256ELi1EEvPT_S2_PhfffifPfS4_ffbi,"a",@progbits
	.sectionflags	@""
	.align	4
.nv.constant0._Z35kOptimizerStatic8bit1StateBlockwiseI13__nv_bfloat16Li5ELi256ELi1EEvPT_S2_PhfffifPfS4_ffbi:
	.zero		432


//--------------------- .nv.constant0._Z35kOptimizerStatic8bit1StateBlockwiseI6__halfLi5ELi256ELi1EEvPT_S2_PhfffifPfS4_ffbi --------------------------
	.section	.nv.constant0._Z35kOptimizerStatic8bit1StateBlockwiseI6__halfLi5ELi256ELi1EEvPT_S2_PhfffifPfS4_ffbi,"a",@progbits
	.sectionflags	@""
	.align	4
.nv.constant0._Z35kOptimizerStatic8bit1StateBlockwiseI6__halfLi5ELi256ELi1EEvPT_S2_PhfffifPfS4_ffbi:
	.zero		432


//--------------------- .nv.constant0._Z35kOptimizerStatic8bit1StateBlockwiseIfLi5ELi256ELi1EEvPT_S1_PhfffifPfS3_ffbi --------------------------
	.section	.nv.constant0._Z35kOptimizerStatic8bit1StateBlockwiseIfLi5ELi256ELi1EEvPT_S1_PhfffifPfS3_ffbi,"a",@progbits
	.sectionflags	@""
	.align	4
.nv.constant0._Z35kOptimizerStatic8bit1StateBlockwiseIfLi5ELi256ELi1EEvPT_S1_PhfffifPfS3_ffbi:
	.zero		432


//--------------------- .nv.constant0._Z35kOptimizerStatic8bit1StateBlockwiseI13__nv_bfloat16Li2ELi256ELi1EEvPT_S2_PhfffifPfS4_ffbi --------------------------
	.section	.nv.constant0._Z35kOptimizerStatic8bit1StateBlockwiseI13__nv_bfloat16Li2ELi256ELi1EEvPT_S2_PhfffifPfS4_ffbi,"a",@progbits
	.sectionflags	@""
	.align	4
.nv.constant0._Z35kOptimizerStatic8bit1StateBlockwiseI13__nv_bfloat16Li2ELi256ELi1EEvPT_S2_PhfffifPfS4_ffbi:
	.zero		432


//--------------------- .nv.constant0._Z35kOptimizerStatic8bit1StateBlockwiseI6__halfLi2ELi256ELi1EEvPT_S2_PhfffifPfS4_ffbi --------------------------
	.section	.nv.constant0._Z35kOptimizerStatic8bit1StateBlockwiseI6__halfLi2ELi256ELi1EEvPT_S2_PhfffifPfS4_ffbi,"a",@progbits
	.sectionflags	@""
	.align	4
.nv.constant0._Z35kOptimizerStatic8bit1StateBlockwiseI6__halfLi2ELi256ELi1EEvPT_S2_PhfffifPfS4_ffbi:
	.zero		432


//--------------------- .nv.constant0._Z35kOptimizerStatic8bit1StateBlockwiseIfLi2ELi256ELi1EEvPT_S1_PhfffifPfS3_ffbi --------------------------
	.section	.nv.constant0._Z35kOptimizerStatic8bit1StateBlockwiseIfLi2ELi256ELi1EEvPT_S1_PhfffifPfS3_ffbi,"a",@progbits
	.sectionflags	@""
	.align	4
.nv.constant0._Z35kOptimizerStatic8bit1StateBlockwiseIfLi2ELi256ELi1EEvPT_S1_PhfffifPfS3_ffbi:
	.zero		432


//--------------------- .nv.constant0._Z35kOptimizerStatic8bit1StateBlockwiseI13__nv_bfloat16Li1ELi256ELi1EEvPT_S2_PhfffifPfS4_ffbi --------------------------
	.section	.nv.constant0._Z35kOptimizerStatic8bit1StateBlockwiseI13__nv_bfloat16Li1ELi256ELi1EEvPT_S2_PhfffifPfS4_ffbi,"a",@progbits
	.sectionflags	@""
	.align	4
.nv.constant0._Z35kOptimizerStatic8bit1StateBlockwiseI13__nv_bfloat16Li1ELi256ELi1EEvPT_S2_PhfffifPfS4_ffbi:
	.zero		432


//--------------------- .nv.constant0._Z35kOptimizerStatic8bit1StateBlockwiseI6__halfLi1ELi256ELi1EEvPT_S2_PhfffifPfS4_ffbi --------------------------
	.section	.nv.constant0._Z35kOptimizerStatic8bit1StateBlockwiseI6__halfLi1ELi256ELi1EEvPT_S2_PhfffifPfS4_ffbi,"a",@progbits
	.sectionflags	@""
	.align	4
.nv.constant0._Z35kOptimizerStatic8bit1StateBlockwiseI6__halfLi1ELi256ELi1EEvPT_S2_PhfffifPfS4_ffbi:
	.zero		432


//--------------------- .nv.constant0._Z35kOptimizerStatic8bit1StateBlockwiseIfLi1ELi256ELi1EEvPT_S1_PhfffifPfS3_ffbi --------------------------
	.section	.nv.constant0._Z35kOptimizerStatic8bit1StateBlockwiseIfLi1ELi256ELi1EEvPT_S1_PhfffifPfS3_ffbi,"a",@progbits
	.sectionflags	@""
	.align	4
.nv.constant0._Z35kOptimizerStatic8bit1StateBlockwiseIfLi1ELi256ELi1EEvPT_S1_PhfffifPfS3_ffbi:
	.zero		432


//--------------------- .nv.constant0._Z35kOptimizerStatic8bit2StateBlockwiseI13__nv_bfloat16Li6ELi256ELi1EEvPT_S2_PhS3_fffffifPfS4_S4_S4_ffbi --------------------------
	.section	.nv.constant0._Z35kOptimizerStatic8bit2StateBlockwiseI13__nv_bfloat16Li6ELi256ELi1EEvPT_S2_PhS3_fffffifPfS4_S4_S4_ffbi,"a",@progbits
	.sectionflags	@""
	.align	4
.nv.constant0._Z35kOptimizerStatic8bit2StateBlockwiseI13__nv_bfloat16Li6ELi256ELi1EEvPT_S2_PhS3_fffffifPfS4_S4_S4_ffbi:
	.zero		464


//--------------------- .nv.constant0._Z35kOptimizerStatic8bit2StateBlockwiseI6__halfLi6ELi256ELi1EEvPT_S2_PhS3_fffffifPfS4_S4_S4_ffbi --------------------------
	.section	.nv.constant0._Z35kOptimizerStatic8bit2StateBlockwiseI6__halfLi6ELi256ELi1EEvPT_S2_PhS3_fffffifPfS4_S4_S4_ffbi,"a",@progbits
	.sectionflags	@""
	.align	4
.nv.constant0._Z35kOptimizerStatic8bit2StateBlockwiseI6__halfLi6ELi256ELi1EEvPT_S2_PhS3_fffffifPfS4_S4_S4_ffbi:
	.zero		464


//--------------------- .nv.constant0._Z35kOptimizerStatic8bit2StateBlockwiseIfLi6ELi256ELi1EEvPT_S1_PhS2_fffffifPfS3_S3_S3_ffbi --------------------------
	.section	.nv.constant0._Z35kOptimizerStatic8bit2StateBlockwiseIfLi6ELi256ELi1EEvPT_S1_PhS2_fffffifPfS3_S3_S3_ffbi,"a",@progbits
	.sectionflags	@""
	.align	4
.nv.constant0._Z35kOptimizerStatic8bit2StateBlockwiseIfLi6ELi256ELi1EEvPT_S1_PhS2_fffffifPfS3_S3_S3_ffbi:
	.zero		464


//--------------------- .nv.constant0._Z35kOptimizerStatic8bit2StateBlockwiseI13__nv_bfloat16Li0ELi256ELi1EEvPT_S2_PhS3_fffffifPfS4_S4_S4_ffbi --------------------------
	.section	.nv.constant0._Z35kOptimizerStatic8bit2StateBlockwiseI13__nv_bfloat16Li0ELi256ELi1EEvPT_S2_PhS3_fffffifPfS4_S4_S4_ffbi,"a",@progbits
	.sectionflags	@""
	.align	4
.nv.constant0._Z35kOptimizerStatic8bit2StateBlockwiseI13__nv_bfloat16Li0ELi256ELi1EEvPT_S2_PhS3_fffffifPfS4_S4_S4_ffbi:
	.zero		464


//--------------------- .nv.constant0._Z35kOptimizerStatic8bit2StateBlockwiseI6__halfLi0ELi256ELi1EEvPT_S2_PhS3_fffffifPfS4_S4_S4_ffbi --------------------------
	.section	.nv.constant0._Z35kOptimizerStatic8bit2StateBlockwiseI6__halfLi0ELi256ELi1EEvPT_S2_PhS3_fffffifPfS4_S4_S4_ffbi,"a",@progbits
	.sectionflags	@""
	.align	4
.nv.constant0._Z35kOptimizerStatic8bit2StateBlockwiseI6__halfLi0ELi256ELi1EEvPT_S2_PhS3_fffffifPfS4_S4_S4_ffbi:
	.zero		464


//--------------------- .nv.constant0._Z35kOptimizerStatic8bit2StateBlockwiseIfLi0ELi256ELi1EEvPT_S1_PhS2_fffffifPfS3_S3_S3_ffbi --------------------------
	.section	.nv.constant0._Z35kOptimizerStatic8bit2StateBlockwiseIfLi0ELi256ELi1EEvPT_S1_PhS2_fffffifPfS3_S3_S3_ffbi,"a",@progbits
	.sectionflags	@""
	.align	4
.nv.constant0._Z35kOptimizerStatic8bit2StateBlockwiseIfLi0ELi256ELi1EEvPT_S1_PhS2_fffffifPfS3_S3_S3_ffbi:
	.zero		464


//--------------------- .nv.constant0._Z20kDequantizeBlockwiseI13__nv_bfloat16Li512ELi64ELi8ELi2EEvPfPhS1_PT_ii --------------------------
	.section	.nv.constant0._Z20kDequantizeBlockwiseI13__nv_bfloat16Li512ELi64ELi8ELi2EEvPfPhS1_PT_ii,"a",@progbits
	.sectionflags	@""
	.align	4
.nv.constant0._Z20kDequantizeBlockwiseI13__nv_bfloat16Li512ELi64ELi8ELi2EEvPfPhS1_PT_ii:
	.zero		392


//--------------------- .nv.constant0._Z20kDequantizeBlockwiseI13__nv_bfloat16Li512ELi64ELi8ELi0EEvPfPhS1_PT_ii --------------------------
	.section	.nv.constant0._Z20kDequantizeBlockwiseI13__nv_bfloat16Li512ELi64ELi8ELi0EEvPfPhS1_PT_ii,"a",@progbits
	.sectionflags	@""
	.align	4
.nv.constant0._Z20kDequantizeBlockwiseI13__nv_bfloat16Li512ELi64ELi8ELi0EEvPfPhS1_PT_ii:
	.zero		392


//--------------------- .nv.constant0._Z20kDequantizeBlockwiseI13__nv_bfloat16Li512ELi64ELi8ELi1EEvPfPhS1_PT_ii --------------------------
	.section	.nv.constant0._Z20kDequantizeBlockwiseI13__nv_bfloat16Li512ELi64ELi8ELi1EEvPfPhS1_PT_ii,"a",@progbits
	.sectionflags	@""
	.align	4
.nv.constant0._Z20kDequantizeBlockwiseI13__nv_bfloat16Li512ELi64ELi8ELi1EEvPfPhS1_PT_ii:
	.zero		392


//--------------------- .nv.constant0._Z20kDequantizeBlockwiseIfLi512ELi64ELi8ELi2EEvPfPhS0_PT_ii --------------------------
	.section	.nv.constant0._Z20kDequantizeBlockwiseIfLi512ELi64ELi8ELi2EEvPfPhS0_PT_ii,"a",@progbits
	.sectionflags	@""
	.align	4
.nv.constant0._Z20kDequantizeBlockwiseIfLi512ELi64ELi8ELi2EEvPfPhS0_PT_ii:
	.zero		392


//--------------------- .nv.constant0._Z20kDequantizeBlockwiseIfLi512ELi64ELi8ELi0EEvPfPhS0_PT_ii --------------------------
	.section	.nv.constant0._Z20kDequantizeBlockwiseIfLi512ELi64ELi8ELi0EEvPfPhS0_PT_ii,"a",@progbits
	.sectionflags	@""
	.align	4
.nv.constant0._Z20kDequantizeBlockwiseIfLi512ELi64ELi8ELi0EEvPfPhS0_PT_ii:
	.zero		392


//--------------------- .nv.constant0._Z20kDequantizeBlockwiseIfLi512ELi64ELi8ELi1EEvPfPhS0_PT_ii --------------------------
	.section	.nv.constant0._Z20kDequantizeBlockwiseIfLi512ELi64ELi8ELi1EEvPfPhS0_PT_ii,"a",@progbits
	.sectionflags	@""
	.align	4
.nv.constant0._Z20kDequantizeBlockwiseIfLi512ELi64ELi8ELi1EEvPfPhS0_PT_ii:
	.zero		392


//--------------------- .nv.constant0._Z20kDequantizeBlockwiseI6__halfLi512ELi64ELi8ELi2EEvPfPhS1_PT_ii --------------------------
	.section	.nv.constant0._Z20kDequantizeBlockwiseI6__halfLi512ELi64ELi8ELi2EEvPfPhS1_PT_ii,"a",@progbits
	.sectionflags	@""
	.align	4
.nv.constant0._Z20kDequantizeBlockwiseI6__halfLi512ELi64ELi8ELi2EEvPfPhS1_PT_ii:
	.zero		392


//--------------------- .nv.constant0._Z20kDequantizeBlockwiseI6__halfLi512ELi64ELi8ELi0EEvPfPhS1_PT_ii --------------------------
	.section	.nv.constant0._Z20kDequantizeBlockwiseI6__halfLi512ELi64ELi8ELi0EEvPfPhS1_PT_ii,"a",@progbits
	.sectionflags	@""
	.align	4
.nv.constant0._Z20kDequantizeBlockwiseI6__halfLi512ELi64ELi8ELi0EEvPfPhS1_PT_ii:
	.zero		392


//--------------------- .nv.constant0._Z20kDequantizeBlockwiseI6__halfLi512ELi64ELi8ELi1EEvPfPhS1_PT_ii --------------------------
	.section	.nv.constant0._Z20kDequantizeBlockwiseI6__halfLi512ELi64ELi8ELi1EEvPfPhS1_PT_ii,"a",@progbits
	.sectionflags	@""
	.align	4
.nv.constant0._Z20kDequantizeBlockwiseI6__halfLi512ELi64ELi8ELi1EEvPfPhS1_PT_ii:
	.zero		392


//--------------------- .nv.constant0._Z23kQuantizeBlockwiseSmallI13__nv_bfloat16Li64ELi2EEvPfPT_S1_PhS1_ii --------------------------
	.section	.nv.constant0._Z23kQuantizeBlockwiseSmallI13__nv_bfloat16Li64ELi2EEvPfPT_S1_PhS1_ii,"a",@progbits
	.sectionflags	@""
	.align	4
.nv.constant0._Z23kQuantizeBlockwiseSmallI13__nv_bfloat16Li64ELi2EEvPfPT_S1_PhS1_ii:
	.zero		400


//--------------------- .nv.constant0._Z23kQuantizeBlockwiseSmallIfLi64ELi2EEvPfPT_S0_PhS0_ii --------------------------
	.section	.nv.constant0._Z23kQuantizeBlockwiseSmallIfLi64ELi2EEvPfPT_S0_PhS0_ii,"a",@progbits
	.sectionflags	@""
	.align	4
.nv.constant0._Z23kQuantizeBlockwiseSmallIfLi64ELi2EEvPfPT_S0_PhS0_ii:
	.zero		400


//--------------------- .nv.constant0._Z23kQuantizeBlockwiseSmallI6__halfLi64ELi2EEvPfPT_S1_PhS1_ii --------------------------
	.section	.nv.constant0._Z23kQuantizeBlockwiseSmallI6__halfLi64ELi2EEvPfPT_S1_PhS1_ii,"a",@progbits
	.sectionflags	@""
	.align	4
.nv.constant0._Z23kQuantizeBlockwiseSmallI6__halfLi64ELi2EEvPfPT_S1_PhS1_ii:
	.zero		400


//--------------------- .nv.constant0._Z23kQuantizeBlockwiseSmallI13__nv_bfloat16Li64ELi1EEvPfPT_S1_PhS1_ii --------------------------
	.section	.nv.constant0._Z23kQuantizeBlockwiseSmallI13__nv_bfloat16Li64ELi1EEvPfPT_S1_PhS1_ii,"a",@progbits
	.sectionflags	@""
	.align	4
.nv.constant0._Z23kQuantizeBlockwiseSmallI13__nv_bfloat16Li64ELi1EEvPfPT_S1_PhS1_ii:
	.zero		400


//--------------------- .nv.constant0._Z23kQuantizeBlockwiseSmallIfLi64ELi1EEvPfPT_S0_PhS0_ii --------------------------
	.section	.nv.constant0._Z23kQuantizeBlockwiseSmallIfLi64ELi1EEvPfPT_S0_PhS0_ii,"a",@progbits
	.sectionflags	@""
	.align	4
.nv.constant0._Z23kQuantizeBlockwiseSmallIfLi64ELi1EEvPfPT_S0_PhS0_ii:
	.zero		400


//--------------------- .nv.constant0._Z23kQuantizeBlockwiseSmallI6__halfLi64ELi1EEvPfPT_S1_PhS1_ii --------------------------
	.section	.nv.constant0._Z23kQuantizeBlockwiseSmallI6__halfLi64ELi1EEvPfPT_S1_PhS1_ii,"a",@progbits
	.sectionflags	@""
	.align	4
.nv.constant0._Z23kQuantizeBlockwiseSmallI6__halfLi64ELi1EEvPfPT_S1_PhS1_ii:
	.zero		400


//--------------------- .nv.constant0._Z23kQuantizeBlockwiseSmallI13__nv_bfloat16Li32ELi2EEvPfPT_S1_PhS1_ii --------------------------
	.section	.nv.constant0._Z23kQuantizeBlockwiseSmallI13__nv_bfloat16Li32ELi2EEvPfPT_S1_PhS1_ii,"a",@progbits
	.sectionflags	@""
	.align	4
.nv.constant0._Z23kQuantizeBlockwiseSmallI13__nv_bfloat16Li32ELi2EEvPfPT_S1_PhS1_ii:
	.zero		400


//--------------------- .nv.constant0._Z23kQuantizeBlockwiseSmallIfLi32ELi2EEvPfPT_S0_PhS0_ii --------------------------
	.section	.nv.constant0._Z23kQuantizeBlockwiseSmallIfLi32ELi2EEvPfPT_S0_PhS0_ii,"a",@progbits
	.sectionflags	@""
	.align	4
.nv.constant0._Z23kQuantizeBlockwiseSmallIfLi32ELi2EEvPfPT_S0_PhS0_ii:
	.zero		400


//--------------------- .nv.constant0._Z23kQuantizeBlockwiseSmallI6__halfLi32ELi2EEvPfPT_S1_PhS1_ii --------------------------
	.section	.nv.constant0._Z23kQuantizeBlockwiseSmallI6__halfLi32ELi2EEvPfPT_S1_PhS1_ii,"a",@progbits
	.sectionflags	@""
	.align	4
.nv.constant0._Z23kQuantizeBlockwiseSmallI6__halfLi32ELi2EEvPfPT_S1_PhS1_ii:
	.zero		400


//--------------------- .nv.constant0._Z23kQuantizeBlockwiseSmallI13__nv_bfloat16Li32ELi1EEvPfPT_S1_PhS1_ii --------------------------
	.section	.nv.constant0._Z23kQuantizeBlockwiseSmallI13__nv_bfloat16Li32ELi1EEvPfPT_S1_PhS1_ii,"a",@progbits
	.sectionflags	@""
	.align	4
.nv.constant0._Z23kQuantizeBlockwiseSmallI13__nv_bfloat16Li32ELi1EEvPfPT_S1_PhS1_ii:
	.zero		400


//--------------------- .nv.constant0._Z23kQuantizeBlockwiseSmallIfLi32ELi1EEvPfPT_S0_PhS0_ii --------------------------
	.section	.nv.constant0._Z23kQuantizeBlockwiseSmallIfLi32ELi1EEvPfPT_S0_PhS0_ii,"a",@progbits
	.sectionflags	@""
	.align	4
.nv.constant0._Z23kQuantizeBlockwiseSmallIfLi32ELi1EEvPfPT_S0_PhS0_ii:
	.zero		400


//--------------------- .nv.constant0._Z23kQuantizeBlockwiseSmallI6__halfLi32ELi1EEvPfPT_S1_PhS1_ii --------------------------
	.section	.nv.constant0._Z23kQuantizeBlockwiseSmallI6__halfLi32ELi1EEvPfPT_S1_PhS1_ii,"a",@progbits
	.sectionflags	@""
	.align	4
.nv.constant0._Z23kQuantizeBlockwiseSmallI6__halfLi32ELi1EEvPfPT_S1_PhS1_ii:
	.zero		400


//--------------------- .nv.constant0._Z18kQuantizeBlockwiseI13__nv_bfloat16Li64ELi2ELi0ELi2EEvPfPT_S1_PhS1_ii --------------------------
	.section	.nv.constant0._Z18kQuantizeBlockwiseI13__nv_bfloat16Li64ELi2ELi0ELi2EEvPfPT_S1_PhS1_ii,"a",@progbits
	.sectionflags	@""
	.align	4
.nv.constant0._Z18kQuantizeBlockwiseI13__nv_bfloat16Li64ELi2ELi0ELi2EEvPfPT_S1_PhS1_ii:
	.zero		400


//--------------------- .nv.constant0._Z18kQuantizeBlockwiseI13__nv_bfloat16Li128ELi2ELi0ELi2EEvPfPT_S1_PhS1_ii --------------------------
	.section	.nv.constant0._Z18kQuantizeBlockwiseI13__nv_bfloat16Li128ELi2ELi0ELi2EEvPfPT_S1_PhS1_ii,"a",@progbits
	.sectionflags	@""
	.align	4
.nv.constant0._Z18kQuantizeBlockwiseI13__nv_bfloat16Li128ELi2ELi0ELi2EEvPfPT_S1_PhS1_ii:
	.zero		400


//--------------------- .nv.constant0._Z18kQuantizeBlockwiseI13__nv_bfloat16Li256ELi2ELi0ELi2EEvPfPT_S1_PhS1_ii --------------------------
	.section	.nv.constant0._Z18kQuantizeBlockwiseI13__nv_bfloat16Li256ELi2ELi0ELi2EEvPfPT_S1_PhS1_ii,"a",@progbits
	.sectionflags	@""
	.align	4
.nv.constant0._Z18kQuantizeBlockwiseI13__nv_bfloat16Li256ELi2ELi0ELi2EEvPfPT_S1_PhS1_ii:
	.zero		400


//--------------------- .nv.constant0._Z18kQuantizeBlockwiseI13__nv_bfloat16Li512ELi2ELi0ELi2EEvPfPT_S1_PhS1_ii --------------------------
	.section	.nv.constant0._Z18kQuantizeBlockwiseI13__nv_bfloat16Li512ELi2ELi0ELi2EEvPfPT_S1_PhS1_ii,"a",@progbits
	.sectionflags	@""
	.align	4
.nv.constant0._Z18kQuantizeBlockwiseI13__nv_bfloat16Li512ELi2ELi0ELi2EEvPfPT_S1_PhS1_ii:
	.zero		400


//--------------------- .nv.constant0._Z18kQuantizeBlockwiseI13__nv_bfloat16Li1024ELi4ELi0ELi2EEvPfPT_S1_PhS1_ii --------------------------
	.section	.nv.constant0._Z18kQuantizeBlockwiseI13__nv_bfloat16Li1024ELi4ELi0ELi2EEvPfPT_S1_PhS1_ii,"a",@progbits
	.sectionflags	@""
	.align	4
.nv.constant0._Z18kQuantizeBlockwiseI13__nv_bfloat16Li1024ELi4ELi0ELi2EEvPfPT_S1_PhS1_ii:
	.zero		400


//--------------------- .nv.constant0._Z18kQuantizeBlockwiseI13__nv_bfloat16Li2048ELi4ELi0ELi2EEvPfPT_S1_PhS1_ii --------------------------
	.section	.nv.constant0._Z18kQuantizeBlockwiseI13__nv_bfloat16Li2048ELi4ELi0ELi2EEvPfPT_S1_PhS1_ii,"a",@progbits
	.sectionflags	@""
	.align	4
.nv.constant0._Z18kQuantizeBlockwiseI13__nv_bfloat16Li2048ELi4ELi0ELi2EEvPfPT_S1_PhS1_ii:
	.zero		400


//--------------------- .nv.constant0._Z18kQuantizeBlockwiseI13__nv_bfloat16Li4096ELi4ELi0ELi2EEvPfPT_S1_PhS1_ii --------------------------
	.section	.nv.constant0._Z18kQuantizeBlockwiseI13__nv_bfloat16Li4096ELi4ELi0ELi2EEvPfPT_S1_PhS1_ii,"a",@progbits
	.sectionflags	@""
	.align	4
.nv.constant0._Z18kQuantizeBlockwiseI13__nv_bfloat16Li4096ELi4ELi0ELi2EEvPfPT_S1_PhS1_ii:
	.zero		400


//--------------------- .nv.constant0._Z18kQuantizeBlockwiseI13__nv_bfloat16Li64ELi2ELi0ELi1EEvPfPT_S1_PhS1_ii --------------------------
	.section	.nv.constant0._Z18kQuantizeBlockwiseI13__nv_bfloat16Li64ELi2ELi0ELi1EEvPfPT_S1_PhS1_ii,"a",@progbits
	.sectionflags	@""
	.align	4
.nv.constant0._Z18kQuantizeBlockwiseI13__nv_bfloat16Li64ELi2ELi0ELi1EEvPfPT_S1_PhS1_ii:
	.zero		400


//--------------------- .nv.constant0._Z18kQuantizeBlockwiseI13__nv_bfloat16Li128ELi2ELi0ELi1EEvPfPT_S1_PhS1_ii --------------------------
	.section	.nv.constant0._Z18kQuantizeBlockwiseI13__nv_bfloat16Li128ELi2ELi0ELi1EEvPfPT_S1_PhS1_ii,"a",@progbits
	.sectionflags	@""
	.align	4
.nv.constant0._Z18kQuantizeBlockwiseI13__nv_bfloat16Li128ELi2ELi0ELi1EEvPfPT_S1_PhS1_ii:
	.zero		400


//--------------------- .nv.constant0._Z18kQuantizeBlockwiseI13__nv_bfloat16Li256ELi2ELi0ELi1EEvPfPT_S1_PhS1_ii --------------------------
	.section	.nv.constant0._Z18kQuantizeBlockwiseI13__nv_bfloat16Li256ELi2ELi0ELi1EEvPfPT_S1_PhS1_ii,"a",@progbits
	.sectionflags	@""
	.align	4
.nv.constant0._Z18kQuantizeBlockwiseI13__nv_bfloat16Li256ELi2ELi0ELi1EEvPfPT_S1_PhS1_ii:
	.zero		400


//--------------------- .nv.constant0._Z18kQuantizeBlockwiseI13__nv_bfloat16Li512ELi2ELi0ELi1EEvPfPT_S1_PhS1_ii --------------------------
	.section	.nv.constant0._Z18kQuantizeBlockwiseI13__nv_bfloat16Li512ELi2ELi0ELi1EEvPfPT_S1_PhS1_ii,"a",@progbits
	.sectionflags	@""
	.align	4
.nv.constant0._Z18kQuantizeBlockwiseI13__nv_bfloat16Li512ELi2ELi0ELi1EEvPfPT_S1_PhS1_ii:
	.zero		400


//--------------------- .nv.constant0._Z18kQuantizeBlockwiseI13__nv_bfloat16Li1024ELi4ELi0ELi1EEvPfPT_S1_PhS1_ii --------------------------
	.section	.nv.constant0._Z18kQuantizeBlockwiseI13__nv_bfloat16Li1024ELi4ELi0ELi1EEvPfPT_S1_PhS1_ii,"a",@progbits
	.sectionflags	@""
	.align	4
.nv.constant0._Z18kQuantizeBlockwiseI13__nv_bfloat16Li1024ELi4ELi0ELi1EEvPfPT_S1_PhS1_ii:
	.zero		400


//--------------------- .nv.constant0._Z18kQuantizeBlockwiseI13__nv_bfloat16Li2048ELi4ELi0ELi1EEvPfPT_S1_PhS1_ii --------------------------
	.section	.nv.constant0._Z18kQuantizeBlockwiseI13__nv_bfloat16Li2048ELi4ELi0ELi1EEvPfPT_S1_PhS1_ii,"a",@progbits
	.sectionflags	@""
	.align	4
.nv.constant0._Z18kQuantizeBlockwiseI13__nv_bfloat16Li2048ELi4ELi0ELi1EEvPfPT_S1_PhS1_ii:
	.zero		400


//--------------------- .nv.constant0._Z18kQuantizeBlockwiseI13__nv_bfloat16Li4096ELi4ELi0ELi1EEvPfPT_S1_PhS1_ii --------------------------
	.section	.nv.constant0._Z18kQuantizeBlockwiseI13__nv_bfloat16Li4096ELi4ELi0ELi1EEvPfPT_S1_PhS1_ii,"a",@progbits
	.sectionflags	@""
	.align	4
.nv.constant0._Z18kQuantizeBlockwiseI13__nv_bfloat16Li4096ELi4ELi0ELi1EEvPfPT_S1_PhS1_ii:
	.zero		400


//--------------------- .nv.constant0._Z18kQuantizeBlockwiseI13__nv_bfloat16Li64ELi2ELi0ELi0EEvPfPT_S1_PhS1_ii --------------------------
	.section	.nv.constant0._Z18kQuantizeBlockwiseI13__nv_bfloat16Li64ELi2ELi0ELi0EEvPfPT_S1_PhS1_ii,"a",@progbits
	.sectionflags	@""
	.align	4
.nv.constant0._Z18kQuantizeBlockwiseI13__nv_bfloat16Li64ELi2ELi0ELi0EEvPfPT_S1_PhS1_ii:
	.zero		400


//--------------------- .nv.constant0._Z18kQuantizeBlockwiseI13__nv_bfloat16Li128ELi2ELi0ELi0EEvPfPT_S1_PhS1_ii --------------------------
	.section	.nv.constant0._Z18kQuantizeBlockwiseI13__nv_bfloat16Li128ELi2ELi0ELi0EEvPfPT_S1_PhS1_ii,"a",@progbits
	.sectionflags	@""
	.align	4
.nv.constant0._Z18kQuantizeBlockwiseI13__nv_bfloat16Li128ELi2ELi0ELi0EEvPfPT_S1_PhS1_ii:
	.zero		400


//--------------------- .nv.constant0._Z18kQuantizeBlockwiseI13__nv_bfloat16Li256ELi2ELi0ELi0EEvPfPT_S1_PhS1_ii --------------------------
	.section	.nv.constant0._Z18kQuantizeBlockwiseI13__nv_bfloat16Li256ELi2ELi0ELi0EEvPfPT_S1_PhS1_ii,"a",@progbits
	.sectionflags	@""
	.align	4
.nv.constant0._Z18kQuantizeBlockwiseI13__nv_bfloat16Li256ELi2ELi0ELi0EEvPfPT_S1_PhS1_ii:
	.zero		400


//--------------------- .nv.constant0._Z18kQuantizeBlockwiseI13__nv_bfloat16Li512ELi2ELi0ELi0EEvPfPT_S1_PhS1_ii --------------------------
	.section	.nv.constant0._Z18kQuantizeBlockwiseI13__nv_bfloat16Li512ELi2ELi0ELi0EEvPfPT_S1_PhS1_ii,"a",@progbits
	.sectionflags	@""
	.align	4
.nv.constant0._Z18kQuantizeBlockwiseI13__nv_bfloat16Li512ELi2ELi0ELi0EEvPfPT_S1_PhS1_ii:
	.zero		400


//--------------------- .nv.constant0._Z18kQuantizeBlockwiseI13__nv_bfloat16Li1024ELi4ELi0ELi0EEvPfPT_S1_PhS1_ii --------------------------
	.section	.nv.constant0._Z18kQuantizeBlockwiseI13__nv_bfloat16Li1024ELi4ELi0ELi0EEvPfPT_S1_PhS1_ii,"a",@progbits
	.sectionflags	@""
	.align	4
.nv.constant0._Z18kQuantizeBlockwiseI13__nv_bfloat16Li1024ELi4ELi0ELi0EEvPfPT_S1_PhS1_ii:
	.zero		400


//--------------------- .nv.constant0._Z18kQuantizeBlockwiseI13__nv_bfloat16Li2048ELi4ELi0ELi0EEvPfPT_S1_PhS1_ii --------------------------
	.section	.nv.constant0._Z18kQuantizeBlockwiseI13__nv_bfloat16Li2048ELi4ELi0ELi0EEvPfPT_S1_PhS1_ii,"a",@progbits
	.sectionflags	@""
	.align	4
.nv.constant0._Z18kQuantizeBlockwiseI13__nv_bfloat16Li2048ELi4ELi0ELi0EEvPfPT_S1_PhS1_ii:
	.zero		400


//--------------------- .nv.constant0._Z18kQuantizeBlockwiseI13__nv_bfloat16Li4096ELi4ELi1ELi0EEvPfPT_S1_PhS1_ii --------------------------
	.section	.nv.constant0._Z18kQuantizeBlockwiseI13__nv_bfloat16Li4096ELi4ELi1ELi0EEvPfPT_S1_PhS1_ii,"a",@progbits
	.sectionflags	@""
	.align	4
.nv.constant0._Z18kQuantizeBlockwiseI13__nv_bfloat16Li4096ELi4ELi1ELi0EEvPfPT_S1_PhS1_ii:
	.zero		400


//--------------------- .nv.constant0._Z18kQuantizeBlockwiseI13__nv_bfloat16Li4096ELi4ELi0ELi0EEvPfPT_S1_PhS1_ii --------------------------
	.section	.nv.constant0._Z18kQuantizeBlockwiseI13__nv_bfloat16Li4096ELi4ELi0ELi0EEvPfPT_S1_PhS1_ii,"a",@progbits
	.sectionflags	@""
	.align	4
.nv.constant0._Z18kQuantizeBlockwiseI13__nv_bfloat16Li4096ELi4ELi0ELi0EEvPfPT_S1_PhS1_ii:
	.zero		400


//--------------------- .nv.constant0._Z18kQuantizeBlockwiseIfLi64ELi2ELi0ELi2EEvPfPT_S0_PhS0_ii --------------------------
	.section	.nv.constant0._Z18kQuantizeBlockwiseIfLi64ELi2ELi0ELi2EEvPfPT_S0_PhS0_ii,"a",@progbits
	.sectionflags	@""
	.align	4
.nv.constant0._Z18kQuantizeBlockwiseIfLi64ELi2ELi0ELi2EEvPfPT_S0_PhS0_ii:
	.zero		400


//--------------------- .nv.constant0._Z18kQuantizeBlockwiseIfLi128ELi2ELi0ELi2EEvPfPT_S0_PhS0_ii --------------------------
	.section	.nv.constant0._Z18kQuantizeBlockwiseIfLi128ELi2ELi0ELi2EEvPfPT_S0_PhS0_ii,"a",@progbits
	.sectionflags	@""
	.align	4
.nv.constant0._Z18kQuantizeBlockwiseIfLi128ELi2ELi0ELi2EEvPfPT_S0_PhS0_ii:
	.zero		400


//--------------------- .nv.constant0._Z18kQuantizeBlockwiseIfLi256ELi2ELi0ELi2EEvPfPT_S0_PhS0_ii --------------------------
	.section	.nv.constant0._Z18kQuantizeBlockwiseIfLi256ELi2ELi0ELi2EEvPfPT_S0_PhS0_ii,"a",@progbits
	.sectionflags	@""
	.align	4
.nv.constant0._Z18kQuantizeBlockwiseIfLi256ELi2ELi0ELi2EEvPfPT_S0_PhS0_ii:
	.zero		400


//--------------------- .nv.constant0._Z18kQuantizeBlockwiseIfLi512ELi2ELi0ELi2EEvPfPT_S0_PhS0_ii --------------------------
	.section	.nv.constant0._Z18kQuantizeBlockwiseIfLi512ELi2ELi0ELi2EEvPfPT_S0_PhS0_ii,"a",@progbits
	.sectionflags	@""
	.align	4
.nv.constant0._Z18kQuantizeBlockwiseIfLi512ELi2ELi0ELi2EEvPfPT_S0_PhS0_ii:
	.zero		400


//--------------------- .nv.constant0._Z18kQuantizeBlockwiseIfLi1024ELi4ELi0ELi2EEvPfPT_S0_PhS0_ii --------------------------
	.section	.nv.constant0._Z18kQuantizeBlockwiseIfLi1024ELi4ELi0ELi2EEvPfPT_S0_PhS0_ii,"a",@progbits
	.sectionflags	@""
	.align	4
.nv.constant0._Z18kQuantizeBlockwiseIfLi1024ELi4ELi0ELi2EEvPfPT_S0_PhS0_ii:
	.zero		400


//--------------------- .nv.constant0._Z18kQuantizeBlockwiseIfLi2048ELi4ELi0ELi2EEvPfPT_S0_PhS0_ii --------------------------
	.section	.nv.constant0._Z18kQuantizeBlockwiseIfLi2048ELi4ELi0ELi2EEvPfPT_S0_PhS0_ii,"a",@progbits
	.sectionflags	@""
	.align	4
.nv.constant0._Z18kQuantizeBlockwiseIfLi2048ELi4ELi0ELi2EEvPfPT_S0_PhS0_ii:
	.zero		400


//--------------------- .nv.constant0._Z18kQuantizeBlockwiseIfLi4096ELi4ELi0ELi2EEvPfPT_S0_PhS0_ii --------------------------
	.section	.nv.constant0._Z18kQuantizeBlockwiseIfLi4096ELi4ELi0ELi2EEvPfPT_S0_PhS0_ii,"a",@progbits
	.sectionflags	@""
	.align	4
.nv.constant0._Z18kQuantizeBlockwiseIfLi4096ELi4ELi0ELi2EEvPfPT_S0_PhS0_ii:
	.zero		400


//--------------------- .nv.constant0._Z18kQuantizeBlockwiseIfLi64ELi2ELi0ELi1EEvPfPT_S0_PhS0_ii --------------------------
	.section	.nv.constant0._Z18kQuantizeBlockwiseIfLi64ELi2ELi0ELi1EEvPfPT_S0_PhS0_ii,"a",@progbits
	.sectionflags	@""
	.align	4
.nv.constant0._Z18kQuantizeBlockwiseIfLi64ELi2ELi0ELi1EEvPfPT_S0_PhS0_ii:
	.zero		400


//--------------------- .nv.constant0._Z18kQuantizeBlockwiseIfLi128ELi2ELi0ELi1EEvPfPT_S0_PhS0_ii --------------------------
	.section	.nv.constant0._Z18kQuantizeBlockwiseIfLi128ELi2ELi0ELi1EEvPfPT_S0_PhS0_ii,"a",@progbits
	.sectionflags	@""
	.align	4
.nv.constant0._Z18kQuantizeBlockwiseIfLi128ELi2ELi0ELi1EEvPfPT_S0_PhS0_ii:
	.zero		400


//--------------------- .nv.constant0._Z18kQuantizeBlockwiseIfLi256ELi2ELi0ELi1EEvPfPT_S0_PhS0_ii --------------------------
	.section	.nv.constant0._Z18kQuantizeBlockwiseIfLi256ELi2ELi0ELi1EEvPfPT_S0_PhS0_ii,"a",@progbits
	.sectionflags	@""
	.align	4
.nv.constant0._Z18kQuantizeBlockwiseIfLi256ELi2ELi0ELi1EEvPfPT_S0_PhS0_ii:
	.zero		400


//--------------------- .nv.constant0._Z18kQuantizeBlockwiseIfLi512ELi2ELi0ELi1EEvPfPT_S0_PhS0_ii --------------------------
	.section	.nv.constant0._Z18kQuantizeBlockwiseIfLi512ELi2ELi0ELi1EEvPfPT_S0_PhS0_ii,"a",@progbits
	.sectionflags	@""
	.align	4
.nv.constant0._Z18kQuantizeBlockwiseIfLi512ELi2ELi0ELi1EEvPfPT_S0_PhS0_ii:
	.zero		400


//--------------------- .nv.constant0._Z18kQuantizeBlockwiseIfLi1024ELi4ELi0ELi1EEvPfPT_S0_PhS0_ii --------------------------
	.section	.nv.constant0._Z18kQuantizeBlockwiseIfLi1024ELi4ELi0ELi1EEvPfPT_S0_PhS0_ii,"a",@progbits
	.sectionflags	@""
	.align	4
.nv.constant0._Z18kQuantizeBlockwiseIfLi1024ELi4ELi0ELi1EEvPfPT_S0_PhS0_ii:
	.zero		400


//--------------------- .nv.constant0._Z18kQuantizeBlockwiseIfLi2048ELi4ELi0ELi1EEvPfPT_S0_PhS0_ii --------------------------
	.section	.nv.constant0._Z18kQuantizeBlockwiseIfLi2048ELi4ELi0ELi1EEvPfPT_S0_PhS0_ii,"a",@progbits
	.sectionflags	@""
	.align	4
.nv.constant0._Z18kQuantizeBlockwiseIfLi2048ELi4ELi0ELi1EEvPfPT_S0_PhS0_ii:
	.zero		400


//--------------------- .nv.constant0._Z18kQuantizeBlockwiseIfLi4096ELi4ELi0ELi1EEvPfPT_S0_PhS0_ii --------------------------
	.section	.nv.constant0._Z18kQuantizeBlockwiseIfLi4096ELi4ELi0ELi1EEvPfPT_S0_PhS0_ii,"a",@progbits
	.sectionflags	@""
	.align	4
.nv.constant0._Z18kQuantizeBlockwiseIfLi4096ELi4ELi0ELi1EEvPfPT_S0_PhS0_ii:
	.zero		400


//--------------------- .nv.constant0._Z18kQuantizeBlockwiseIfLi64ELi2ELi0ELi0EEvPfPT_S0_PhS0_ii --------------------------
	.section	.nv.constant0._Z18kQuantizeBlockwiseIfLi64ELi2ELi0ELi0EEvPfPT_S0_PhS0_ii,"a",@progbits
	.sectionflags	@""
	.align	4
.nv.constant0._Z18kQuantizeBlockwiseIfLi64ELi2ELi0ELi0EEvPfPT_S0_PhS0_ii:
	.zero		400


//--------------------- .nv.constant0._Z18kQuantizeBlockwiseIfLi128ELi2ELi0ELi0EEvPfPT_S0_PhS0_ii --------------------------
	.section	.nv.constant0._Z18kQuantizeBlockwiseIfLi128ELi2ELi0ELi0EEvPfPT_S0_PhS0_ii,"a",@progbits
	.sectionflags	@""
	.align	4
.nv.constant0._Z18kQuantizeBlockwiseIfLi128ELi2ELi0ELi0EEvPfPT_S0_PhS0_ii:
	.zero		400


//--------------------- .nv.constant0._Z18kQuantizeBlockwiseIfLi256ELi2ELi0ELi0EEvPfPT_S0_PhS0_ii --------------------------
	.section	.nv.constant0._Z18kQuantizeBlockwiseIfLi256ELi2ELi0ELi0EEvPfPT_S0_PhS0_ii,"a",@progbits
	.sectionflags	@""
	.align	4
.nv.constant0._Z18kQuantizeBlockwiseIfLi256ELi2ELi0ELi0EEvPfPT_S0_PhS0_ii:
	.zero		400


//--------------------- .nv.constant0._Z18kQuantizeBlockwiseIfLi512ELi2ELi0ELi0EEvPfPT_S0_PhS0_ii --------------------------
	.section	.nv.constant0._Z18kQuantizeBlockwiseIfLi512ELi2ELi0ELi0EEvPfPT_S0_PhS0_ii,"a",@progbits
	.sectionflags	@""
	.align	4
.nv.constant0._Z18kQuantizeBlockwiseIfLi512ELi2ELi0ELi0EEvPfPT_S0_PhS0_ii:
	.zero		400


//--------------------- .nv.constant0._Z18kQuantizeBlockwiseIfLi1024ELi4ELi0ELi0EEvPfPT_S0_PhS0_ii --------------------------
	.section	.nv.constant0._Z18kQuantizeBlockwiseIfLi1024ELi4ELi0ELi0EEvPfPT_S0_PhS0_ii,"a",@progbits
	.sectionflags	@""
	.align	4
.nv.constant0._Z18kQuantizeBlockwiseIfLi1024ELi4ELi0ELi0EEvPfPT_S0_PhS0_ii:
	.zero		400


//--------------------- .nv.constant0._Z18kQuantizeBlockwiseIfLi2048ELi4ELi0ELi0EEvPfPT_S0_PhS0_ii --------------------------
	.section	.nv.constant0._Z18kQuantizeBlockwiseIfLi2048ELi4ELi0ELi0EEvPfPT_S0_PhS0_ii,"a",@progbits
	.sectionflags	@""
	.align	4
.nv.constant0._Z18kQuantizeBlockwiseIfLi2048ELi4ELi0ELi0EEvPfPT_S0_PhS0_ii:
	.zero		400


//--------------------- .nv.constant0._Z18kQuantizeBlockwiseIfLi4096ELi4ELi1ELi0EEvPfPT_S0_PhS0_ii --------------------------
	.section	.nv.constant0._Z18kQuantizeBlockwiseIfLi4096ELi4ELi1ELi0EEvPfPT_S0_PhS0_ii,"a",@progbits
	.sectionflags	@""
	.align	4
.nv.constant0._Z18kQuantizeBlockwiseIfLi4096ELi4ELi1ELi0EEvPfPT_S0_PhS0_ii:
	.zero		400


//--------------------- .nv.constant0._Z18kQuantizeBlockwiseIfLi4096ELi4ELi0ELi0EEvPfPT_S0_PhS0_ii --------------------------
	.section	.nv.constant0._Z18kQuantizeBlockwiseIfLi4096ELi4ELi0ELi0EEvPfPT_S0_PhS0_ii,"a",@progbits
	.sectionflags	@""
	.align	4
.nv.constant0._Z18kQuantizeBlockwiseIfLi4096ELi4ELi0ELi0EEvPfPT_S0_PhS0_ii:
	.zero		400


//--------------------- .nv.constant0._Z18kQuantizeBlockwiseI6__halfLi64ELi2ELi0ELi2EEvPfPT_S1_PhS1_ii --------------------------
	.section	.nv.constant0._Z18kQuantizeBlockwiseI6__halfLi64ELi2ELi0ELi2EEvPfPT_S1_PhS1_ii,"a",@progbits
	.sectionflags	@""
	.align	4
.nv.constant0._Z18kQuantizeBlockwiseI6__halfLi64ELi2ELi0ELi2EEvPfPT_S1_PhS1_ii:
	.zero		400


//--------------------- .nv.constant0._Z18kQuantizeBlockwiseI6__halfLi128ELi2ELi0ELi2EEvPfPT_S1_PhS1_ii --------------------------
	.section	.nv.constant0._Z18kQuantizeBlockwiseI6__halfLi128ELi2ELi0ELi2EEvPfPT_S1_PhS1_ii,"a",@progbits
	.sectionflags	@""
	.align	4
.nv.constant0._Z18kQuantizeBlockwiseI6__halfLi128ELi2ELi0ELi2EEvPfPT_S1_PhS1_ii:
	.zero		400


//--------------------- .nv.constant0._Z18kQuantizeBlockwiseI6__halfLi256ELi2ELi0ELi2EEvPfPT_S1_PhS1_ii --------------------------
	.section	.nv.constant0._Z18kQuantizeBlockwiseI6__halfLi256ELi2ELi0ELi2EEvPfPT_S1_PhS1_ii,"a",@progbits
	.sectionflags	@""
	.align	4
.nv.constant0._Z18kQuantizeBlockwiseI6__halfLi256ELi2ELi0ELi2EEvPfPT_S1_PhS1_ii:
	.zero		400


//--------------------- .nv.constant0._Z18kQuantizeBlockwiseI6__halfLi512ELi2ELi0ELi2EEvPfPT_S1_PhS1_ii --------------------------
	.section	.nv.constant0._Z18kQuantizeBlockwiseI6__halfLi512ELi2ELi0ELi2EEvPfPT_S1_PhS1_ii,"a",@progbits
	.sectionflags	@""
	.align	4
.nv.constant0._Z18kQuantizeBlockwiseI6__halfLi512ELi2ELi0ELi2EEvPfPT_S1_PhS1_ii:
	.zero		400


//--------------------- .nv.constant0._Z18kQuantizeBlockwiseI6__halfLi1024ELi4ELi0ELi2EEvPfPT_S1_PhS1_ii --------------------------
	.section	.nv.constant0._Z18kQuantizeBlockwiseI6__halfLi1024ELi4ELi0ELi2EEvPfPT_S1_PhS1_ii,"a",@progbits
	.sectionflags	@""
	.align	4
.nv.constant0._Z18kQuantizeBlockwiseI6__halfLi1024ELi4ELi0ELi2EEvPfPT_S1_PhS1_ii:
	.zero		400


//--------------------- .nv.constant0._Z18kQuantizeBlockwiseI6__halfLi2048ELi4ELi0ELi2EEvPfPT_S1_PhS1_ii --------------------------
	.section	.nv.constant0._Z18kQuantizeBlockwiseI6__halfLi2048ELi4ELi0ELi2EEvPfPT_S1_PhS1_ii,"a",@progbits
	.sectionflags	@""
	.align	4
.nv.constant0._Z18kQuantizeBlockwiseI6__halfLi2048ELi4ELi0ELi2EEvPfPT_S1_PhS1_ii:
	.zero		400


//--------------------- .nv.constant0._Z18kQuantizeBlockwiseI6__halfLi4096ELi4ELi0ELi2EEvPfPT_S1_PhS1_ii --------------------------
	.section	.nv.constant0._Z18kQuantizeBlockwiseI6__halfLi4096ELi4ELi0ELi2EEvPfPT_S1_PhS1_ii,"a",@progbits
	.sectionflags	@""
	.align	4
.nv.constant0._Z18kQuantizeBlockwiseI6__halfLi4096ELi4ELi0ELi2EEvPfPT_S1_PhS1_ii:
	.zero		400


//--------------------- .nv.constant0._Z18kQuantizeBlockwiseI6__halfLi64ELi2ELi0ELi1EEvPfPT_S1_PhS1_ii --------------------------
	.section	.nv.constant0._Z18kQuantizeBlockwiseI6__halfLi64ELi2ELi0ELi1EEvPfPT_S1_PhS1_ii,"a",@progbits
	.sectionflags	@""
	.align	4
.nv.constant0._Z18kQuantizeBlockwiseI6__halfLi64ELi2ELi0ELi1EEvPfPT_S1_PhS1_ii:
	.zero		400


//--------------------- .nv.constant0._Z18kQuantizeBlockwiseI6__halfLi128ELi2ELi0ELi1EEvPfPT_S1_PhS1_ii --------------------------
	.section	.nv.constant0._Z18kQuantizeBlockwiseI6__halfLi128ELi2ELi0ELi1EEvPfPT_S1_PhS1_ii,"a",@progbits
	.sectionflags	@""
	.align	4
.nv.constant0._Z18kQuantizeBlockwiseI6__halfLi128ELi2ELi0ELi1EEvPfPT_S1_PhS1_ii:
	.zero		400


//--------------------- .nv.constant0._Z18kQuantizeBlockwiseI6__halfLi256ELi2ELi0ELi1EEvPfPT_S1_PhS1_ii --------------------------
	.section	.nv.constant0._Z18kQuantizeBlockwiseI6__halfLi256ELi2ELi0ELi1EEvPfPT_S1_PhS1_ii,"a",@progbits
	.sectionflags	@""
	.align	4
.nv.constant0._Z18kQuantizeBlockwiseI6__halfLi256ELi2ELi0ELi1EEvPfPT_S1_PhS1_ii:
	.zero		400


//--------------------- .nv.constant0._Z18kQuantizeBlockwiseI6__halfLi512ELi2ELi0ELi1EEvPfPT_S1_PhS1_ii --------------------------
	.section	.nv.constant0._Z18kQuantizeBlockwiseI6__halfLi512ELi2ELi0ELi1EEvPfPT_S1_PhS1_ii,"a",@progbits
	.sectionflags	@""
	.align	4
.nv.constant0._Z18kQuantizeBlockwiseI6__halfLi512ELi2ELi0ELi1EEvPfPT_S1_PhS1_ii:
	.zero		400


//--------------------- .nv.constant0._Z18kQuantizeBlockwiseI6__halfLi1024ELi4ELi0ELi1EEvPfPT_S1_PhS1_ii --------------------------
	.section	.nv.constant0._Z18kQuantizeBlockwiseI6__halfLi1024ELi4ELi0ELi1EEvPfPT_S1_PhS1_ii,"a",@progbits
	.sectionflags	@""
	.align	4
.nv.constant0._Z18kQuantizeBlockwiseI6__halfLi1024ELi4ELi0ELi1EEvPfPT_S1_PhS1_ii:
	.zero		400


//--------------------- .nv.constant0._Z18kQuantizeBlockwiseI6__halfLi2048ELi4ELi0ELi1EEvPfPT_S1_PhS1_ii --------------------------
	.section	.nv.constant0._Z18kQuantizeBlockwiseI6__halfLi2048ELi4ELi0ELi1EEvPfPT_S1_PhS1_ii,"a",@progbits
	.sectionflags	@""
	.align	4
.nv.constant0._Z18kQuantizeBlockwiseI6__halfLi2048ELi4ELi0ELi1EEvPfPT_S1_PhS1_ii:
	.zero		400


//--------------------- .nv.constant0._Z18kQuantizeBlockwiseI6__halfLi4096ELi4ELi0ELi1EEvPfPT_S1_PhS1_ii --------------------------
	.section	.nv.constant0._Z18kQuantizeBlockwiseI6__halfLi4096ELi4ELi0ELi1EEvPfPT_S1_PhS1_ii,"a",@progbits
	.sectionflags	@""
	.align	4
.nv.constant0._Z18kQuantizeBlockwiseI6__halfLi4096ELi4ELi0ELi1EEvPfPT_S1_PhS1_ii:
	.zero		400


//--------------------- .nv.constant0._Z18kQuantizeBlockwiseI6__halfLi64ELi2ELi0ELi0EEvPfPT_S1_PhS1_ii --------------------------
	.section	.nv.constant0._Z18kQuantizeBlockwiseI6__halfLi64ELi2ELi0ELi0EEvPfPT_S1_PhS1_ii,"a",@progbits
	.sectionflags	@""
	.align	4
.nv.constant0._Z18kQuantizeBlockwiseI6__halfLi64ELi2ELi0ELi0EEvPfPT_S1_PhS1_ii:
	.zero		400


//--------------------- .nv.constant0._Z18kQuantizeBlockwiseI6__halfLi128ELi2ELi0ELi0EEvPfPT_S1_PhS1_ii --------------------------
	.section	.nv.constant0._Z18kQuantizeBlockwiseI6__halfLi128ELi2ELi0ELi0EEvPfPT_S1_PhS1_ii,"a",@progbits
	.sectionflags	@""
	.align	4
.nv.constant0._Z18kQuantizeBlockwiseI6__halfLi128ELi2ELi0ELi0EEvPfPT_S1_PhS1_ii:
	.zero		400


//--------------------- .nv.constant0._Z18kQuantizeBlockwiseI6__halfLi256ELi2ELi0ELi0EEvPfPT_S1_PhS1_ii --------------------------
	.section	.nv.constant0._Z18kQuantizeBlockwiseI6__halfLi256ELi2ELi0ELi0EEvPfPT_S1_PhS1_ii,"a",@progbits
	.sectionflags	@""
	.align	4
.nv.constant0._Z18kQuantizeBlockwiseI6__halfLi256ELi2ELi0ELi0EEvPfPT_S1_PhS1_ii:
	.zero		400


//--------------------- .nv.constant0._Z18kQuantizeBlockwiseI6__halfLi512ELi2ELi0ELi0EEvPfPT_S1_PhS1_ii --------------------------
	.section	.nv.constant0._Z18kQuantizeBlockwiseI6__halfLi512ELi2ELi0ELi0EEvPfPT_S1_PhS1_ii,"a",@progbits
	.sectionflags	@""
	.align	4
.nv.constant0._Z18kQuantizeBlockwiseI6__halfLi512ELi2ELi0ELi0EEvPfPT_S1_PhS1_ii:
	.zero		400


//--------------------- .nv.constant0._Z18kQuantizeBlockwiseI6__halfLi1024ELi4ELi0ELi0EEvPfPT_S1_PhS1_ii --------------------------
	.section	.nv.constant0._Z18kQuantizeBlockwiseI6__halfLi1024ELi4ELi0ELi0EEvPfPT_S1_PhS1_ii,"a",@progbits
	.sectionflags	@""
	.align	4
.nv.constant0._Z18kQuantizeBlockwiseI6__halfLi1024ELi4ELi0ELi0EEvPfPT_S1_PhS1_ii:
	.zero		400


//--------------------- .nv.constant0._Z18kQuantizeBlockwiseI6__halfLi2048ELi4ELi0ELi0EEvPfPT_S1_PhS1_ii --------------------------
	.section	.nv.constant0._Z18kQuantizeBlockwiseI6__halfLi2048ELi4ELi0ELi0EEvPfPT_S1_PhS1_ii,"a",@progbits
	.sectionflags	@""
	.align	4
.nv.constant0._Z18kQuantizeBlockwiseI6__halfLi2048ELi4ELi0ELi0EEvPfPT_S1_PhS1_ii:
	.zero		400


//--------------------- .nv.constant0._Z18kQuantizeBlockwiseI6__halfLi4096ELi4ELi1ELi0EEvPfPT_S1_PhS1_ii --------------------------
	.section	.nv.constant0._Z18kQuantizeBlockwiseI6__halfLi4096ELi4ELi1ELi0EEvPfPT_S1_PhS1_ii,"a",@progbits
	.sectionflags	@""
	.align	4
.nv.constant0._Z18kQuantizeBlockwiseI6__halfLi4096ELi4ELi1ELi0EEvPfPT_S1_PhS1_ii:
	.zero		400


//--------------------- .nv.constant0._Z18kQuantizeBlockwiseI6__halfLi4096ELi4ELi0ELi0EEvPfPT_S1_PhS1_ii --------------------------
	.section	.nv.constant0._Z18kQuantizeBlockwiseI6__halfLi4096ELi4ELi0ELi0EEvPfPT_S1_PhS1_ii,"a",@progbits
	.sectionflags	@""
	.align	4
.nv.constant0._Z18kQuantizeBlockwiseI6__halfLi4096ELi4ELi0ELi0EEvPfPT_S1_PhS1_ii:
	.zero		400


//--------------------- .nv.constant0._Z21kOptimizer32bit2StateI13__nv_bfloat16Li6EEvPT_S2_PfS3_S3_ffffffffiffbi --------------------------
	.section	.nv.constant0._Z21kOptimizer32bit2StateI13__nv_bfloat16Li6EEvPT_S2_PfS3_S3_ffffffffiffbi,"a",@progbits
	.sectionflags	@""
	.align	4
.nv.constant0._Z21kOptimizer32bit2StateI13__nv_bfloat16Li6EEvPT_S2_PfS3_S3_ffffffffiffbi:
	.zero		444


//--------------------- .nv.constant0._Z21kOptimizer32bit2StateI6__halfLi6EEvPT_S2_PfS3_S3_ffffffffiffbi --------------------------
	.section	.nv.constant0._Z21kOptimizer32bit2StateI6__halfLi6EEvPT_S2_PfS3_S3_ffffffffiffbi,"a",@progbits
	.sectionflags	@""
	.align	4
.nv.constant0._Z21kOptimizer32bit2StateI6__halfLi6EEvPT_S2_PfS3_S3_ffffffffiffbi:
	.zero		444


//--------------------- .nv.constant0._Z21kOptimizer32bit2StateIfLi6EEvPT_S1_PfS2_S2_ffffffffiffbi --------------------------
	.section	.nv.constant0._Z21kOptimizer32bit2StateIfLi6EEvPT_S1_PfS2_S2_ffffffffiffbi,"a",@progbits
	.sectionflags	@""
	.align	4
.nv.constant0._Z21kOptimizer32bit2StateIfLi6EEvPT_S1_PfS2_S2_ffffffffiffbi:
	.zero		444


//--------------------- .nv.constant0._Z21kOptimizer32bit2StateI13__nv_bfloat16Li0EEvPT_S2_PfS3_S3_ffffffffiffbi --------------------------
	.section	.nv.constant0._Z21kOptimizer32bit2StateI13__nv_bfloat16Li0EEvPT_S2_PfS3_S3_ffffffffiffbi,"a",@progbits
	.sectionflags	@""
	.align	4
.nv.constant0._Z21kOptimizer32bit2StateI13__nv_bfloat16Li0EEvPT_S2_PfS3_S3_ffffffffiffbi:
	.zero		444


//--------------------- .nv.constant0._Z21kOptimizer32bit2StateI6__halfLi0EEvPT_S2_PfS3_S3_ffffffffiffbi --------------------------
	.section	.nv.constant0._Z21kOptimizer32bit2StateI6__halfLi0EEvPT_S2_PfS3_S3_ffffffffiffbi,"a",@progbits
	.sectionflags	@""
	.align	4
.nv.constant0._Z21kOptimizer32bit2StateI6__halfLi0EEvPT_S2_PfS3_S3_ffffffffiffbi:
	.zero		444


//--------------------- .nv.constant0._Z21kOptimizer32bit2StateIfLi0EEvPT_S1_PfS2_S2_ffffffffiffbi --------------------------
	.section	.nv.constant0._Z21kOptimizer32bit2StateIfLi0EEvPT_S1_PfS2_S2_ffffffffiffbi,"a",@progbits
	.sectionflags	@""
	.align	4
.nv.constant0._Z21kOptimizer32bit2StateIfLi0EEvPT_S1_PfS2_S2_ffffffffiffbi:
	.zero		444


//--------------------- .nv.constant0._Z33kPreconditionOptimizer32bit2StateI13__nv_bfloat16Li6ELi4096ELi8EEvPT_S2_PfS3_S3_ffffiffi --------------------------
	.section	.nv.constant0._Z33kPreconditionOptimizer32bit2StateI13__nv_bfloat16Li6ELi4096ELi8EEvPT_S2_PfS3_S3_ffffiffi,"a",@progbits
	.sectionflags	@""
	.align	4
.nv.constant0._Z33kPreconditionOptimizer32bit2StateI13__nv_bfloat16Li6ELi4096ELi8EEvPT_S2_PfS3_S3_ffffiffi:
	.zero		424


//--------------------- .nv.constant0._Z33kPreconditionOptimizer32bit2StateI6__halfLi6ELi4096ELi8EEvPT_S2_PfS3_S3_ffffiffi --------------------------
	.section	.nv.constant0._Z33kPreconditionOptimizer32bit2StateI6__halfLi6ELi4096ELi8EEvPT_S2_PfS3_S3_ffffiffi,"a",@progbits
	.sectionflags	@""
	.align	4
.nv.constant0._Z33kPreconditionOptimizer32bit2StateI6__halfLi6ELi4096ELi8EEvPT_S2_PfS3_S3_ffffiffi:
	.zero		424


//--------------------- .nv.constant0._Z33kPreconditionOptimizer32bit2StateIfLi6ELi4096ELi8EEvPT_S1_PfS2_S2_ffffiffi --------------------------
	.section	.nv.constant0._Z33kPreconditionOptimizer32bit2StateIfLi6ELi4096ELi8EEvPT_S1_PfS2_S2_ffffiffi,"a",@progbits
	.sectionflags	@""
	.align	4
.nv.constant0._Z33kPreconditionOptimizer32bit2StateIfLi6ELi4096ELi8EEvPT_S1_PfS2_S2_ffffiffi:
	.zero		424


//--------------------- .nv.constant0._Z33kPreconditionOptimizer32bit2StateI13__nv_bfloat16Li0ELi4096ELi8EEvPT_S2_PfS3_S3_ffffiffi --------------------------
	.section	.nv.constant0._Z33kPreconditionOptimizer32bit2StateI13__nv_bfloat16Li0ELi4096ELi8EEvPT_S2_PfS3_S3_ffffiffi,"a",@progbits
	.sectionflags	@""
	.align	4
.nv.constant0._Z33kPreconditionOptimizer32bit2StateI13__nv_bfloat16Li0ELi4096ELi8EEvPT_S2_PfS3_S3_ffffiffi:
	.zero		424


//--------------------- .nv.constant0._Z33kPreconditionOptimizer32bit2StateI6__halfLi0ELi4096ELi8EEvPT_S2_PfS3_S3_ffffiffi --------------------------
	.section	.nv.constant0._Z33kPreconditionOptimizer32bit2StateI6__halfLi0ELi4096ELi8EEvPT_S2_PfS3_S3_ffffiffi,"a",@progbits
	.sectionflags	@""
	.align	4
.nv.constant0._Z33kPreconditionOptimizer32bit2StateI6__halfLi0ELi4096ELi8EEvPT_S2_PfS3_S3_ffffiffi:
	.zero		424


//--------------------- .nv.constant0._Z33kPreconditionOptimizer32bit2StateIfLi0ELi4096ELi8EEvPT_S1_PfS2_S2_ffffiffi --------------------------
	.section	.nv.constant0._Z33kPreconditionOptimizer32bit2StateIfLi0ELi4096ELi8EEvPT_S1_PfS2_S2_ffffiffi,"a",@progbits
	.sectionflags	@""
	.align	4
.nv.constant0._Z33kPreconditionOptimizer32bit2StateIfLi0ELi4096ELi8EEvPT_S1_PfS2_S2_ffffiffi:
	.zero		424


//--------------------- .nv.constant0._Z21kOptimizer32bit1StateI13__nv_bfloat16Li4EEvPT_S2_PfS3_ffffffiffbi --------------------------
	.section	.nv.constant0._Z21kOptimizer32bit1StateI13__nv_bfloat16Li4EEvPT_S2_PfS3_ffffffiffbi,"a",@progbits
	.sectionflags	@""
	.align	4
.nv.constant0._Z21kOptimizer32bit1StateI13__nv_bfloat16Li4EEvPT_S2_PfS3_ffffffiffbi:
	.zero		428


//--------------------- .nv.constant0._Z21kOptimizer32bit1StateIfLi4EEvPT_S1_PfS2_ffffffiffbi --------------------------
	.section	.nv.constant0._Z21kOptimizer32bit1StateIfLi4EEvPT_S1_PfS2_ffffffiffbi,"a",@progbits
	.sectionflags	@""
	.align	4
.nv.constant0._Z21kOptimizer32bit1StateIfLi4EEvPT_S1_PfS2_ffffffiffbi:
	.zero		428


//--------------------- .nv.constant0._Z21kOptimizer32bit1StateI6__halfLi4EEvPT_S2_PfS3_ffffffiffbi --------------------------
	.section	.nv.constant0._Z21kOptimizer32bit1StateI6__halfLi4EEvPT_S2_PfS3_ffffffiffbi,"a",@progbits
	.sectionflags	@""
	.align	4
.nv.constant0._Z21kOptimizer32bit1StateI6__halfLi4EEvPT_S2_PfS3_ffffffiffbi:
	.zero		428


//--------------------- .nv.constant0._Z21kOptimizer32bit1StateI13__nv_bfloat16Li5EEvPT_S2_PfS3_ffffffiffbi --------------------------
	.section	.nv.constant0._Z21kOptimizer32bit1StateI13__nv_bfloat16Li5EEvPT_S2_PfS3_ffffffiffbi,"a",@progbits
	.sectionflags	@""
	.align	4
.nv.constant0._Z21kOptimizer32bit1StateI13__nv_bfloat16Li5EEvPT_S2_PfS3_ffffffiffbi:
	.zero		428


//--------------------- .nv.constant0._Z21kOptimizer32bit1StateIfLi5EEvPT_S1_PfS2_ffffffiffbi --------------------------
	.section	.nv.constant0._Z21kOptimizer32bit1StateIfLi5EEvPT_S1_PfS2_ffffffiffbi,"a",@progbits
	.sectionflags	@""
	.align	4
.nv.constant0._Z21kOptimizer32bit1StateIfLi5EEvPT_S1_PfS2_ffffffiffbi:
	.zero		428


//--------------------- .nv.constant0._Z21kOptimizer32bit1StateI6__halfLi5EEvPT_S2_PfS3_ffffffiffbi --------------------------
	.section	.nv.constant0._Z21kOptimizer32bit1StateI6__halfLi5EEvPT_S2_PfS3_ffffffiffbi,"a",@progbits
	.sectionflags	@""
	.align	4
.nv.constant0._Z21kOptimizer32bit1StateI6__halfLi5EEvPT_S2_PfS3_ffffffiffbi:
	.zero		428


//--------------------- .nv.constant0._Z21kOptimizer32bit1StateI13__nv_bfloat16Li2EEvPT_S2_PfS3_ffffffiffbi --------------------------
	.section	.nv.constant0._Z21kOptimizer32bit1StateI13__nv_bfloat16Li2EEvPT_S2_PfS3_ffffffiffbi,"a",@progbits
	.sectionflags	@""
	.align	4
.nv.constant0._Z21kOptimizer32bit1StateI13__nv_bfloat16Li2EEvPT_S2_PfS3_ffffffiffbi:
	.zero		428


//--------------------- .nv.constant0._Z21kOptimizer32bit1StateIfLi2EEvPT_S1_PfS2_ffffffiffbi --------------------------
	.section	.nv.constant0._Z21kOptimizer32bit1StateIfLi2EEvPT_S1_PfS2_ffffffiffbi,"a",@progbits
	.sectionflags	@""
	.align	4
.nv.constant0._Z21kOptimizer32bit1StateIfLi2EEvPT_S1_PfS2_ffffffiffbi:
	.zero		428


//--------------------- .nv.constant0._Z21kOptimizer32bit1StateI6__halfLi2EEvPT_S2_PfS3_ffffffiffbi --------------------------
	.section	.nv.constant0._Z21kOptimizer32bit1StateI6__halfLi2EEvPT_S2_PfS3_ffffffiffbi,"a",@progbits
	.sectionflags	@""
	.align	4
.nv.constant0._Z21kOptimizer32bit1StateI6__halfLi2EEvPT_S2_PfS3_ffffffiffbi:
	.zero		428


//--------------------- .nv.constant0._Z21kOptimizer32bit1StateI13__nv_bfloat16Li1EEvPT_S2_PfS3_ffffffiffbi --------------------------
	.section	.nv.constant0._Z21kOptimizer32bit1StateI13__nv_bfloat16Li1EEvPT_S2_PfS3_ffffffiffbi,"a",@progbits
	.sectionflags	@""
	.align	4
.nv.constant0._Z21kOptimizer32bit1StateI13__nv_bfloat16Li1EEvPT_S2_PfS3_ffffffiffbi:
	.zero		428


//--------------------- .nv.constant0._Z21kOptimizer32bit1StateIfLi1EEvPT_S1_PfS2_ffffffiffbi --------------------------
	.section	.nv.constant0._Z21kOptimizer32bit1StateIfLi1EEvPT_S1_PfS2_ffffffiffbi,"a",@progbits
	.sectionflags	@""
	.align	4
.nv.constant0._Z21kOptimizer32bit1StateIfLi1EEvPT_S1_PfS2_ffffffiffbi:
	.zero		428


//--------------------- .nv.constant0._Z21kOptimizer32bit1StateI6__halfLi1EEvPT_S2_PfS3_ffffffiffbi --------------------------
	.section	.nv.constant0._Z21kOptimizer32bit1StateI6__halfLi1EEvPT_S2_PfS3_ffffffiffbi,"a",@progbits
	.sectionflags	@""
	.align	4
.nv.constant0._Z21kOptimizer32bit1StateI6__halfLi1EEvPT_S2_PfS3_ffffffiffbi:
	.zero		428


//--------------------- .nv.constant0._Z33kPreconditionOptimizer32bit1StateI13__nv_bfloat16Li4ELi4096ELi8EEvPT_S2_PfS3_ffffiffi --------------------------
	.section	.nv.constant0._Z33kPreconditionOptimizer32bit1StateI13__nv_bfloat16Li4ELi4096ELi8EEvPT_S2_PfS3_ffffiffi,"a",@progbits
	.sectionflags	@""
	.align	4
.nv.constant0._Z33kPreconditionOptimizer32bit1StateI13__nv_bfloat16Li4ELi4096ELi8EEvPT_S2_PfS3_ffffiffi:
	.zero		416


//--------------------- .nv.constant0._Z33kPreconditionOptimizer32bit1StateIfLi4ELi4096ELi8EEvPT_S1_PfS2_ffffiffi --------------------------
	.section	.nv.constant0._Z33kPreconditionOptimizer32bit1StateIfLi4ELi4096ELi8EEvPT_S1_PfS2_ffffiffi,"a",@progbits
	.sectionflags	@""
	.align	4
.nv.constant0._Z33kPreconditionOptimizer32bit1StateIfLi4ELi4096ELi8EEvPT_S1_PfS2_ffffiffi:
	.zero		416


//--------------------- .nv.constant0._Z33kPreconditionOptimizer32bit1StateI6__halfLi4ELi4096ELi8EEvPT_S2_PfS3_ffffiffi --------------------------
	.section	.nv.constant0._Z33kPreconditionOptimizer32bit1StateI6__halfLi4ELi4096ELi8EEvPT_S2_PfS3_ffffiffi,"a",@progbits
	.sectionflags	@""
	.align	4
.nv.constant0._Z33kPreconditionOptimizer32bit1StateI6__halfLi4ELi4096ELi8EEvPT_S2_PfS3_ffffiffi:
	.zero		416


//--------------------- .nv.constant0._Z33kPreconditionOptimizer32bit1StateI13__nv_bfloat16Li5ELi4096ELi8EEvPT_S2_PfS3_ffffiffi --------------------------
	.section	.nv.constant0._Z33kPreconditionOptimizer32bit1StateI13__nv_bfloat16Li5ELi4096ELi8EEvPT_S2_PfS3_ffffiffi,"a",@progbits
	.sectionflags	@""
	.align	4
.nv.constant0._Z33kPreconditionOptimizer32bit1StateI13__nv_bfloat16Li5ELi4096ELi8EEvPT_S2_PfS3_ffffiffi:
	.zero		416


//--------------------- .nv.constant0._Z33kPreconditionOptimizer32bit1StateIfLi5ELi4096ELi8EEvPT_S1_PfS2_ffffiffi --------------------------
	.section	.nv.constant0._Z33kPreconditionOptimizer32bit1StateIfLi5ELi4096ELi8EEvPT_S1_PfS2_ffffiffi,"a",@progbits
	.sectionflags	@""
	.align	4
.nv.constant0._Z33kPreconditionOptimizer32bit1StateIfLi5ELi4096ELi8EEvPT_S1_PfS2_ffffiffi:
	.zero		416


//--------------------- .nv.constant0._Z33kPreconditionOptimizer32bit1StateI6__halfLi5ELi4096ELi8EEvPT_S2_PfS3_ffffiffi --------------------------
	.section	.nv.constant0._Z33kPreconditionOptimizer32bit1StateI6__halfLi5ELi4096ELi8EEvPT_S2_PfS3_ffffiffi,"a",@progbits
	.sectionflags	@""
	.align	4
.nv.constant0._Z33kPreconditionOptimizer32bit1StateI6__halfLi5ELi4096ELi8EEvPT_S2_PfS3_ffffiffi:
	.zero		416


//--------------------- .nv.constant0._Z33kPreconditionOptimizer32bit1StateI13__nv_bfloat16Li2ELi4096ELi8EEvPT_S2_PfS3_ffffiffi --------------------------
	.section	.nv.constant0._Z33kPreconditionOptimizer32bit1StateI13__nv_bfloat16Li2ELi4096ELi8EEvPT_S2_PfS3_ffffiffi,"a",@progbits
	.sectionflags	@""
	.align	4
.nv.constant0._Z33kPreconditionOptimizer32bit1StateI13__nv_bfloat16Li2ELi4096ELi8EEvPT_S2_PfS3_ffffiffi:
	.zero		416


//--------------------- .nv.constant0._Z33kPreconditionOptimizer32bit1StateIfLi2ELi4096ELi8EEvPT_S1_PfS2_ffffiffi --------------------------
	.section	.nv.constant0._Z33kPreconditionOptimizer32bit1StateIfLi2ELi4096ELi8EEvPT_S1_PfS2_ffffiffi,"a",@progbits
	.sectionflags	@""
	.align	4
.nv.constant0._Z33kPreconditionOptimizer32bit1StateIfLi2ELi4096ELi8EEvPT_S1_PfS2_ffffiffi:
	.zero		416


//--------------------- .nv.constant0._Z33kPreconditionOptimizer32bit1StateI6__halfLi2ELi4096ELi8EEvPT_S2_PfS3_ffffiffi --------------------------
	.section	.nv.constant0._Z33kPreconditionOptimizer32bit1StateI6__halfLi2ELi4096ELi8EEvPT_S2_PfS3_ffffiffi,"a",@progbits
	.sectionflags	@""
	.align	4
.nv.constant0._Z33kPreconditionOptimizer32bit1StateI6__halfLi2ELi4096ELi8EEvPT_S2_PfS3_ffffiffi:
	.zero		416


//--------------------- .nv.constant0._Z33kPreconditionOptimizer32bit1StateI13__nv_bfloat16Li1ELi4096ELi8EEvPT_S2_PfS3_ffffiffi --------------------------
	.section	.nv.constant0._Z33kPreconditionOptimizer32bit1StateI13__nv_bfloat16Li1ELi4096ELi8EEvPT_S2_PfS3_ffffiffi,"a",@progbits
	.sectionflags	@""
	.align	4
.nv.constant0._Z33kPreconditionOptimizer32bit1StateI13__nv_bfloat16Li1ELi4096ELi8EEvPT_S2_PfS3_ffffiffi:
	.zero		416


//--------------------- .nv.constant0._Z33kPreconditionOptimizer32bit1StateIfLi1ELi4096ELi8EEvPT_S1_PfS2_ffffiffi --------------------------
	.section	.nv.constant0._Z33kPreconditionOptimizer32bit1StateIfLi1ELi4096ELi8EEvPT_S1_PfS2_ffffiffi,"a",@progbits
	.sectionflags	@""
	.align	4
.nv.constant0._Z33kPreconditionOptimizer32bit1StateIfLi1ELi4096ELi8EEvPT_S1_PfS2_ffffiffi:
	.zero		416


//--------------------- .nv.constant0._Z33kPreconditionOptimizer32bit1StateI6__halfLi1ELi4096ELi8EEvPT_S2_PfS3_ffffiffi --------------------------
	.section	.nv.constant0._Z33kPreconditionOptimizer32bit1StateI6__halfLi1ELi4096ELi8EEvPT_S2_PfS3_ffffiffi,"a",@progbits
	.sectionflags	@""
	.align	4
.nv.constant0._Z33kPreconditionOptimizer32bit1StateI6__halfLi1ELi4096ELi8EEvPT_S2_PfS3_ffffiffi:
	.zero		416


//--------------------- .nv.constant0._Z22kdequant_mm_int32_fp16ILi4ELi512EEvPiPfS1_P6__halfS3_iii --------------------------
	.section	.nv.constant0._Z22kdequant_mm_int32_fp16ILi4ELi512EEvPiPfS1_P6__halfS3_iii,"a",@progbits
	.sectionflags	@""
	.align	4
.nv.constant0._Z22kdequant_mm_int32_fp16ILi4ELi512EEvPiPfS1_P6__halfS3_iii:
	.zero		404


//--------------------- .nv.constant0._Z26kgemm_4bit_inference_naiveIfLi128ELi32EEviiiPT_PhPfPKfS1_iiii --------------------------
	.section	.nv.constant0._Z26kgemm_4bit_inference_naiveIfLi128ELi32EEviiiPT_PhPfPKfS1_iiii,"a",@progbits
	.sectionflags	@""
	.align	4
.nv.constant0._Z26kgemm_4bit_inference_naiveIfLi128ELi32EEviiiPT_PhPfPKfS1_iiii:
	.zero		424


//--------------------- .nv.constant0._Z26kgemm_4bit_inference_naiveI13__nv_bfloat16Li128ELi16EEviiiPT_PhPfPKfS2_iiii --------------------------
	.section	.nv.constant0._Z26kgemm_4bit_inference_naiveI13__nv_bfloat16Li128ELi16EEviiiPT_PhPfPKfS2_iiii,"a",@progbits
	.sectionflags	@""
	.align	4
.nv.constant0._Z26kgemm_4bit_inference_naiveI13__nv_bfloat16Li128ELi16EEviiiPT_PhPfPKfS2_iiii:
	.zero		424


//--------------------- .nv.constant0._Z26kgemm_4bit_inference_naiveI6__halfLi128ELi16EEviiiPT_PhPfPKfS2_iiii --------------------------
	.section	.nv.constant0._Z26kgemm_4bit_inference_naiveI6__halfLi128ELi16EEviiiPT_PhPfPKfS2_iiii,"a",@progbits
	.sectionflags	@""
	.align	4
.nv.constant0._Z26kgemm_4bit_inference_naiveI6__halfLi128ELi16EEviiiPT_PhPfPKfS2_iiii:
	.zero		424


//--------------------- .nv.constant0._Z5kfuncIfLi2EEvPT_S1_S0_l --------------------------
	.section	.nv.constant0._Z5kfuncIfLi2EEvPT_S1_S0_l,"a",@progbits
	.sectionflags	@""
	.align	4
.nv.constant0._Z5kfuncIfLi2EEvPT_S1_S0_l:
	.zero		384


//--------------------- .nv.constant0._Z5kfuncIfLi1EEvPT_S1_S0_l --------------------------
	.section	.nv.constant0._Z5kfuncIfLi1EEvPT_S1_S0_l,"a",@progbits
	.sectionflags	@""
	.align	4
.nv.constant0._Z5kfuncIfLi1EEvPT_S1_S0_l:
	.zero		384


//--------------------- .nv.constant0._Z5kfuncIhLi0EEvPT_S1_S0_l --------------------------
	.section	.nv.constant0._Z5kfuncIhLi0EEvPT_S1_S0_l,"a",@progbits
	.sectionflags	@""
	.align	4
.nv.constant0._Z5kfuncIhLi0EEvPT_S1_S0_l:
	.zero		384


//--------------------- .nv.constant0._Z5kfuncIfLi0EEvPT_S1_S0_l --------------------------
	.section	.nv.constant0._Z5kfuncIfLi0EEvPT_S1_S0_l,"a",@progbits
	.sectionflags	@""
	.align	4
.nv.constant0._Z5kfuncIfLi0EEvPT_S1_S0_l:
	.zero		384


//--------------------- .nv.constant0._Z16kInt8VectorQuantI6__halfLi1024ELi1EEvPT_PaPffii --------------------------
	.section	.nv.constant0._Z16kInt8VectorQuantI6__halfLi1024ELi1EEvPT_PaPffii,"a",@progbits
	.sectionflags	@""
	.align	4
.nv.constant0._Z16kInt8VectorQuantI6__halfLi1024ELi1EEvPT_PaPffii:
	.zero		388


//--------------------- .nv.constant0._Z16kInt8VectorQuantI6__halfLi1024ELi0EEvPT_PaPffii --------------------------
	.section	.nv.constant0._Z16kInt8VectorQuantI6__halfLi1024ELi0EEvPT_PaPffii,"a",@progbits
	.sectionflags	@""
	.align	4
.nv.constant0._Z16kInt8VectorQuantI6__halfLi1024ELi0EEvPT_PaPffii:
	.zero		388


//--------------------- .text._ZN3cub17CUB_300001_SM_8006detail11EmptyKernelIvEEvv --------------------------
	.section	.text._ZN3cub17CUB_300001_SM_8006detail11EmptyKernelIvEEvv,"ax",@progbits
	.sectioninfo	@"SHI_REGISTERS=4"
	.align	128
        .global         _ZN3cub17CUB_300001_SM_8006detail11EmptyKernelIvEEvv
        .type           _ZN3cub17CUB_300001_SM_8006detail11EmptyKernelIvEEvv,@function
        .size           _ZN3cub17CUB_300001_SM_8006detail11EmptyKernelIvEEvv,(.L_x_2057 - _ZN3cub17CUB_300001_SM_8006detail11EmptyKernelIvEEvv)
        .other          _ZN3cub17CUB_300001_SM_8006detail11EmptyKernelIvEEvv,@"STO_CUDA_ENTRY STV_DEFAULT"
_ZN3cub17CUB_300001_SM_8006detail11EmptyKernelIvEEvv:
.text._ZN3cub17CUB_300001_SM_8006detail11EmptyKernelIvEEvv:
[----:B------:R-:W-:Y:S02]  /*0000*/  MOV R1, c[0x0][0x28] ;  /* 0x00000a0000017a02 */ /* 0x000fe40000000f00 */
[----:B------:R-:W-:Y:S05]  /*0010*/  EXIT ;  /* 0x000000000000794d */ /* 0x000fea0003800000 */
.L_x_0:
[----:B------:R-:W-:-:S00]  /*0020*/  BRA `(.L_x_0) ;  /* 0xfffffff000007947 */ /* 0x000fc0000383ffff */
[----:B------:R-:W-:-:S00]  /*0030*/  NOP ;  /* 0x0000000000007918 */ /* 0x000fc00000000000 */
        /* <DEDUP_REMOVED lines=12> */
.L_x_2057:


//--------------------- .text._Z35kOptimizerStatic8bit1StateBlockwiseI13__nv_bfloat16Li4ELi256ELi1EEvPT_S2_PhfffifPfS4_ffbi --------------------------
	.section	.text._Z35kOptimizerStatic8bit1StateBlockwiseI13__nv_bfloat16Li4ELi256ELi1EEvPT_S2_PhfffifPfS4_ffbi,"ax",@progbits
	.sectioninfo	@"SHI_REGISTERS=40"
	.align	128
        .global         _Z35kOptimizerStatic8bit1StateBlockwiseI13__nv_bfloat16Li4ELi256ELi1EEvPT_S2_PhfffifPfS4_ffbi
        .type           _Z35kOptimizerStatic8bit1StateBlockwiseI13__nv_bfloat16Li4ELi256ELi1EEvPT_S2_PhfffifPfS4_ffbi,@function
        .size           _Z35kOptimizerStatic8bit1StateBlockwiseI13__nv_bfloat16Li4ELi256ELi1EEvPT_S2_PhfffifPfS4_ffbi,(.L_x_2058 - _Z35kOptimizerStatic8bit1StateBlockwiseI13__nv_bfloat16Li4ELi256ELi1EEvPT_S2_PhfffifPfS4_ffbi)
        .other          _Z35kOptimizerStatic8bit1StateBlockwiseI13__nv_bfloat16Li4ELi256ELi1EEvPT_S2_PhfffifPfS4_ffbi,@"STO_CUDA_ENTRY STV_DEFAULT"
_Z35kOptimizerStatic8bit1StateBlockwiseI13__nv_bfloat16Li4ELi256ELi1EEvPT_S2_PhfffifPfS4_ffbi:
.text._Z35kOptimizerStatic8bit1StateBlockwiseI13__nv_bfloat16Li4ELi256ELi1EEvPT_S2_PhfffifPfS4_ffbi:
[----:B------:R-:W-:Y:S02]  /*0000*/  IMAD.MOV.U32 R1, RZ, RZ, c[0x0][0x28] ;  /* 0x00000a00ff017624 */ /* 0x000fe400078e00ff */
[----:B------:R-:W0:Y:S01]  /*0010*/  S2R R0, SR_TID.X ;  /* 0x0000000000007919 */ /* 0x000e220000002100 */
[----:B------:R-:W-:Y:S01]  /*0020*/  IMAD.MOV.U32 R3, RZ, RZ, 0x4 ;  /* 0x00000004ff037424 */ /* 0x000fe200078e00ff */
[----:B------:R-:W-:-:S03]  /*0030*/  ULDC.64 UR6, c[0x0][0x118] ;  /* 0x0000460000067ab9 */ /* 0x000fc60000000a00 */
[----:B0-----:R-:W-:-:S06]  /*0040*/  IMAD.WIDE.U32 R2, R0, R3, c[0x0][0x190] ;  /* 0x0000640000027625 */ /* 0x001fcc00078e0003 */
[----:B------:R-:W2:Y:S01]  /*0050*/  LDG.E.CONSTANT R3, [R2.64] ;  /* 0x0000000602037981 */ /* 0x000ea2000c1e9900 */
[----:B------:R-:W-:Y:S02]  /*0060*/  ULDC UR4, c[0x0][0xc] ;  /* 0x0000030000047ab9 */ /* 0x000fe40000000800 */
[----:B------:R-:W-:Y:S01]  /*0070*/  USHF.L.U32 UR4, UR4, 0x8, URZ ;  /* 0x0000000804047899 */ /* 0x000fe2000800063f */
[----:B------:R-:W0:Y:S02]  /*0080*/  S2R R17, SR_CTAID.X ;  /* 0x0000000000117919 */ /* 0x000e240000002500 */
[----:B0-----:R-:W-:-:S05]  /*0090*/  IMAD.SHL.U32 R17, R17, 0x100, RZ ;  /* 0x0000010011117824 */ /* 0x001fca00078e00ff */
[----:B------:R-:W-:Y:S01]  /*00a0*/  ISETP.GE.U32.AND P0, PT, R17, UR4, PT ;  /* 0x0000000411007c0c */ /* 0x000fe2000bf06070 */
[----:B--2---:R0:W-:Y:S04]  /*00b0*/  STS [R0.X4], R3 ;  /* 0x0000000300007388 */ /* 0x0041e80000004800 */
[----:B------:R0:W-:Y:S04]  /*00c0*/  STS [R0.X4+0x404], R3 ;  /* 0x0004040300007388 */ /* 0x0001e80000004800 */
[----:B------:R-:W-:Y:S06]  /*00d0*/  BAR.SYNC.DEFER_BLOCKING 0x0 ;  /* 0x0000000000007b1d */ /* 0x000fec0000010000 */
[----:B------:R-:W-:Y:S05]  /*00e0*/  @P0 EXIT ;  /* 0x000000000000094d */ /* 0x000fea0003800000 */
[----:B0-----:R-:W-:Y:S01]  /*00f0*/  LOP3.LUT R12, R0, 0x1, RZ, 0xc0, !PT ;  /* 0x00000001000c7812 */ /* 0x001fe200078ec0ff */
[----:B------:R-:W0:Y:S01]  /*0100*/  S2R R16, SR_LANEID ;  /* 0x0000000000107919 */ /* 0x000e220000000000 */
[----:B------:R-:W-:-:S03]  /*0110*/  SHF.R.S32.HI R3, RZ, 0x1f, R0 ;  /* 0x0000001fff037819 */ /* 0x000fc60000011400 */
[----:B------:R-:W-:Y:S01]  /*0120*/  IMAD R12, R12, 0x404, RZ ;  /* 0x000004040c0c7824 */ /* 0x000fe200078e02ff */
[----:B------:R-:W-:-:S04]  /*0130*/  LEA.HI R3, R3, R0, RZ, 0x5 ;  /* 0x0000000003037211 */ /* 0x000fc800078f28ff */
[----:B------:R1:W2:Y:S01]  /*0140*/  LDS R13, [R12+0x1fc] ;  /* 0x0001fc000c0d7984 */ /* 0x0002a20000000800 */
[----:B------:R-:W-:-:S03]  /*0150*/  SHF.R.S32.HI R18, RZ, 0x5, R3 ;  /* 0x00000005ff127819 */ /* 0x000fc60000011403 */
[----:B------:R1:W3:Y:S04]  /*0160*/  LDS R14, [R12+0xfc] ;  /* 0x0000fc000c0e7984 */ /* 0x0002e80000000800 */
[----:B------:R1:W4:Y:S02]  /*0170*/  LDS R15, [R12+0x2fc] ;  /* 0x0002fc000c0f7984 */ /* 0x0003240000000800 */
.L_x_8:
[----:B------:R-:W-:Y:S01]  /*0180*/  IADD3 R19, -R17, c[0x0][0x1ac], RZ ;  /* 0x00006b0011137a10 */ /* 0x000fe20007ffe1ff */
[----:B------:R-:W-:Y:S01]  /*0190*/  BAR.SYNC.DEFER_BLOCKING 0x0 ;  /* 0x0000000000007b1d */ /* 0x000fe20000010000 */
[----:B------:R-:W-:Y:S02]  /*01a0*/  PRMT R6, RZ, 0x7610, R6 ;  /* 0x00007610ff067816 */ /* 0x000fe40000000006 */
[----:B------:R-:W-:-:S04]  /*01b0*/  IMNMX.U32 R19, R19, 0x100, PT ;  /* 0x0000010013137817 */ /* 0x000fc80003800000 */
[----:B------:R-:W-:-:S13]  /*01c0*/  ISETP.GE.AND P2, PT, R0, R19, PT ;  /* 0x000000130000720c */ /* 0x000fda0003f46270 */
[----:B------:R-:W-:-:S04]  /*01d0*/  @!P2 IADD3 R3, P0, R0, R17, RZ ;  /* 0x000000110003a210 */ /* 0x000fc80007f1e0ff */
[----:B------:R-:W-:Y:S02]  /*01e0*/  @!P2 LEA.HI.X.SX32 R4, R0, RZ, 0x1, P0 ;  /* 0x000000ff0004a211 */ /* 0x000fe400000f0eff */
[----:B------:R-:W-:-:S04]  /*01f0*/  @!P2 LEA R2, P0, R3, c[0x0][0x168], 0x1 ;  /* 0x00005a000302aa11 */ /* 0x000fc800078008ff */
[----:B------:R-:W-:-:S05]  /*0200*/  @!P2 LEA.HI.X R3, R3, c[0x0][0x16c], R4, 0x1, P0 ;  /* 0x00005b000303aa11 */ /* 0x000fca00000f0c04 */
[----:B------:R-:W5:Y:S01]  /*0210*/  @!P2 LDG.E.U16.CONSTANT R6, [R2.64] ;  /* 0x000000060206a981 */ /* 0x000f62000c1e9500 */
[----:B------:R-:W-:Y:S01]  /*0220*/  LOP3.LUT R5, R0, 0x7fffffe0, RZ, 0xc0, !PT ;  /* 0x7fffffe000057812 */ /* 0x000fe200078ec0ff */
[----:B------:R-:W-:Y:S01]  /*0230*/  IMAD.MOV.U32 R9, RZ, RZ, 0x80 ;  /* 0x00000080ff097424 */ /* 0x000fe200078e00ff */
[----:B------:R-:W-:-:S03]  /*0240*/  @!P2 IADD3 R4, P0, P1, R17, c[0x0][0x170], R0 ;  /* 0x00005c001104aa10 */ /* 0x000fc6000791e000 */
[----:B0-----:R-:W-:Y:S01]  /*0250*/  IMAD.IADD R22, R5, 0x1, R16 ;  /* 0x0000000105167824 */ /* 0x001fe200078e0210 */
[----:B------:R-:W-:-:S03]  /*0260*/  @!P2 SHF.R.S32.HI R5, RZ, 0x1f, R0 ;  /* 0x0000001fff05a819 */ /* 0x000fc60000011400 */
[C---:B------:R-:W-:Y:S01]  /*0270*/  IMAD.SHL.U32 R23, R22.reuse, 0x2, RZ ;  /* 0x0000000216177824 */ /* 0x040fe200078e00ff */
[----:B------:R-:W-:Y:S02]  /*0280*/  LEA R22, R22, 0x840, 0x1 ;  /* 0x0000084016167811 */ /* 0x000fe400078e08ff */
[----:B------:R-:W-:Y:S02]  /*0290*/  @!P2 IADD3.X R5, RZ, c[0x0][0x174], R5, P0, P1 ;  /* 0x00005d00ff05aa10 */ /* 0x000fe400007e2405 */
[----:B-----5:R-:W-:Y:S01]  /*02a0*/  STS.U16 [R23+0x840], R6 ;  /* 0x0008400617007388 */ /* 0x020fe20000000400 */
[----:B------:R-:W-:-:S06]  /*02b0*/  NOP ;  /* 0x0000000000007918 */ /* 0x000fcc0000000000 */
[----:B------:R-:W0:Y:S04]  /*02c0*/  LDS.U16 R7, [R22] ;  /* 0x0000000016077984 */ /* 0x000e280000000400 */
[----:B------:R-:W-:Y:S06]  /*02d0*/  BAR.SYNC.DEFER_BLOCKING 0x0 ;  /* 0x0000000000007b1d */ /* 0x000fec0000010000 */
[----:B------:R-:W5:Y:S01]  /*02e0*/  @!P2 LDG.E.U8 R9, [R4.64] ;  /* 0x000000060409a981 */ /* 0x000f62000c1e1100 */
[----:B------:R-:W-:-:S02]  /*02f0*/  LOP3.LUT R11, R0, 0xffffffe0, RZ, 0xc0, !PT ;  /* 0xffffffe0000b7812 */ /* 0x000fc400078ec0ff */
[C---:B------:R-:W-:Y:S02]  /*0300*/  @!P2 IADD3 R3, P0, R0.reuse, R17, RZ ;  /* 0x000000110003a210 */ /* 0x040fe40007f1e0ff */
[----:B------:R-:W-:Y:S01]  /*0310*/  PRMT R25, RZ, 0x7610, R25 ;  /* 0x00007610ff197816 */ /* 0x000fe20000000019 */
[----:B------:R-:W-:Y:S01]  /*0320*/  IMAD.IADD R20, R11, 0x1, R16 ;  /* 0x000000010b147824 */ /* 0x000fe200078e0210 */
[----:B------:R-:W-:Y:S02]  /*0330*/  @!P2 LEA.HI.X.SX32 R8, R0, RZ, 0x1, P0 ;  /* 0x000000ff0008a211 */ /* 0x000fe400000f0eff */
[----:B------:R-:W-:-:S04]  /*0340*/  @!P2 LEA R2, P0, R3, c[0x0][0x160], 0x1 ;  /* 0x000058000302aa11 */ /* 0x000fc800078008ff */
[----:B------:R-:W-:Y:S01]  /*0350*/  @!P2 LEA.HI.X R3, R3, c[0x0][0x164], R8, 0x1, P0 ;  /* 0x000059000303aa11 */ /* 0x000fe200000f0c08 */
[----:B-----5:R1:W-:Y:S01]  /*0360*/  STS.U8 [R20+0x840], R9 ;  /* 0x0008400914007388 */ /* 0x0203e20000000000 */
[----:B------:R-:W-:-:S06]  /*0370*/  NOP ;  /* 0x0000000000007918 */ /* 0x000fcc0000000000 */
[----:B------:R1:W4:Y:S04]  /*0380*/  LDS.U8 R11, [R20+0x840] ;  /* 0x00084000140b7984 */ /* 0x0003280000000000 */
[----:B------:R-:W-:Y:S06]  /*0390*/  BAR.SYNC.DEFER_BLOCKING 0x0 ;  /* 0x0000000000007b1d */ /* 0x000fec0000010000 */
[----:B------:R0:W5:Y:S01]  /*03a0*/  @!P2 LDG.E.U16 R25, [R2.64] ;  /* 0x000000060219a981 */ /* 0x000162000c1e1500 */
[----:B------:R-:W-:Y:S01]  /*03b0*/  ULDC.S8 UR5, c[0x0][0x1a8] ;  /* 0x00006a0000057ab9 */ /* 0x000fe20000000200 */
[----:B------:R-:W-:Y:S01]  /*03c0*/  BSSY B0, `(.L_x_1) ;  /* 0x0000014000007945 */ /* 0x000fe20003800000 */
[----:B0-----:R-:W-:-:S04]  /*03d0*/  PRMT R2, RZ, 0x5410, R7 ;  /* 0x00005410ff027816 */ /* 0x001fc80000000007 */
[----:B------:R-:W-:-:S04]  /*03e0*/  FSETP.NEU.FTZ.AND P0, PT, R2, RZ, PT ;  /* 0x000000ff0200720b */ /* 0x000fc80003f1d000 */
[----:B------:R-:W-:Y:S01]  /*03f0*/  ISETP.NE.AND P0, PT, RZ, UR5, !P0 ;  /* 0x00000005ff007c0c */ /* 0x000fe2000c705270 */
[----:B-----5:R1:W-:Y:S01]  /*0400*/  STS.U16 [R22], R25 ;  /* 0x0000001916007388 */ /* 0x0203e20000000400 */
[----:B------:R-:W-:-:S06]  /*0410*/  NOP ;  /* 0x0000000000007918 */ /* 0x000fcc0000000000 */
[----:B------:R1:W0:Y:S05]  /*0420*/  LDS.U16 R23, [R22] ;  /* 0x0000000016177984 */ /* 0x00022a0000000400 */
[----:B------:R-:W-:Y:S05]  /*0430*/  @P0 BRA `(.L_x_2) ;  /* 0x000000c000000947 */ /* 0x000fea0003800000 */
[----:B----4-:R-:W-:Y:S01]  /*0440*/  SHF.R.U32.HI R4, RZ, 0x8, R17 ;  /* 0x00000008ff047819 */ /* 0x010fe20000011611 */
[----:B------:R-:W-:-:S04]  /*0450*/  IMAD.MOV.U32 R5, RZ, RZ, 0x4 ;  /* 0x00000004ff057424 */ /* 0x000fc800078e00ff */
[----:B------:R-:W-:-:S06]  /*0460*/  IMAD.WIDE.U32 R4, R4, R5, c[0x0][0x198] ;  /* 0x0000660004047625 */ /* 0x000fcc00078e0005 */
[----:B------:R4:W5:Y:S01]  /*0470*/  LDG.E R5, [R4.64] ;  /* 0x0000000604057981 */ /* 0x000962000c1e1900 */
[----:B------:R-:W-:Y:S01]  /*0480*/  IMAD R11, R11, 0x4, R12 ;  /* 0x000000040b0b7824 */ /* 0x000fe200078e020c */
[----:B------:R-:W-:Y:S01]  /*0490*/  FSETP.LT.FTZ.AND P1, PT, RZ, c[0x0][0x1a0], PT ;  /* 0x00006800ff007a0b */ /* 0x000fe20003f31000 */
[----:B------:R-:W-:-:S03]  /*04a0*/  FMUL.FTZ R21, R2, c[0x0][0x1a4] ;  /* 0x0000690002157a20 */ /* 0x000fc60000410000 */
[----:B------:R-:W5:Y:S09]  /*04b0*/  LDS R6, [R11] ;  /* 0x000000000b067984 */ /* 0x000f720000000800 */
[----:B0---4-:R-:W-:-:S05]  /*04c0*/  @P1 PRMT R4, RZ, 0x5410, R23 ;  /* 0x00005410ff041816 */ /* 0x011fca0000000017 */
[----:B------:R-:W-:Y:S02]  /*04d0*/  @P1 FFMA.FTZ R21, R4, c[0x0][0x1a0], R21 ;  /* 0x0000680004151a23 */ /* 0x000fe40000010015 */
[----:B-----5:R-:W-:-:S04]  /*04e0*/  FMUL.FTZ R6, R5, R6 ;  /* 0x0000000605067220 */ /* 0x020fc80000410000 */
[----:B------:R-:W-:Y:S02]  /*04f0*/  FFMA.FTZ R21, R21, R21, R6 ;  /* 0x0000001515157223 */ /* 0x000fe40000010006 */
.L_x_2:
[----:B----4-:R-:W-:Y:S05]  /*0500*/  BSYNC B0 ;  /* 0x0000000000007941 */ /* 0x010fea0003800000 */
.L_x_1:
[----:B------:R-:W-:Y:S01]  /*0510*/  FMNMX.FTZ R3, |R21|, -3.40282346638528859812e+38, !PT ;  /* 0xff7fffff15037809 */ /* 0x000fe20007810200 */
[----:B------:R-:W-:Y:S01]  /*0520*/  BSSY B0, `(.L_x_3) ;  /* 0x000002c000007945 */ /* 0x000fe20003800000 */
[----:B------:R-:W-:Y:S02]  /*0530*/  ISETP.NE.AND P3, PT, R16, RZ, PT ;  /* 0x000000ff1000720c */ /* 0x000fe40003f65270 */
[C---:B------:R-:W-:Y:S01]  /*0540*/  ISETP.NE.AND P2, PT, R0.reuse, RZ, PT ;  /* 0x000000ff0000720c */ /* 0x040fe20003f45270 */
[----:B------:R-:W4:Y:S01]  /*0550*/  SHFL.DOWN PT, R4, R3, 0x1, 0x1f ;  /* 0x08201f0003047f89 */ /* 0x000f2200000e0000 */
[----:B------:R-:W-:Y:S02]  /*0560*/  ISETP.NE.AND P4, PT, R0, RZ, PT ;  /* 0x000000ff0000720c */ /* 0x000fe40003f85270 */
[----:B----4-:R-:W-:-:S04]  /*0570*/  FSETP.GEU.FTZ.AND P1, PT, R3, R4, PT ;  /* 0x000000040300720b */ /* 0x010fc80003f3e000 */
[----:B------:R-:W-:-:S04]  /*0580*/  ISETP.LT.AND P1, PT, R16, 0x1f, !P1 ;  /* 0x0000001f1000780c */ /* 0x000fc80004f21270 */
[----:B------:R-:W-:-:S05]  /*0590*/  FSEL R4, R4, R3, P1 ;  /* 0x0000000304047208 */ /* 0x000fca0000800000 */
[----:B------:R-:W4:Y:S02]  /*05a0*/  SHFL.DOWN PT, R5, R4, 0x2, 0x1f ;  /* 0x08401f0004057f89 */ /* 0x000f2400000e0000 */
        /* <DEDUP_REMOVED lines=15> */
[----:B------:R4:W-:Y:S04]  /*06a0*/  @!P3 STS [R18.X4+0x810], R24 ;  /* 0x000810181200b388 */ /* 0x0009e80000004800 */
[----:B------:R-:W-:Y:S06]  /*06b0*/  BAR.SYNC.DEFER_BLOCKING 0x0 ;  /* 0x0000000000007b1d */ /* 0x000fec0000010000 */
[----:B------:R-:W-:Y:S05]  /*06c0*/  @P2 BRA `(.L_x_4) ;  /* 0x0000011000002947 */ /* 0x000fea0003800000 */
[----:B----4-:R-:W4:Y:S04]  /*06d0*/  LDS.128 R4, [0x810] ;  /* 0x00081000ff047984 */ /* 0x010f280000000c00 */
[----:B-1----:R-:W1:Y:S01]  /*06e0*/  LDS.128 R8, [0x820] ;  /* 0x00082000ff087984 */ /* 0x002e620000000c00 */
[----:B----4-:R-:W-:-:S04]  /*06f0*/  FSETP.GEU.FTZ.AND P1, PT, R24, R5, PT ;  /* 0x000000051800720b */ /* 0x010fc80003f3e000 */
[----:B------:R-:W-:-:S04]  /*0700*/  FSEL R5, R5, R24, !P1 ;  /* 0x0000001805057208 */ /* 0x000fc80004800000 */
[----:B------:R-:W-:-:S04]  /*0710*/  FSETP.GEU.FTZ.AND P1, PT, R5, R6, PT ;  /* 0x000000060500720b */ /* 0x000fc80003f3e000 */
[----:B------:R-:W-:-:S04]  /*0720*/  FSEL R6, R6, R5, !P1 ;  /* 0x0000000506067208 */ /* 0x000fc80004800000 */
[----:B------:R-:W-:-:S04]  /*0730*/  FSETP.GEU.FTZ.AND P1, PT, R6, R7, PT ;  /* 0x000000070600720b */ /* 0x000fc80003f3e000 */
[----:B------:R-:W-:-:S04]  /*0740*/  FSEL R7, R7, R6, !P1 ;  /* 0x0000000607077208 */ /* 0x000fc80004800000 */
[----:B-1----:R-:W-:-:S04]  /*0750*/  FSETP.GEU.FTZ.AND P1, PT, R7, R8, PT ;  /* 0x000000080700720b */ /* 0x002fc80003f3e000 */
[----:B------:R-:W-:-:S04]  /*0760*/  FSEL R8, R8, R7, !P1 ;  /* 0x0000000708087208 */ /* 0x000fc80004800000 */
[----:B------:R-:W-:-:S04]  /*0770*/  FSETP.GEU.FTZ.AND P1, PT, R8, R9, PT ;  /* 0x000000090800720b */ /* 0x000fc80003f3e000 */
[----:B------:R-:W-:-:S04]  /*0780*/  FSEL R9, R9, R8, !P1 ;  /* 0x0000000809097208 */ /* 0x000fc80004800000 */
[----:B------:R-:W-:-:S04]  /*0790*/  FSETP.GEU.FTZ.AND P1, PT, R9, R10, PT ;  /* 0x0000000a0900720b */ /* 0x000fc80003f3e000 */
[----:B------:R-:W-:-:S04]  /*07a0*/  FSEL R10, R10, R9, !P1 ;  /* 0x000000090a0a7208 */ /* 0x000fc80004800000 */
[----:B------:R-:W-:-:S04]  /*07b0*/  FSETP.GEU.FTZ.AND P1, PT, R10, R11, PT ;  /* 0x0000000b0a00720b */ /* 0x000fc80003f3e000 */
[----:B------:R-:W-:-:S05]  /*07c0*/  FSEL R24, R11, R10, !P1 ;  /* 0x0000000a0b187208 */ /* 0x000fca0004800000 */
[----:B------:R1:W-:Y:S04]  /*07d0*/  STS [0xa50], R24 ;  /* 0x000a5018ff007388 */ /* 0x0003e80000000800 */
.L_x_4:
[----:B----4-:R-:W-:Y:S05]  /*07e0*/  BSYNC B0 ;  /* 0x0000000000007941 */ /* 0x010fea0003800000 */
.L_x_3:
[----:B------:R-:W-:Y:S01]  /*07f0*/  BAR.SYNC.DEFER_BLOCKING 0x0 ;  /* 0x0000000000007b1d */ /* 0x000fe20000010000 */
[----:B------:R-:W-:Y:S01]  /*0800*/  @!P4 SHF.R.U32.HI R7, RZ, 0x8, R17 ;  /* 0x00000008ff07c819 */ /* 0x000fe20000011611 */
[----:B------:R-:W-:Y:S02]  /*0810*/  @!P4 IMAD.MOV.U32 R8, RZ, RZ, 0x4 ;  /* 0x00000004ff08c424 */ /* 0x000fe400078e00ff */
[----:B------:R-:W-:Y:S02]  /*0820*/  IMAD.MOV.U32 R5, RZ, RZ, R15 ;  /* 0x000000ffff057224 */ /* 0x000fe400078e000f */
[----:B------:R-:W4:Y:S01]  /*0830*/  @!P0 MUFU.SQRT R3, R21 ;  /* 0x0000001500038308 */ /* 0x000f220000002000 */
[----:B------:R-:W-:Y:S01]  /*0840*/  IMAD.MOV.U32 R6, RZ, RZ, 0xbf ;  /* 0x000000bfff067424 */ /* 0x000fe200078e00ff */
[----:B------:R-:W-:Y:S01]  /*0850*/  BSSY B0, `(.L_x_5) ;  /* 0x0000072000007945 */ /* 0x000fe20003800000 */
[----:B-1----:R-:W-:Y:S02]  /*0860*/  IMAD.MOV.U32 R25, RZ, RZ, 0x7f ;  /* 0x0000007fff197424 */ /* 0x002fe400078e00ff */
[----:B----4-:R-:W-:Y:S01]  /*0870*/  @!P0 FADD.FTZ R3, R3, c[0x0][0x180] ;  /* 0x0000600003038621 */ /* 0x010fe20000010000 */
[----:B------:R-:W1:Y:S05]  /*0880*/  @P4 LDS R24, [0xa50] ;  /* 0x000a5000ff184984 */ /* 0x000e6a0000000800 */
[----:B------:R-:W4:Y:S02]  /*0890*/  @!P0 MUFU.RCP R3, R3 ;  /* 0x0000000300038308 */ /* 0x000f240000001000 */
[----:B----4-:R-:W-:Y:S01]  /*08a0*/  @!P0 FMUL.FTZ R2, R2, R3 ;  /* 0x0000000302028220 */ /* 0x010fe20000410000 */
[----:B0-----:R-:W-:-:S05]  /*08b0*/  @!P0 PRMT R3, RZ, 0x5410, R23 ;  /* 0x00005410ff038816 */ /* 0x001fca0000000017 */
[----:B------:R-:W-:-:S05]  /*08c0*/  @!P0 FFMA.FTZ R2, -R2, c[0x0][0x188], R3 ;  /* 0x0000620002028a23 */ /* 0x000fca0000010103 */
[----:B------:R-:W-:Y:S01]  /*08d0*/  @!P0 F2FP.BF16.PACK_AB R23, RZ, R2 ;  /* 0x00000002ff17823e */ /* 0x000fe200000010ff */
[----:B------:R-:W-:Y:S01]  /*08e0*/  @!P4 IMAD.WIDE.U32 R2, R7, R8, c[0x0][0x198] ;  /* 0x000066000702c625 */ /* 0x000fe200078e0008 */
[----:B-1----:R-:W0:Y:S04]  /*08f0*/  MUFU.RCP R4, R24 ;  /* 0x0000001800047308 */ /* 0x002e280000001000 */
[----:B------:R-:W-:Y:S04]  /*0900*/  @!P4 STG.E [R2.64], R24 ;  /* 0x000000180200c986 */ /* 0x000fe8000c101906 */
[----:B------:R-:W-:Y:S01]  /*0910*/  BAR.SYNC.DEFER_BLOCKING 0x0 ;  /* 0x0000000000007b1d */ /* 0x000fe20000010000 */
[----:B0-----:R-:W-:-:S05]  /*0920*/  FMUL.FTZ R4, R21, R4 ;  /* 0x0000000415047220 */ /* 0x001fca0000410000 */
[----:B--2---:R-:W-:Y:S01]  /*0930*/  FSETP.GEU.FTZ.AND P3, PT, R13, R4, PT ;  /* 0x000000040d00720b */ /* 0x004fe20003f7e000 */
[----:B------:R-:W-:Y:S01]  /*0940*/  STS.U16 [R22], R23 ;  /* 0x0000001716007388 */ /* 0x000fe20000000400 */
[----:B------:R-:W-:-:S11]  /*0950*/  NOP ;  /* 0x0000000000007918 */ /* 0x000fd60000000000 */
[----:B---3--:R-:W-:Y:S01]  /*0960*/  @P3 IMAD.MOV.U32 R5, RZ, RZ, R14 ;  /* 0x000000ffff053224 */ /* 0x008fe200078e000e */
[----:B------:R0:W-:Y:S01]  /*0970*/  LDS.U16 R7, [R22] ;  /* 0x0000000016077984 */ /* 0x0001e20000000400 */
[----:B------:R-:W-:Y:S02]  /*0980*/  @P3 IMAD.MOV.U32 R6, RZ, RZ, 0x3f ;  /* 0x0000003fff063424 */ /* 0x000fe400078e00ff */
[----:B------:R-:W-:Y:S01]  /*0990*/  @P3 IMAD.MOV.U32 R25, RZ, RZ, RZ ;  /* 0x000000ffff193224 */ /* 0x000fe200078e00ff */
[----:B------:R-:W-:Y:S04]  /*09a0*/  @!P2 STS [0xa40], R19 ;  /* 0x000a4013ff00a388 */ /* 0x000fe80000000800 */
[----:B------:R-:W-:Y:S01]  /*09b0*/  BAR.SYNC.DEFER_BLOCKING 0x0 ;  /* 0x0000000000007b1d */ /* 0x000fe20000010000 */
[----:B------:R-:W-:Y:S01]  /*09c0*/  FSETP.GEU.FTZ.AND P1, PT, R5, R4, PT ;  /* 0x000000040500720b */ /* 0x000fe20003f3e000 */
[----:B0-----:R-:W-:-:S02]  /*09d0*/  IMAD.MOV.U32 R22, RZ, RZ, R13 ;  /* 0x000000ffff167224 */ /* 0x001fc400078e000d */
[----:B------:R-:W-:-:S10]  /*09e0*/  @P3 IMAD.MOV.U32 R22, RZ, RZ, -0x40800000 ;  /* 0xbf800000ff163424 */ /* 0x000fd400078e00ff */
[C---:B------:R-:W-:Y:S01]  /*09f0*/  @P1 IADD3 R9, R6.reuse, -0x20, RZ ;  /* 0xffffffe006091810 */ /* 0x040fe20007ffe0ff */
[----:B------:R-:W-:Y:S01]  /*0a00*/  @!P1 IMAD.MOV.U32 R25, RZ, RZ, R6 ;  /* 0x000000ffff199224 */ /* 0x000fe200078e0006 */
[----:B------:R-:W-:Y:S01]  /*0a10*/  @!P1 IADD3 R9, R6, 0x20, RZ ;  /* 0x0000002006099810 */ /* 0x000fe20007ffe0ff */
[----:B------:R-:W-:-:S04]  /*0a20*/  @!P1 IMAD.MOV.U32 R22, RZ, RZ, R5 ;  /* 0x000000ffff169224 */ /* 0x000fc800078e0005 */
[----:B------:R-:W-:-:S05]  /*0a30*/  IMAD R8, R9, 0x4, R12 ;  /* 0x0000000409087824 */ /* 0x000fca00078e020c */
[----:B------:R0:W1:Y:S02]  /*0a40*/  LDS R29, [R8] ;  /* 0x00000000081d7984 */ /* 0x0000640000000800 */
[----:B0-----:R-:W-:Y:S02]  /*0a50*/  IMAD.MOV.U32 R8, RZ, RZ, 0xff ;  /* 0x000000ffff087424 */ /* 0x001fe400078e00ff */
[----:B------:R-:W-:-:S04]  /*0a60*/  @P3 IMAD.MOV.U32 R8, RZ, RZ, 0x7f ;  /* 0x0000007fff083424 */ /* 0x000fc800078e00ff */
[----:B------:R-:W-:Y:S01]  /*0a70*/  @!P1 IMAD.MOV.U32 R6, RZ, RZ, R8 ;  /* 0x000000ffff069224 */ /* 0x000fe200078e0008 */
[----:B-1----:R-:W-:-:S13]  /*0a80*/  FSETP.GEU.FTZ.AND P0, PT, R29, R4, PT ;  /* 0x000000041d00720b */ /* 0x002fda0003f1e000 */
[C---:B------:R-:W-:Y:S01]  /*0a90*/  @P0 IADD3 R27, R9.reuse, -0x10, RZ ;  /* 0xfffffff0091b0810 */ /* 0x040fe20007ffe0ff */
[----:B------:R-:W-:Y:S01]  /*0aa0*/  @!P0 IMAD.MOV.U32 R22, RZ, RZ, R29 ;  /* 0x000000ffff168224 */ /* 0x000fe200078e001d */
[----:B------:R-:W-:Y:S01]  /*0ab0*/  @!P0 IADD3 R27, R9, 0x10, RZ ;  /* 0x00000010091b8810 */ /* 0x000fe20007ffe0ff */
[----:B------:R-:W-:Y:S02]  /*0ac0*/  @!P0 IMAD.MOV.U32 R25, RZ, RZ, R9 ;  /* 0x000000ffff198224 */ /* 0x000fe400078e0009 */
[----:B------:R-:W-:Y:S02]  /*0ad0*/  @!P0 IMAD.MOV.U32 R9, RZ, RZ, R6 ;  /* 0x000000ffff098224 */ /* 0x000fe400078e0006 */
[----:B------:R-:W-:-:S05]  /*0ae0*/  IMAD R2, R27, 0x4, R12 ;  /* 0x000000041b027824 */ /* 0x000fca00078e020c */
[----:B------:R-:W0:Y:S02]  /*0af0*/  LDS R31, [R2] ;  /* 0x00000000021f7984 */ /* 0x000e240000000800 */
[----:B0-----:R-:W-:-:S13]  /*0b00*/  FSETP.GEU.FTZ.AND P6, PT, R31, R4, PT ;  /* 0x000000041f00720b */ /* 0x001fda0003fde000 */
[C---:B------:R-:W-:Y:S01]  /*0b10*/  @P6 IADD3 R23, R27.reuse, -0x8, RZ ;  /* 0xfffffff81b176810 */ /* 0x040fe20007ffe0ff */
[----:B------:R-:W-:Y:S01]  /*0b20*/  @!P6 IMAD.MOV.U32 R22, RZ, RZ, R31 ;  /* 0x000000ffff16e224 */ /* 0x000fe200078e001f */
[----:B------:R-:W-:Y:S01]  /*0b30*/  @!P6 IADD3 R23, R27, 0x8, RZ ;  /* 0x000000081b17e810 */ /* 0x000fe20007ffe0ff */
[----:B------:R-:W-:Y:S02]  /*0b40*/  @!P6 IMAD.MOV.U32 R25, RZ, RZ, R27 ;  /* 0x000000ffff19e224 */ /* 0x000fe400078e001b */
[----:B------:R-:W-:Y:S02]  /*0b50*/  @!P6 IMAD.MOV.U32 R27, RZ, RZ, R9 ;  /* 0x000000ffff1be224 */ /* 0x000fe400078e0009 */
[----:B------:R-:W-:-:S05]  /*0b60*/  IMAD R10, R23, 0x4, R12 ;  /* 0x00000004170a7824 */ /* 0x000fca00078e020c */
[----:B------:R0:W1:Y:S02]  /*0b70*/  LDS R33, [R10] ;  /* 0x000000000a217984 */ /* 0x0000640000000800 */
[----:B0-----:R-:W-:Y:S02]  /*0b80*/  IMAD.MOV.U32 R10, RZ, RZ, 0x3f800000 ;  /* 0x3f800000ff0a7424 */ /* 0x001fe400078e00ff */
[----:B------:R-:W-:Y:S02]  /*0b90*/  @P3 IMAD.MOV.U32 R10, RZ, RZ, R13 ;  /* 0x000000ffff0a3224 */ /* 0x000fe400078e000d */
[----:B------:R-:W-:Y:S02]  /*0ba0*/  @P1 IMAD.MOV.U32 R10, RZ, RZ, R5 ;  /* 0x000000ffff0a1224 */ /* 0x000fe400078e0005 */
[----:B------:R-:W-:Y:S02]  /*0bb0*/  @P0 IMAD.MOV.U32 R10, RZ, RZ, R29 ;  /* 0x000000ffff0a0224 */ /* 0x000fe400078e001d */
[----:B------:R-:W-:Y:S01]  /*0bc0*/  @P6 IMAD.MOV.U32 R10, RZ, RZ, R31 ;  /* 0x000000ffff0a6224 */ /* 0x000fe200078e001f */
[----:B-1----:R-:W-:-:S13]  /*0bd0*/  FSETP.GEU.FTZ.AND P5, PT, R33, R4, PT ;  /* 0x000000042100720b */ /* 0x002fda0003fbe000 */
[C---:B------:R-:W-:Y:S01]  /*0be0*/  @P5 IADD3 R11, R23.reuse, -0x4, RZ ;  /* 0xfffffffc170b5810 */ /* 0x040fe20007ffe0ff */
[--C-:B------:R-:W-:Y:S01]  /*0bf0*/  @!P5 IMAD.MOV.U32 R22, RZ, RZ, R33.reuse ;  /* 0x000000ffff16d224 */ /* 0x100fe200078e0021 */
[----:B------:R-:W-:Y:S01]  /*0c00*/  @!P5 IADD3 R11, R23, 0x4, RZ ;  /* 0x00000004170bd810 */ /* 0x000fe20007ffe0ff */
[----:B------:R-:W-:Y:S02]  /*0c10*/  @P5 IMAD.MOV.U32 R10, RZ, RZ, R33 ;  /* 0x000000ffff0a5224 */ /* 0x000fe400078e0021 */
[----:B------:R-:W-:Y:S02]  /*0c20*/  @!P5 IMAD.MOV.U32 R25, RZ, RZ, R23 ;  /* 0x000000ffff19d224 */ /* 0x000fe400078e0017 */
[----:B------:R-:W-:Y:S02]  /*0c30*/  IMAD R24, R11, 0x4, R12 ;  /* 0x000000040b187824 */ /* 0x000fe400078e020c */
[----:B------:R-:W-:-:S03]  /*0c40*/  @!P5 IMAD.MOV.U32 R23, RZ, RZ, R27 ;  /* 0x000000ffff17d224 */ /* 0x000fc600078e001b */
[----:B------:R-:W0:Y:S02]  /*0c50*/  LDS R35, [R24] ;  /* 0x0000000018237984 */ /* 0x000e240000000800 */
[----:B0-----:R-:W-:-:S13]  /*0c60*/  FSETP.GEU.FTZ.AND P4, PT, R35, R4, PT ;  /* 0x000000042300720b */ /* 0x001fda0003f9e000 */
        /* <DEDUP_REMOVED lines=15> */
[----:B------:R-:W-:-:S04]  /*0d60*/  @!P3 IMAD.MOV.U32 R3, RZ, RZ, R11 ;  /* 0x000000ffff03b224 */ /* 0x000fc800078e000b */
[----:B------:R-:W0:Y:S02]  /*0d70*/  LDS R24, [R24] ;  /* 0x0000000018187984 */ /* 0x000e240000000800 */
[----:B0-----:R-:W-:-:S13]  /*0d80*/  FSETP.GEU.FTZ.AND P1, PT, R24, R4, PT ;  /* 0x000000041800720b */ /* 0x001fda0003f3e000 */
[C---:B------:R-:W-:Y:S02]  /*0d90*/  @P1 FADD.FTZ R5, R24.reuse, R22 ;  /* 0x0000001618051221 */ /* 0x040fe40000010000 */
[----:B------:R-:W-:Y:S02]  /*0da0*/  @!P1 FADD.FTZ R10, R24, R10 ;  /* 0x0000000a180a9221 */ /* 0x000fe40000010000 */
[----:B------:R-:W-:Y:S02]  /*0db0*/  @P1 FMUL.FTZ R27, R5, 0.5 ;  /* 0x3f000000051b1820 */ /* 0x000fe40000410000 */
[----:B------:R-:W-:Y:S01]  /*0dc0*/  @!P1 FMUL.FTZ R9, R10, 0.5 ;  /* 0x3f0000000a099820 */ /* 0x000fe20000410000 */
[----:B------:R-:W0:Y:S02]  /*0dd0*/  LDS R5, [0xa40] ;  /* 0x000a4000ff057984 */ /* 0x000e240000000800 */
[----:B------:R-:W-:Y:S02]  /*0de0*/  @P1 FSETP.GT.FTZ.AND P4, PT, R27, R4, PT ;  /* 0x000000041b00120b */ /* 0x000fe40003f94000 */
[----:B------:R-:W-:-:S02]  /*0df0*/  @!P1 FSETP.GT.FTZ.AND P0, PT, R4, R9, PT ;  /* 0x000000090400920b */ /* 0x000fc40003f14000 */
[-C--:B------:R-:W-:Y:S02]  /*0e00*/  @P1 SEL R25, R25, R2.reuse, P4 ;  /* 0x0000000219191207 */ /* 0x080fe40002000000 */
[----:B------:R-:W-:-:S05]  /*0e10*/  @!P1 SEL R25, R3, R2, P0 ;  /* 0x0000000203199207 */ /* 0x000fca0000000000 */
[----:B------:R-:W-:-:S05]  /*0e20*/  IMAD.SHL.U32 R2, R25, 0x4, RZ ;  /* 0x0000000419027824 */ /* 0x000fca00078e00ff */
[----:B------:R-:W-:-:S05]  /*0e30*/  LOP3.LUT R3, R2, 0x3fc, RZ, 0xc0, !PT ;  /* 0x000003fc02037812 */ /* 0x000fca00078ec0ff */
[----:B------:R-:W-:-:S06]  /*0e40*/  IMAD.IADD R4, R12, 0x1, R3 ;  /* 0x000000010c047824 */ /* 0x000fcc00078e0203 */
[----:B------:R-:W1:Y:S01]  /*0e50*/  LDS R4, [R4] ;  /* 0x0000000004047984 */ /* 0x000e620000000800 */
[----:B0-----:R-:W-:-:S13]  /*0e60*/  ISETP.GE.AND P0, PT, R0, R5, PT ;  /* 0x000000050000720c */ /* 0x001fda0003f06270 */
[----:B------:R-:W-:-:S04]  /*0e70*/  @!P0 IADD3 R3, P1, R0, R17, RZ ;  /* 0x0000001100038210 */ /* 0x000fc80007f3e0ff */
[----:B------:R-:W-:Y:S02]  /*0e80*/  @!P0 LEA.HI.X.SX32 R6, R0, RZ, 0x1, P1 ;  /* 0x000000ff00068211 */ /* 0x000fe400008f0eff */
[----:B------:R-:W-:-:S04]  /*0e90*/  @!P0 LEA R2, P1, R3, c[0x0][0x160], 0x1 ;  /* 0x0000580003028a11 */ /* 0x000fc800078208ff */
[----:B------:R-:W-:Y:S02]  /*0ea0*/  @!P0 LEA.HI.X R3, R3, c[0x0][0x164], R6, 0x1, P1 ;  /* 0x0000590003038a11 */ /* 0x000fe400008f0c06 */
[----:B------:R-:W-:-:S03]  /*0eb0*/  SHF.R.U32.HI R6, RZ, 0x1f, R21 ;  /* 0x0000001fff067819 */ /* 0x000fc60000011615 */
[----:B------:R0:W-:Y:S01]  /*0ec0*/  @!P0 STG.E.U16 [R2.64], R7 ;  /* 0x0000000702008986 */ /* 0x0001e2000c101506 */
[----:B-1----:R-:W-:Y:S02]  /*0ed0*/  SHF.R.U32.HI R5, RZ, 0x1f, R4 ;  /* 0x0000001fff057819 */ /* 0x002fe40000011604 */
[----:B------:R-:W-:Y:S02]  /*0ee0*/  PRMT R4, R6, 0x9910, RZ ;  /* 0x0000991006047816 */ /* 0x000fe400000000ff */
[----:B------:R-:W-:-:S04]  /*0ef0*/  PRMT R5, R5, 0x9910, RZ ;  /* 0x0000991005057816 */ /* 0x000fc800000000ff */
[----:B------:R-:W-:-:S13]  /*0f00*/  ISETP.NE.AND P0, PT, R5, R4, PT ;  /* 0x000000040500720c */ /* 0x000fda0003f05270 */
[----:B------:R-:W-:Y:S05]  /*0f10*/  @!P0 BRA `(.L_x_6) ;  /* 0x0000005000008947 */ /* 0x000fea0003800000 */
[----:B0-----:R-:W-:-:S13]  /*0f20*/  FSETP.GT.FTZ.AND P0, PT, R21, RZ, PT ;  /* 0x000000ff1500720b */ /* 0x001fda0003f14000 */
[----:B------:R-:W-:-:S04]  /*0f30*/  @!P0 IADD3 R2, R25, -0x1, RZ ;  /* 0xffffffff19028810 */ /* 0x000fc80007ffe0ff */
[----:B------:R-:W-:-:S04]  /*0f40*/  @!P0 PRMT R25, R2, 0x7610, R25 ;  /* 0x0000761002198816 */ /* 0x000fc80000000019 */
[----:B------:R-:W-:-:S04]  /*0f50*/  @P0 IADD3 R2, R25, 0x1, RZ ;  /* 0x0000000119020810 */ /* 0x000fc80007ffe0ff */
[----:B------:R-:W-:Y:S02]  /*0f60*/  @P0 PRMT R25, R2, 0x7610, R25 ;  /* 0x0000761002190816 */ /* 0x000fe40000000019 */
.L_x_6:
[----:B0-----:R-:W-:Y:S05]  /*0f70*/  BSYNC B0 ;  /* 0x0000000000007941 */ /* 0x001fea0003800000 */
.L_x_5:
[----:B------:R-:W-:Y:S01]  /*0f80*/  BAR.SYNC.DEFER_BLOCKING 0x0 ;  /* 0x0000000000007b1d */ /* 0x000fe20000010000 */
[----:B------:R-:W-:-:S05]  /*0f90*/  IADD3 R4, R17, UR4, RZ ;  /* 0x0000000411047c10 */ /* 0x000fca000fffe0ff */
[----:B------:R-:W-:Y:S01]  /*0fa0*/  STS.U8 [R20+0x840], R25 ;  /* 0x0008401914007388 */ /* 0x000fe20000000000 */
[----:B------:R-:W-:-:S06]  /*0fb0*/  NOP ;  /* 0x0000000000007918 */ /* 0x000fcc0000000000 */
[----:B------:R-:W-:Y:S04]  /*0fc0*/  LDS.U8 R5, [R20+0x840] ;  /* 0x0008400014057984 */ /* 0x000fe80000000000 */
[----:B------:R-:W-:Y:S04]  /*0fd0*/  @!P2 STS [0x940], R19 ;  /* 0x00094013ff00a388 */ /* 0x000fe80000000800 */
[----:B------:R-:W-:Y:S06]  /*0fe0*/  BAR.SYNC.DEFER_BLOCKING 0x0 ;  /* 0x0000000000007b1d */ /* 0x000fec0000010000 */
[----:B------:R-:W0:Y:S02]  /*0ff0*/  LDS R3, [0x940] ;  /* 0x00094000ff037984 */ /* 0x000e240000000800 */
[----:B0-----:R-:W-:-:S13]  /*1000*/  ISETP.GE.AND P0, PT, R0, R3, PT ;  /* 0x000000030000720c */ /* 0x001fda0003f06270 */
[--C-:B------:R-:W-:Y:S02]  /*1010*/  @!P0 SHF.R.S32.HI R3, RZ, 0x1f, R0.reuse ;  /* 0x0000001fff038819 */ /* 0x100fe40000011400 */
[----:B------:R-:W-:-:S04]  /*1020*/  @!P0 IADD3 R2, P1, P2, R17, c[0x0][0x170], R0 ;  /* 0x00005c0011028a10 */ /* 0x000fc80007a3e000 */
[----:B------:R-:W-:-:S05]  /*1030*/  @!P0 IADD3.X R3, RZ, c[0x0][0x174], R3, P1, P2 ;  /* 0x00005d00ff038a10 */ /* 0x000fca0000fe4403 */
[----:B------:R0:W-:Y:S01]  /*1040*/  @!P0 STG.E.U8 [R2.64], R5 ;  /* 0x0000000502008986 */ /* 0x0001e2000c101106 */
[----:B------:R-:W-:Y:S01]  /*1050*/  ISETP.GE.U32.AND P0, PT, R4, R17, PT ;  /* 0x000000110400720c */ /* 0x000fe20003f06070 */
[----:B------:R-:W-:-:S12]  /*1060*/  IMAD.MOV.U32 R17, RZ, RZ, R4 ;  /* 0x000000ffff117224 */ /* 0x000fd800078e0004 */
[----:B0-----:R-:W-:Y:S01]  /*1070*/  @P0 CALL.REL.NOINC `(.L_x_7) ;  /* 0x0000001000000944 */ /* 0x001fe20003c00000 */
[----:B------:R-:W-:Y:S05]  /*1080*/  BRA `(.L_x_8) ;  /* 0xfffff0f000007947 */ /* 0x000fea000383ffff */
.L_x_7:
[----:B------:R-:W-:Y:S05]  /*1090*/  EXIT ;  /* 0x000000000000794d */ /* 0x000fea0003800000 */
.L_x_9:
        /* <DEDUP_REMOVED lines=14> */
.L_x_2058:


//--------------------- .text._Z35kOptimizerStatic8bit1StateBlockwiseI6__halfLi4ELi256ELi1EEvPT_S2_PhfffifPfS4_ffbi --------------------------
	.section	.text._Z35kOptimizerStatic8bit1StateBlockwiseI6__halfLi4ELi256ELi1EEvPT_S2_PhfffifPfS4_ffbi,"ax",@progbits
	.sectioninfo	@"SHI_REGISTERS=40"
	.align	128
        .global         _Z35kOptimizerStatic8bit1StateBlockwiseI6__halfLi4ELi256ELi1EEvPT_S2_PhfffifPfS4_ffbi
        .type           _Z35kOptimizerStatic8bit1StateBlockwiseI6__halfLi4ELi256ELi1EEvPT_S2_PhfffifPfS4_ffbi,@function
        .size           _Z35kOptimizerStatic8bit1StateBlockwiseI6__halfLi4ELi256ELi1EEvPT_S2_PhfffifPfS4_ffbi,(.L_x_2059 - _Z35kOptimizerStatic8bit1StateBlockwiseI6__halfLi4ELi256ELi1EEvPT_S2_PhfffifPfS4_ffbi)
        .other          _Z35kOptimizerStatic8bit1StateBlockwiseI6__halfLi4ELi256ELi1EEvPT_S2_PhfffifPfS4_ffbi,@"STO_CUDA_ENTRY STV_DEFAULT"
_Z35kOptimizerStatic8bit1StateBlockwiseI6__halfLi4ELi256ELi1EEvPT_S2_PhfffifPfS4_ffbi:
.text._Z35kOptimizerStatic8bit1StateBlockwiseI6__halfLi4ELi256ELi1EEvPT_S2_PhfffifPfS4_ffbi:
        /* <DEDUP_REMOVED lines=24> */
.L_x_17:
        /* <DEDUP_REMOVED lines=34> */
[----:B------:R-:W5:Y:S01]  /*03a0*/  @!P2 LDG.E.U16 R25, [R4.64] ;  /* 0x000000060419a981 */ /* 0x000f62000c1e1500 */
[----:B0-----:R-:W-:Y:S01]  /*03b0*/  HADD2.F32 R2, -RZ, R7.H0_H0 ;  /* 0x20000007ff027230 */ /* 0x001fe20000004100 */
[----:B------:R-:W-:Y:S01]  /*03c0*/  ULDC.S8 UR5, c[0x0][0x1a8] ;  /* 0x00006a0000057ab9 */ /* 0x000fe20000000200 */
[----:B------:R-:W-:Y:S03]  /*03d0*/  BSSY B0, `(.L_x_10) ;  /* 0x0000013000007945 */ /* 0x000fe60003800000 */
        /* <DEDUP_REMOVED lines=9> */
[----:B------:R-:W4:Y:S01]  /*0470*/  LDG.E R4, [R4.64] ;  /* 0x0000000604047981 */ /* 0x000f22000c1e1900 */
[----:B------:R-:W-:Y:S01]  /*0480*/  IMAD R11, R11, 0x4, R12 ;  /* 0x000000040b0b7824 */ /* 0x000fe200078e020c */
[----:B------:R-:W-:Y:S01]  /*0490*/  FSETP.LT.FTZ.AND P1, PT, RZ, c[0x0][0x1a0], PT ;  /* 0x00006800ff007a0b */ /* 0x000fe20003f31000 */
[----:B------:R-:W-:-:S04]  /*04a0*/  FMUL.FTZ R21, R2, c[0x0][0x1a4] ;  /* 0x0000690002157a20 */ /* 0x000fc80000410000 */
[----:B------:R-:W4:Y:S08]  /*04b0*/  LDS R11, [R11] ;  /* 0x000000000b0b7984 */ /* 0x000f300000000800 */
[----:B0-----:R-:W-:-:S05]  /*04c0*/  @P1 HADD2.F32 R6, -RZ, R23.H0_H0 ;  /* 0x20000017ff061230 */ /* 0x001fca0000004100 */
[----:B------:R-:W-:Y:S02]  /*04d0*/  @P1 FFMA.FTZ R21, R6, c[0x0][0x1a0], R21 ;  /* 0x0000680006151a23 */ /* 0x000fe40000010015 */
[----:B----4-:R-:W-:-:S04]  /*04e0*/  FMUL.FTZ R6, R4, R11 ;  /* 0x0000000b04067220 */ /* 0x010fc80000410000 */
[----:B------:R-:W-:Y:S02]  /*04f0*/  FFMA.FTZ R21, R21, R21, R6 ;  /* 0x0000001515157223 */ /* 0x000fe40000010006 */
.L_x_11:
[----:B----4-:R-:W-:Y:S05]  /*0500*/  BSYNC B0 ;  /* 0x0000000000007941 */ /* 0x010fea0003800000 */
.L_x_10:
        /* <DEDUP_REMOVED lines=45> */
.L_x_13:
[----:B----4-:R-:W-:Y:S05]  /*07e0*/  BSYNC B0 ;  /* 0x0000000000007941 */ /* 0x010fea0003800000 */
.L_x_12:
[----:B------:R-:W-:Y:S01]  /*07f0*/  BAR.SYNC.DEFER_BLOCKING 0x0 ;  /* 0x0000000000007b1d */ /* 0x000fe20000010000 */
[----:B0-----:R-:W-:Y:S01]  /*0800*/  @!P0 HADD2.F32 R7, -RZ, R23.H0_H0 ;  /* 0x20000017ff078230 */ /* 0x001fe20000004100 */
[----:B------:R-:W-:Y:S02]  /*0810*/  @!P4 IMAD.MOV.U32 R8, RZ, RZ, 0x4 ;  /* 0x00000004ff08c424 */ /* 0x000fe400078e00ff */
[----:B------:R-:W-:Y:S02]  /*0820*/  IMAD.MOV.U32 R5, RZ, RZ, R15 ;  /* 0x000000ffff057224 */ /* 0x000fe400078e000f */
[----:B------:R-:W0:Y:S01]  /*0830*/  @!P0 MUFU.SQRT R3, R21 ;  /* 0x0000001500038308 */ /* 0x000e220000002000 */
[----:B------:R-:W-:Y:S01]  /*0840*/  IMAD.MOV.U32 R6, RZ, RZ, 0xbf ;  /* 0x000000bfff067424 */ /* 0x000fe200078e00ff */
[----:B------:R-:W-:Y:S01]  /*0850*/  BSSY B0, `(.L_x_14) ;  /* 0x0000072000007945 */ /* 0x000fe20003800000 */
[----:B-1----:R-:W-:Y:S02]  /*0860*/  IMAD.MOV.U32 R25, RZ, RZ, 0x7f ;  /* 0x0000007fff197424 */ /* 0x002fe400078e00ff */
[----:B0-----:R-:W-:Y:S01]  /*0870*/  @!P0 FADD.FTZ R3, R3, c[0x0][0x180] ;  /* 0x0000600003038621 */ /* 0x001fe20000010000 */
[----:B------:R-:W0:Y:S05]  /*0880*/  @P4 LDS R24, [0xa50] ;  /* 0x000a5000ff184984 */ /* 0x000e2a0000000800 */
[----:B------:R-:W1:Y:S02]  /*0890*/  @!P0 MUFU.RCP R3, R3 ;  /* 0x0000000300038308 */ /* 0x000e640000001000 */
[----:B-1----:R-:W-:-:S04]  /*08a0*/  @!P0 FMUL.FTZ R2, R2, R3 ;  /* 0x0000000302028220 */ /* 0x002fc80000410000 */
[----:B------:R-:W-:Y:S01]  /*08b0*/  @!P0 FFMA.FTZ R2, -R2, c[0x0][0x188], R7 ;  /* 0x0000620002028a23 */ /* 0x000fe20000010107 */
[----:B------:R-:W-:-:S04]  /*08c0*/  @!P4 SHF.R.U32.HI R7, RZ, 0x8, R17 ;  /* 0x00000008ff07c819 */ /* 0x000fc80000011611 */
[----:B------:R-:W-:Y:S01]  /*08d0*/  @!P0 F2FP.PACK_AB R23, RZ, R2 ;  /* 0x00000002ff17823e */ /* 0x000fe200000000ff */
[----:B------:R-:W-:Y:S01]  /*08e0*/  @!P4 IMAD.WIDE.U32 R2, R7, R8, c[0x0][0x198] ;  /* 0x000066000702c625 */ /* 0x000fe200078e0008 */
[----:B0-----:R-:W0:Y:S04]  /*08f0*/  MUFU.RCP R4, R24 ;  /* 0x0000001800047308 */ /* 0x001e280000001000 */
        /* <DEDUP_REMOVED lines=103> */
.L_x_15:
[----:B0-----:R-:W-:Y:S05]  /*0f70*/  BSYNC B0 ;  /* 0x0000000000007941 */ /* 0x001fea0003800000 */
.L_x_14:
        /* <DEDUP_REMOVED lines=17> */
.L_x_16:
[----:B------:R-:W-:Y:S05]  /*1090*/  EXIT ;  /* 0x000000000000794d */ /* 0x000fea0003800000 */
.L_x_18:
        /* <DEDUP_REMOVED lines=14> */
.L_x_2059:


//--------------------- .text._Z35kOptimizerStatic8bit1StateBlockwiseIfLi4ELi256ELi1EEvPT_S1_PhfffifPfS3_ffbi --------------------------
	.section	.text._Z35kOptimizerStatic8bit1StateBlockwiseIfLi4ELi256ELi1EEvPT_S1_PhfffifPfS3_ffbi,"ax",@progbits
	.sectioninfo	@"SHI_REGISTERS=40"
	.align	128
        .global         _Z35kOptimizerStatic8bit1StateBlockwiseIfLi4ELi256ELi1EEvPT_S1_PhfffifPfS3_ffbi
        .type           _Z35kOptimizerStatic8bit1StateBlockwiseIfLi4ELi256ELi1EEvPT_S1_PhfffifPfS3_ffbi,@function
        .size           _Z35kOptimizerStatic8bit1StateBlockwiseIfLi4ELi256ELi1EEvPT_S1_PhfffifPfS3_ffbi,(.L_x_2060 - _Z35kOptimizerStatic8bit1StateBlockwiseIfLi4ELi256ELi1EEvPT_S1_PhfffifPfS3_ffbi)
        .other          _Z35kOptimizerStatic8bit1StateBlockwiseIfLi4ELi256ELi1EEvPT_S1_PhfffifPfS3_ffbi,@"STO_CUDA_ENTRY STV_DEFAULT"
_Z35kOptimizerStatic8bit1StateBlockwiseIfLi4ELi256ELi1EEvPT_S1_PhfffifPfS3_ffbi:
.text._Z35kOptimizerStatic8bit1StateBlockwiseIfLi4ELi256ELi1EEvPT_S1_PhfffifPfS3_ffbi:
        /* <DEDUP_REMOVED lines=24> */
.L_x_25:
[----:B------:R-:W-:Y:S01]  /*0180*/  IADD3 R17, -R15, c[0x0][0x1ac], RZ ;  /* 0x00006b000f117a10 */ /* 0x000fe20007ffe1ff */
[----:B------:R-:W-:Y:S01]  /*0190*/  IMAD.MOV.U32 R9, RZ, RZ, RZ ;  /* 0x000000ffff097224 */ /* 0x000fe200078e00ff */
[----:B------:R-:W-:Y:S02]  /*01a0*/  BAR.SYNC.DEFER_BLOCKING 0x0 ;  /* 0x0000000000007b1d */ /* 0x000fe40000010000 */
[----:B------:R-:W-:-:S04]  /*01b0*/  IMNMX.U32 R17, R17, 0x100, PT ;  /* 0x0000010011117817 */ /* 0x000fc80003800000 */
[----:B------:R-:W-:-:S13]  /*01c0*/  ISETP.GE.AND P2, PT, R0, R17, PT ;  /* 0x000000110000720c */ /* 0x000fda0003f46270 */
[----:B------:R-:W-:-:S04]  /*01d0*/  @!P2 IADD3 R5, P0, R0, R15, RZ ;  /* 0x0000000f0005a210 */ /* 0x000fc80007f1e0ff */
[----:B------:R-:W-:Y:S02]  /*01e0*/  @!P2 LEA.HI.X.SX32 R6, R0, RZ, 0x1, P0 ;  /* 0x000000ff0006a211 */ /* 0x000fe400000f0eff */
[----:B------:R-:W-:-:S04]  /*01f0*/  @!P2 LEA R4, P0, R5, c[0x0][0x168], 0x2 ;  /* 0x00005a000504aa11 */ /* 0x000fc800078010ff */
[----:B------:R-:W-:-:S05]  /*0200*/  @!P2 LEA.HI.X R5, R5, c[0x0][0x16c], R6, 0x2, P0 ;  /* 0x00005b000505aa11 */ /* 0x000fca00000f1406 */
[----:B------:R-:W5:Y:S01]  /*0210*/  @!P2 LDG.E.CONSTANT R9, [R4.64] ;  /* 0x000000060409a981 */ /* 0x000f62000c1e9900 */
[----:B------:R-:W-:Y:S01]  /*0220*/  LOP3.LUT R11, R0, 0x3fffffe0, RZ, 0xc0, !PT ;  /* 0x3fffffe0000b7812 */ /* 0x000fe200078ec0ff */
[----:B------:R-:W-:Y:S01]  /*0230*/  IMAD.MOV.U32 R8, RZ, RZ, 0x80 ;  /* 0x00000080ff087424 */ /* 0x000fe200078e00ff */
[--C-:B------:R-:W-:Y:S02]  /*0240*/  @!P2 SHF.R.S32.HI R7, RZ, 0x1f, R0.reuse ;  /* 0x0000001fff07a819 */ /* 0x100fe40000011400 */
[----:B------:R-:W-:Y:S01]  /*0250*/  @!P2 IADD3 R6, P0, P1, R15, c[0x0][0x170], R0 ;  /* 0x00005c000f06aa10 */ /* 0x000fe2000791e000 */
[----:B0-----:R-:W-:Y:S01]  /*0260*/  IMAD.IADD R20, R11, 0x1, R14 ;  /* 0x000000010b147824 */ /* 0x001fe200078e020e */
[----:B------:R-:W-:Y:S02]  /*0270*/  PRMT R11, R8, 0x7610, R11 ;  /* 0x00007610080b7816 */ /* 0x000fe4000000000b */
[----:B------:R-:W-:Y:S02]  /*0280*/  @!P2 IADD3.X R7, RZ, c[0x0][0x174], R7, P0, P1 ;  /* 0x00005d00ff07aa10 */ /* 0x000fe400007e2407 */
[----:B-----5:R-:W-:Y:S01]  /*0290*/  STS [R20.X4+0x840], R9 ;  /* 0x0008400914007388 */ /* 0x020fe20000004800 */
[----:B------:R-:W-:-:S06]  /*02a0*/  NOP ;  /* 0x0000000000007918 */ /* 0x000fcc0000000000 */
[----:B------:R-:W0:Y:S04]  /*02b0*/  LDS R21, [R20.X4+0x840] ;  /* 0x0008400014157984 */ /* 0x000e280000004800 */
[----:B------:R-:W-:Y:S06]  /*02c0*/  BAR.SYNC.DEFER_BLOCKING 0x0 ;  /* 0x0000000000007b1d */ /* 0x000fec0000010000 */
[----:B------:R-:W5:Y:S01]  /*02d0*/  @!P2 LDG.E.U8 R11, [R6.64] ;  /* 0x00000006060ba981 */ /* 0x000f62000c1e1100 */
[C---:B------:R-:W-:Y:S01]  /*02e0*/  LOP3.LUT R23, R0.reuse, 0xffffffe0, RZ, 0xc0, !PT ;  /* 0xffffffe000177812 */ /* 0x040fe200078ec0ff */
[----:B------:R-:W-:Y:S01]  /*02f0*/  IMAD.MOV.U32 R25, RZ, RZ, RZ ;  /* 0x000000ffff197224 */ /* 0x000fe200078e00ff */
[----:B------:R-:W-:-:S03]  /*0300*/  @!P2 IADD3 R5, P0, R0, R15, RZ ;  /* 0x0000000f0005a210 */ /* 0x000fc60007f1e0ff */
        /* <DEDUP_REMOVED lines=8> */
[----:B------:R-:W5:Y:S01]  /*0390*/  @!P2 LDG.E R25, [R4.64] ;  /* 0x000000060419a981 */ /* 0x000f62000c1e1900 */
[----:B0-----:R-:W-:Y:S01]  /*03a0*/  FSETP.NEU.FTZ.AND P0, PT, R21, RZ, PT ;  /* 0x000000ff1500720b */ /* 0x001fe20003f1d000 */
[----:B------:R-:W-:Y:S01]  /*03b0*/  ULDC.S8 UR5, c[0x0][0x1a8] ;  /* 0x00006a0000057ab9 */ /* 0x000fe20000000200 */
[----:B------:R-:W-:Y:S02]  /*03c0*/  BSSY B0, `(.L_x_19) ;  /* 0x0000011000007945 */ /* 0x000fe40003800000 */
[----:B------:R-:W-:Y:S01]  /*03d0*/  ISETP.NE.AND P0, PT, RZ, UR5, !P0 ;  /* 0x00000005ff007c0c */ /* 0x000fe2000c705270 */
[----:B-----5:R1:W-:Y:S01]  /*03e0*/  STS [R20.X4+0x840], R25 ;  /* 0x0008401914007388 */ /* 0x0203e20000004800 */
[----:B------:R-:W-:-:S06]  /*03f0*/  NOP ;  /* 0x0000000000007918 */ /* 0x000fcc0000000000 */
[----:B------:R1:W0:Y:S05]  /*0400*/  LDS R23, [R20.X4+0x840] ;  /* 0x0008400014177984 */ /* 0x00022a0000004800 */
        /* <DEDUP_REMOVED lines=9> */
[----:B0-----:R-:W-:Y:S02]  /*04a0*/  @P1 FFMA.FTZ R6, R23, c[0x0][0x1a0], R6 ;  /* 0x0000680017061a23 */ /* 0x001fe40000010006 */
[----:B----4-:R-:W-:-:S04]  /*04b0*/  FMUL.FTZ R19, R4, R9 ;  /* 0x0000000904137220 */ /* 0x010fc80000410000 */
[----:B------:R-:W-:Y:S02]  /*04c0*/  FFMA.FTZ R19, R6, R6, R19 ;  /* 0x0000000606137223 */ /* 0x000fe40000010013 */
.L_x_20:
[----:B----4-:R-:W-:Y:S05]  /*04d0*/  BSYNC B0 ;  /* 0x0000000000007941 */ /* 0x010fea0003800000 */
.L_x_19:
        /* <DEDUP_REMOVED lines=45> */
.L_x_22:
[----:B----4-:R-:W-:Y:S05]  /*07b0*/  BSYNC B0 ;  /* 0x0000000000007941 */ /* 0x010fea0003800000 */
.L_x_21:
[----:B------:R-:W-:Y:S01]  /*07c0*/  BAR.SYNC.DEFER_BLOCKING 0x0 ;  /* 0x0000000000007b1d */ /* 0x000fe20000010000 */
[----:B------:R-:W-:Y:S02]  /*07d0*/  @!P4 IMAD.MOV.U32 R5, RZ, RZ, 0x4 ;  /* 0x00000004ff05c424 */ /* 0x000fe400078e00ff */
[----:B------:R-:W-:Y:S02]  /*07e0*/  IMAD.MOV.U32 R7, RZ, RZ, R13 ;  /* 0x000000ffff077224 */ /* 0x000fe400078e000d */
[----:B------:R-:W-:Y:S01]  /*07f0*/  IMAD.MOV.U32 R8, RZ, RZ, 0xbf ;  /* 0x000000bfff087424 */ /* 0x000fe200078e00ff */
[----:B------:R-:W4:Y:S01]  /*0800*/  @!P0 MUFU.SQRT R4, R19 ;  /* 0x0000001300048308 */ /* 0x000f220000002000 */
[----:B-1----:R-:W-:Y:S01]  /*0810*/  IMAD.MOV.U32 R25, RZ, RZ, 0x7f ;  /* 0x0000007fff197424 */ /* 0x002fe200078e00ff */
[----:B------:R-:W-:Y:S01]  /*0820*/  BSSY B0, `(.L_x_23) ;  /* 0x0000070000007945 */ /* 0x000fe20003800000 */
[----:B----4-:R-:W-:Y:S01]  /*0830*/  @!P0 FADD.FTZ R9, R4, c[0x0][0x180] ;  /* 0x0000600004098621 */ /* 0x010fe20000010000 */
[----:B------:R-:W-:Y:S01]  /*0840*/  @!P4 SHF.R.U32.HI R4, RZ, 0x8, R15 ;  /* 0x00000008ff04c819 */ /* 0x000fe2000001160f */
[----:B------:R-:W1:Y:S03]  /*0850*/  @P4 LDS R22, [0xc50] ;  /* 0x000c5000ff164984 */ /* 0x000e660000000800 */
[----:B------:R-:W4:Y:S01]  /*0860*/  @!P0 MUFU.RCP R10, R9 ;  /* 0x00000009000a8308 */ /* 0x000f220000001000 */
[----:B------:R-:W-:-:S04]  /*0870*/  @!P4 IMAD.WIDE.U32 R4, R4, R5, c[0x0][0x198] ;  /* 0x000066000404c625 */ /* 0x000fc800078e0005 */
[----:B----4-:R-:W-:-:S04]  /*0880*/  @!P0 FMUL.FTZ R10, R21, R10 ;  /* 0x0000000a150a8220 */ /* 0x010fc80000410000 */
[----:B0-----:R-:W-:Y:S01]  /*0890*/  @!P0 FFMA.FTZ R23, -R10, c[0x0][0x188], R23 ;  /* 0x000062000a178a23 */ /* 0x001fe20000010117 */
[----:B-1----:R0:W1:Y:S01]  /*08a0*/  MUFU.RCP R6, R22 ;  /* 0x0000001600067308 */ /* 0x0020620000001000 */
[----:B------:R0:W-:Y:S04]  /*08b0*/  @!P4 STG.E [R4.64], R22 ;  /* 0x000000160400c986 */ /* 0x0001e8000c101906 */
[----:B------:R-:W-:Y:S01]  /*08c0*/  BAR.SYNC.DEFER_BLOCKING 0x0 ;  /* 0x0000000000007b1d */ /* 0x000fe20000010000 */
[----:B0-2---:R-:W-:Y:S02]  /*08d0*/  IMAD.MOV.U32 R22, RZ, RZ, R3 ;  /* 0x000000ffff167224 */ /* 0x005fe400078e0003 */
[----:B-1----:R-:W-:-:S05]  /*08e0*/  FMUL.FTZ R6, R19, R6 ;  /* 0x0000000613067220 */ /* 0x002fca0000410000 */
[----:B------:R-:W-:Y:S01]  /*08f0*/  FSETP.GEU.FTZ.AND P3, PT, R3, R6, PT ;  /* 0x000000060300720b */ /* 0x000fe20003f7e000 */
[----:B------:R-:W-:Y:S01]  /*0900*/  STS [R20.X4+0x840], R23 ;  /* 0x0008401714007388 */ /* 0x000fe20000004800 */
[----:B------:R-:W-:-:S11]  /*0910*/  NOP ;  /* 0x0000000000007918 */ /* 0x000fd60000000000 */
[----:B---3--:R-:W-:Y:S01]  /*0920*/  @P3 IMAD.MOV.U32 R7, RZ, RZ, R12 ;  /* 0x000000ffff073224 */ /* 0x008fe200078e000c */
[----:B------:R-:W-:Y:S01]  /*0930*/  LDS R9, [R20.X4+0x840] ;  /* 0x0008400014097984 */ /* 0x000fe20000004800 */
[----:B------:R-:W-:Y:S02]  /*0940*/  @P3 IMAD.MOV.U32 R8, RZ, RZ, 0x3f ;  /* 0x0000003fff083424 */ /* 0x000fe400078e00ff */
[----:B------:R-:W-:Y:S01]  /*0950*/  @P3 IMAD.MOV.U32 R25, RZ, RZ, RZ ;  /* 0x000000ffff193224 */ /* 0x000fe200078e00ff */
[----:B------:R-:W-:Y:S04]  /*0960*/  @!P2 STS [0xc40], R17 ;  /* 0x000c4011ff00a388 */ /* 0x000fe80000000800 */
[----:B------:R-:W-:Y:S01]  /*0970*/  BAR.SYNC.DEFER_BLOCKING 0x0 ;  /* 0x0000000000007b1d */ /* 0x000fe20000010000 */
[----:B------:R-:W-:Y:S01]  /*0980*/  FSETP.GEU.FTZ.AND P1, PT, R7, R6, PT ;  /* 0x000000060700720b */ /* 0x000fe20003f3e000 */
[----:B------:R-:W-:-:S12]  /*0990*/  @P3 IMAD.MOV.U32 R22, RZ, RZ, -0x40800000 ;  /* 0xbf800000ff163424 */ /* 0x000fd800078e00ff */
        /* <DEDUP_REMOVED lines=77> */
[----:B------:R0:W-:Y:S01]  /*0e70*/  @!P0 STG.E [R4.64], R9 ;  /* 0x0000000904008986 */ /* 0x0001e2000c101906 */
        /* <DEDUP_REMOVED lines=10> */
.L_x_24:
[----:B0-----:R-:W-:Y:S05]  /*0f20*/  BSYNC B0 ;  /* 0x0000000000007941 */ /* 0x001fea0003800000 */
.L_x_23:
        /* <DEDUP_REMOVED lines=15> */
[----:B0-----:R-:W-:Y:S05]  /*1020*/  @!P0 BRA `(.L_x_25) ;  /* 0xfffff15000008947 */ /* 0x001fea000383ffff */
[----:B------:R-:W-:Y:S05]  /*1030*/  EXIT ;  /* 0x000000000000794d */ /* 0x000fea0003800000 */
.L_x_26:
        /* <DEDUP_REMOVED lines=12> */
.L_x_2060:


//--------------------- .text._Z35kOptimizerStatic8bit1StateBlockwiseI13__nv_bfloat16Li5ELi256ELi1EEvPT_S2_PhfffifPfS4_ffbi --------------------------
	.section	.text._Z35kOptimizerStatic8bit1StateBlockwiseI13__nv_bfloat16Li5ELi256ELi1EEvPT_S2_PhfffifPfS4_ffbi,"ax",@progbits
	.sectioninfo	@"SHI_REGISTERS=40"
	.align	128
        .global         _Z35kOptimizerStatic8bit1StateBlockwiseI13__nv_bfloat16Li5ELi256ELi1EEvPT_S2_PhfffifPfS4_ffbi
        .type           _Z35kOptimizerStatic8bit1StateBlockwiseI13__nv_bfloat16Li5ELi256ELi1EEvPT_S2_PhfffifPfS4_ffbi,@function
        .size           _Z35kOptimizerStatic8bit1StateBlockwiseI13__nv_bfloat16Li5ELi256ELi1EEvPT_S2_PhfffifPfS4_ffbi,(.L_x_2061 - _Z35kOptimizerStatic8bit1StateBlockwiseI13__nv_bfloat16Li5ELi256ELi1EEvPT_S2_PhfffifPfS4_ffbi)
        .other          _Z35kOptimizerStatic8bit1StateBlockwiseI13__nv_bfloat16Li5ELi256ELi1EEvPT_S2_PhfffifPfS4_ffbi,@"STO_CUDA_ENTRY STV_DEFAULT"
_Z35kOptimizerStatic8bit1StateBlockwiseI13__nv_bfloat16Li5ELi256ELi1EEvPT_S2_PhfffifPfS4_ffbi:
.text._Z35kOptimizerStatic8bit1StateBlockwiseI13__nv_bfloat16Li5ELi256ELi1EEvPT_S2_PhfffifPfS4_ffbi:
        /* <DEDUP_REMOVED lines=17> */
[----:B------:R-:W-:Y:S01]  /*0110*/  SHF.R.S32.HI R3, RZ, 0x1f, R0 ;  /* 0x0000001fff037819 */ /* 0x000fe20000011400 */
[----:B------:R-:W-:-:S02]  /*0120*/  IMAD.MOV.U32 R17, RZ, RZ, c[0x0][0x188] ;  /* 0x00006200ff117624 */ /* 0x000fc400078e00ff */
[----:B------:R-:W-:Y:S01]  /*0130*/  IMAD R12, R12, 0x404, RZ ;  /* 0x000004040c0c7824 */ /* 0x000fe200078e02ff */
[----:B------:R-:W-:Y:S01]  /*0140*/  LEA.HI R3, R3, R0, RZ, 0x5 ;  /* 0x0000000003037211 */ /* 0x000fe200078f28ff */
[----:B------:R-:W-:-:S03]  /*0150*/  IMAD.MOV.U32 R2, RZ, RZ, c[0x0][0x1a0] ;  /* 0x00006800ff027624 */ /* 0x000fc600078e00ff */
[----:B------:R1:W2:Y:S01]  /*0160*/  LDS R13, [R12+0x1fc] ;  /* 0x0001fc000c0d7984 */ /* 0x0002a20000000800 */
[----:B------:R-:W-:Y:S01]  /*0170*/  FFMA.FTZ R17, -R17, R2, 1 ;  /* 0x3f80000011117423 */ /* 0x000fe20000010102 */
[----:B------:R-:W-:Y:S02]  /*0180*/  SHF.R.S32.HI R18, RZ, 0x5, R3 ;  /* 0x00000005ff127819 */ /* 0x000fe40000011403 */
[----:B------:R1:W3:Y:S04]  /*0190*/  LDS R14, [R12+0xfc] ;  /* 0x0000fc000c0e7984 */ /* 0x0002e80000000800 */
[----:B------:R1:W4:Y:S02]  /*01a0*/  LDS R15, [R12+0x2fc] ;  /* 0x0002fc000c0f7984 */ /* 0x0003240000000800 */
.L_x_34:
[----:B------:R-:W-:Y:S01]  /*01b0*/  IADD3 R21, -R19, c[0x0][0x1ac], RZ ;  /* 0x00006b0013157a10 */ /* 0x000fe20007ffe1ff */
[----:B------:R-:W-:Y:S01]  /*01c0*/  BAR.SYNC.DEFER_BLOCKING 0x0 ;  /* 0x0000000000007b1d */ /* 0x000fe20000010000 */
[----:B------:R-:W-:-:S02]  /*01d0*/  PRMT R6, RZ, 0x7610, R6 ;  /* 0x00007610ff067816 */ /* 0x000fc40000000006 */
        /* <DEDUP_REMOVED lines=9> */
[--C-:B------:R-:W-:Y:S02]  /*0270*/  SHF.R.S32.HI R20, RZ, 0x1f, R0.reuse ;  /* 0x0000001fff147819 */ /* 0x100fe40000011400 */
[----:B------:R-:W-:Y:S01]  /*0280*/  @!P2 IADD3 R4, P0, P1, R19, c[0x0][0x170], R0 ;  /* 0x00005c001304aa10 */ /* 0x000fe2000791e000 */
[----:B0-----:R-:W-:-:S03]  /*0290*/  IMAD.IADD R25, R5, 0x1, R16 ;  /* 0x0000000105197824 */ /* 0x001fc600078e0210 */
[----:B------:R-:W-:Y:S01]  /*02a0*/  @!P2 IADD3.X R5, RZ, c[0x0][0x174], R20, P0, P1 ;  /* 0x00005d00ff05aa10 */ /* 0x000fe200007e2414 */
[C---:B------:R-:W-:Y:S01]  /*02b0*/  IMAD.SHL.U32 R11, R25.reuse, 0x2, RZ ;  /* 0x00000002190b7824 */ /* 0x040fe200078e00ff */
[----:B------:R-:W-:-:S04]  /*02c0*/  LEA R25, R25, 0x840, 0x1 ;  /* 0x0000084019197811 */ /* 0x000fc800078e08ff */
[----:B-----5:R0:W-:Y:S01]  /*02d0*/  STS.U16 [R11+0x840], R6 ;  /* 0x000840060b007388 */ /* 0x0201e20000000400 */
[----:B------:R-:W-:-:S06]  /*02e0*/  NOP ;  /* 0x0000000000007918 */ /* 0x000fcc0000000000 */
[----:B------:R-:W5:Y:S04]  /*02f0*/  LDS.U16 R7, [R25] ;  /* 0x0000000019077984 */ /* 0x000f680000000400 */
[----:B------:R-:W-:Y:S06]  /*0300*/  BAR.SYNC.DEFER_BLOCKING 0x0 ;  /* 0x0000000000007b1d */ /* 0x000fec0000010000 */
[----:B----4-:R-:W4:Y:S01]  /*0310*/  @!P2 LDG.E.U8 R9, [R4.64] ;  /* 0x000000060409a981 */ /* 0x010f22000c1e1100 */
[----:B------:R-:W-:-:S02]  /*0320*/  LOP3.LUT R23, R0, 0xffffffe0, RZ, 0xc0, !PT ;  /* 0xffffffe000177812 */ /* 0x000fc400078ec0ff */
[----:B------:R-:W-:Y:S02]  /*0330*/  @!P2 IADD3 R3, P0, R0, R19, RZ ;  /* 0x000000130003a210 */ /* 0x000fe40007f1e0ff */
[----:B0-----:R-:W-:Y:S01]  /*0340*/  PRMT R6, RZ, 0x7610, R6 ;  /* 0x00007610ff067816 */ /* 0x001fe20000000006 */
[----:B------:R-:W-:Y:S02]  /*0350*/  IMAD.IADD R22, R23, 0x1, R16 ;  /* 0x0000000117167824 */ /* 0x000fe400078e0210 */
[----:B------:R-:W-:Y:S01]  /*0360*/  @!P2 IMAD.X R8, RZ, RZ, R20, P0 ;  /* 0x000000ffff08a224 */ /* 0x000fe200000e0614 */
[----:B------:R-:W-:-:S04]  /*0370*/  @!P2 LEA R2, P0, R3, c[0x0][0x160], 0x1 ;  /* 0x000058000302aa11 */ /* 0x000fc800078008ff */
[----:B------:R-:W-:Y:S01]  /*0380*/  @!P2 LEA.HI.X R3, R3, c[0x0][0x164], R8, 0x1, P0 ;  /* 0x000059000303aa11 */ /* 0x000fe200000f0c08 */
[----:B----4-:R0:W-:Y:S01]  /*0390*/  STS.U8 [R22+0x840], R9 ;  /* 0x0008400916007388 */ /* 0x0101e20000000000 */
[----:B------:R-:W-:-:S06]  /*03a0*/  NOP ;  /* 0x0000000000007918 */ /* 0x000fcc0000000000 */
[----:B------:R0:W4:Y:S04]  /*03b0*/  LDS.U8 R11, [R22+0x840] ;  /* 0x00084000160b7984 */ /* 0x0001280000000000 */
[----:B------:R-:W-:Y:S06]  /*03c0*/  BAR.SYNC.DEFER_BLOCKING 0x0 ;  /* 0x0000000000007b1d */ /* 0x000fec0000010000 */
[----:B---3--:R5:W3:Y:S01]  /*03d0*/  @!P2 LDG.E.U16 R6, [R2.64] ;  /* 0x000000060206a981 */ /* 0x008ae2000c1e1500 */
[----:B------:R-:W-:Y:S01]  /*03e0*/  ULDC.S8 UR5, c[0x0][0x1a8] ;  /* 0x00006a0000057ab9 */ /* 0x000fe20000000200 */
[----:B------:R-:W-:Y:S01]  /*03f0*/  BSSY B0, `(.L_x_27) ;  /* 0x0000025000007945 */ /* 0x000fe20003800000 */
[----:B------:R-:W-:-:S02]  /*0400*/  ISETP.NE.AND P1, PT, RZ, UR5, PT ;  /* 0x00000005ff007c0c */ /* 0x000fc4000bf25270 */
[----:B-----5:R-:W-:-:S04]  /*0410*/  PRMT R3, R7, 0x7610, R3 ;  /* 0x0000761007037816 */ /* 0x020fc80000000003 */
[----:B------:R-:W-:-:S04]  /*0420*/  PRMT R5, RZ, 0x5410, R3 ;  /* 0x00005410ff057816 */ /* 0x000fc80000000003 */
[----:B------:R-:W-:Y:S01]  /*0430*/  FSETP.NEU.FTZ.AND P0, PT, R5, RZ, PT ;  /* 0x000000ff0500720b */ /* 0x000fe20003f1d000 */
[----:B---3--:R0:W-:Y:S01]  /*0440*/  STS.U16 [R25], R6 ;  /* 0x0000000619007388 */ /* 0x0081e20000000400 */
[----:B------:R-:W-:-:S06]  /*0450*/  NOP ;  /* 0x0000000000007918 */ /* 0x000fcc0000000000 */
[----:B------:R0:W3:Y:S05]  /*0460*/  LDS.U16 R26, [R25] ;  /* 0x00000000191a7984 */ /* 0x0000ea0000000400 */
[----:B------:R-:W-:Y:S05]  /*0470*/  @!P0 BRA P1, `(.L_x_28) ;  /* 0x000001c000008947 */ /* 0x000fea0000800000 */
[----:B----4-:R-:W-:Y:S01]  /*0480*/  SHF.R.U32.HI R2, RZ, 0x8, R19 ;  /* 0x00000008ff027819 */ /* 0x010fe20000011613 */
[----:B------:R-:W-:-:S04]  /*0490*/  IMAD.MOV.U32 R3, RZ, RZ, 0x4 ;  /* 0x00000004ff037424 */ /* 0x000fc800078e00ff */
[----:B------:R-:W-:-:S06]  /*04a0*/  IMAD.WIDE.U32 R2, R2, R3, c[0x0][0x198] ;  /* 0x0000660002027625 */ /* 0x000fcc00078e0003 */
[----:B------:R-:W4:Y:S01]  /*04b0*/  LDG.E R2, [R2.64] ;  /* 0x0000000602027981 */ /* 0x000f22000c1e1900 */
[----:B------:R-:W-:Y:S02]  /*04c0*/  IMAD R11, R11, 0x4, R12 ;  /* 0x000000040b0b7824 */ /* 0x000fe400078e020c */
[----:B0-----:R-:W-:Y:S02]  /*04d0*/  IMAD.MOV.U32 R6, RZ, RZ, c[0x0][0x178] ;  /* 0x00005e00ff067624 */ /* 0x001fe400078e00ff */
[----:B------:R-:W-:Y:S02]  /*04e0*/  FMUL.FTZ R24, R5, c[0x0][0x1a4] ;  /* 0x0000690005187a20 */ /* 0x000fe40000410000 */
[----:B------:R-:W4:Y:S01]  /*04f0*/  LDS R11, [R11] ;  /* 0x000000000b0b7984 */ /* 0x000f220000000800 */
[----:B------:R-:W-:Y:S02]  /*0500*/  FADD.FTZ R6, -R6, 1 ;  /* 0x3f80000006067421 */ /* 0x000fe40000010100 */
[----:B----4-:R-:W-:-:S04]  /*0510*/  FMUL.FTZ R4, R2, R11 ;  /* 0x0000000b02047220 */ /* 0x010fc80000410000 */
[C---:B------:R-:W-:Y:S02]  /*0520*/  FMUL.FTZ R5, R4.reuse, c[0x0][0x178] ;  /* 0x00005e0004057a20 */ /* 0x040fe40000410000 */
[----:B------:R-:W-:Y:S02]  /*0530*/  FMUL.FTZ R7, R4, c[0x0][0x17c] ;  /* 0x00005f0004077a20 */ /* 0x000fe40000410000 */
[----:B------:R-:W-:Y:S02]  /*0540*/  FFMA.FTZ R5, R24, R6, R5 ;  /* 0x0000000618057223 */ /* 0x000fe40000010005 */
[----:B------:R-:W-:-:S03]  /*0550*/  IMAD.MOV.U32 R6, RZ, RZ, c[0x0][0x17c] ;  /* 0x00005f00ff067624 */ /* 0x000fc600078e00ff */
[C---:B------:R-:W-:Y:S01]  /*0560*/  FSETP.GT.FTZ.AND P0, PT, R5.reuse, RZ, PT ;  /* 0x000000ff0500720b */ /* 0x040fe20003f14000 */
[----:B------:R-:W-:Y:S01]  /*0570*/  FADD.FTZ R6, -R6, 1 ;  /* 0x3f80000006067421 */ /* 0x000fe20000010100 */
[----:B------:R-:W-:-:S03]  /*0580*/  FSETP.GEU.FTZ.AND P1, PT, R5, RZ, PT ;  /* 0x000000ff0500720b */ /* 0x000fc60003f3e000 */
[----:B------:R-:W-:Y:S01]  /*0590*/  FFMA.FTZ R24, R24, R6, R7 ;  /* 0x0000000618187223 */ /* 0x000fe20000010007 */
[----:B------:R-:W-:-:S04]  /*05a0*/  SEL R2, RZ, 0x1, P1 ;  /* 0x00000001ff027807 */ /* 0x000fc80000800000 */
[----:B------:R-:W-:-:S03]  /*05b0*/  IADD3 R5, -R2, 0x1, RZ ;  /* 0x0000000102057810 */ /* 0x000fc60007ffe1ff */
[----:B------:R-:W-:Y:S01]  /*05c0*/  @!P0 IMAD.MOV R5, RZ, RZ, -R2 ;  /* 0x000000ffff058224 */ /* 0x000fe200078e0a02 */
[----:B------:R-:W-:-:S05]  /*05d0*/  FSETP.LT.FTZ.AND P0, PT, RZ, c[0x0][0x1a0], PT ;  /* 0x00006800ff007a0b */ /* 0x000fca0003f11000 */
[----:B------:R-:W0:Y:S08]  /*05e0*/  I2F R5, R5 ;  /* 0x0000000500057306 */ /* 0x000e300000201400 */
[----:B---3--:R-:W-:-:S05]  /*05f0*/  @P0 PRMT R2, RZ, 0x5410, R26 ;  /* 0x00005410ff020816 */ /* 0x008fca000000001a */
[----:B------:R-:W-:Y:S02]  /*0600*/  @P0 FMUL.FTZ R2, R17, R2 ;  /* 0x0000000211020220 */ /* 0x000fe40000410000 */
[----:B0-----:R-:W-:-:S03]  /*0610*/  FMUL.FTZ R3, R5, c[0x0][0x188] ;  /* 0x0000620005037a20 */ /* 0x001fc60000410000 */
[----:B------:R-:W-:Y:S02]  /*0620*/  @P0 F2FP.BF16.PACK_AB R26, RZ, R2 ;  /* 0x00000002ff1a023e */ /* 0x000fe400000010ff */
[----:B------:R-:W-:Y:S02]  /*0630*/  F2FP.BF16.PACK_AB R3, RZ, R3 ;  /* 0x00000003ff03723e */ /* 0x000fe400000010ff */
.L_x_28:
[----:B----4-:R-:W-:Y:S05]  /*0640*/  BSYNC B0 ;  /* 0x0000000000007941 */ /* 0x010fea0003800000 */
.L_x_27:
        /* <DEDUP_REMOVED lines=28> */
[----:B0---4-:R-:W0:Y:S04]  /*0810*/  LDS.128 R4, [0x810] ;  /* 0x00081000ff047984 */ /* 0x011e280000000c00 */
[----:B------:R-:W4:Y:S01]  /*0820*/  LDS.128 R8, [0x820] ;  /* 0x00082000ff087984 */ /* 0x000f220000000c00 */
[----:B0-----:R-:W-:-:S04]  /*0830*/  FSETP.GEU.FTZ.AND P0, PT, R28, R5, PT ;  /* 0x000000051c00720b */ /* 0x001fc80003f1e000 */
[----:B------:R-:W-:-:S04]  /*0840*/  FSEL R5, R5, R28, !P0 ;  /* 0x0000001c05057208 */ /* 0x000fc80004000000 */
[----:B------:R-:W-:-:S04]  /*0850*/  FSETP.GEU.FTZ.AND P0, PT, R5, R6, PT ;  /* 0x000000060500720b */ /* 0x000fc80003f1e000 */
[----:B------:R-:W-:-:S04]  /*0860*/  FSEL R6, R6, R5, !P0 ;  /* 0x0000000506067208 */ /* 0x000fc80004000000 */
[----:B------:R-:W-:-:S04]  /*0870*/  FSETP.GEU.FTZ.AND P0, PT, R6, R7, PT ;  /* 0x000000070600720b */ /* 0x000fc80003f1e000 */
[----:B------:R-:W-:-:S04]  /*0880*/  FSEL R7, R7, R6, !P0 ;  /* 0x0000000607077208 */ /* 0x000fc80004000000 */
[----:B----4-:R-:W-:-:S04]  /*0890*/  FSETP.GEU.FTZ.AND P0, PT, R7, R8, PT ;  /* 0x000000080700720b */ /* 0x010fc80003f1e000 */
        /* <DEDUP_REMOVED lines=8> */
.L_x_30:
[----:B----4-:R-:W-:Y:S05]  /*0920*/  BSYNC B0 ;  /* 0x0000000000007941 */ /* 0x010fea0003800000 */
.L_x_29:
[----:B------:R-:W-:Y:S01]  /*0930*/  BAR.SYNC.DEFER_BLOCKING 0x0 ;  /* 0x0000000000007b1d */ /* 0x000fe20000010000 */
[----:B------:R-:W-:Y:S01]  /*0940*/  PRMT R3, RZ, 0x5410, R3 ;  /* 0x00005410ff037816 */ /* 0x000fe20000000003 */
[----:B------:R-:W-:Y:S02]  /*0950*/  @!P4 IMAD.MOV.U32 R7, RZ, RZ, 0x4 ;  /* 0x00000004ff07c424 */ /* 0x000fe400078e00ff */
[----:B0-----:R-:W-:Y:S01]  /*0960*/  IMAD.MOV.U32 R6, RZ, RZ, 0xbf ;  /* 0x000000bfff067424 */ /* 0x001fe200078e00ff */
[----:B------:R-:W-:Y:S01]  /*0970*/  FSETP.NEU.FTZ.AND P0, PT, R3, RZ, PT ;  /* 0x000000ff0300720b */ /* 0x000fe20003f1d000 */
[----:B------:R-:W-:Y:S01]  /*0980*/  IMAD.MOV.U32 R10, RZ, RZ, 0xff ;  /* 0x000000ffff0a7424 */ /* 0x000fe200078e00ff */
[----:B------:R-:W-:Y:S02]  /*0990*/  BSSY B0, `(.L_x_31) ;  /* 0x0000071000007945 */ /* 0x000fe40003800000 */
[----:B------:R-:W-:-:S13]  /*09a0*/  ISETP.NE.AND P0, PT, RZ, UR5, !P0 ;  /* 0x00000005ff007c0c */ /* 0x000fda000c705270 */
[----:B---3--:R-:W-:Y:S01]  /*09b0*/  @!P0 PRMT R2, RZ, 0x5410, R26 ;  /* 0x00005410ff028816 */ /* 0x008fe2000000001a */
[----:B------:R-:W0:Y:S04]  /*09c0*/  @P4 LDS R28, [0xa50] ;  /* 0x000a5000ff1c4984 */ /* 0x000e280000000800 */
[----:B------:R-:W-:Y:S01]  /*09d0*/  @!P0 FADD.FTZ R3, R2, -R3 ;  /* 0x8000000302038221 */ /* 0x000fe20000010000 */
[----:B------:R-:W-:-:S04]  /*09e0*/  @!P4 SHF.R.U32.HI R2, RZ, 0x8, R19 ;  /* 0x00000008ff02c819 */ /* 0x000fc80000011613 */
[----:B------:R-:W-:Y:S01]  /*09f0*/  @!P0 F2FP.BF16.PACK_AB R26, RZ, R3 ;  /* 0x00000003ff1a823e */ /* 0x000fe200000010ff */
[----:B------:R-:W-:Y:S01]  /*0a00*/  @!P4 IMAD.WIDE.U32 R2, R2, R7, c[0x0][0x198] ;  /* 0x000066000202c625 */ /* 0x000fe200078e0007 */
[----:B0-----:R0:W3:Y:S04]  /*0a10*/  MUFU.RCP R5, R28 ;  /* 0x0000001c00057308 */ /* 0x0010e80000001000 */
[----:B------:R0:W-:Y:S04]  /*0a20*/  @!P4 STG.E [R2.64], R28 ;  /* 0x0000001c0200c986 */ /* 0x0001e8000c101906 */
[----:B------:R-:W-:Y:S01]  /*0a30*/  BAR.SYNC.DEFER_BLOCKING 0x0 ;  /* 0x0000000000007b1d */ /* 0x000fe20000010000 */
[----:B0-2---:R-:W-:-:S02]  /*0a40*/  IMAD.MOV.U32 R28, RZ, RZ, R13 ;  /* 0x000000ffff1c7224 */ /* 0x005fc400078e000d */
[----:B---3--:R-:W-:Y:S02]  /*0a50*/  FMUL.FTZ R4, R24, R5 ;  /* 0x0000000518047220 */ /* 0x008fe40000410000 */
[----:B------:R-:W-:-:S03]  /*0a60*/  IMAD.MOV.U32 R5, RZ, RZ, R15 ;  /* 0x000000ffff057224 */ /* 0x000fc600078e000f */
[----:B------:R-:W-:Y:S01]  /*0a70*/  FSETP.GEU.FTZ.AND P2, PT, R13, R4, PT ;  /* 0x000000040d00720b */ /* 0x000fe20003f5e000 */
[----:B------:R0:W-:Y:S01]  /*0a80*/  STS.U16 [R25], R26 ;  /* 0x0000001a19007388 */ /* 0x0001e20000000400 */
[----:B------:R-:W-:-:S11]  /*0a90*/  NOP ;  /* 0x0000000000007918 */ /* 0x000fd60000000000 */
[----:B------:R-:W-:Y:S01]  /*0aa0*/  @P2 IMAD.MOV.U32 R5, RZ, RZ, R14 ;  /* 0x000000ffff052224 */ /* 0x000fe200078e000e */
[----:B------:R2:W-:Y:S01]  /*0ab0*/  LDS.U16 R8, [R25] ;  /* 0x0000000019087984 */ /* 0x0005e20000000400 */
[----:B------:R-:W-:Y:S02]  /*0ac0*/  @P2 IMAD.MOV.U32 R6, RZ, RZ, 0x3f ;  /* 0x0000003fff062424 */ /* 0x000fe400078e00ff */
[----:B0-----:R-:W-:Y:S01]  /*0ad0*/  IMAD.MOV.U32 R26, RZ, RZ, 0x3f800000 ;  /* 0x3f800000ff1a7424 */ /* 0x001fe200078e00ff */
[----:B------:R-:W-:Y:S01]  /*0ae0*/  FSETP.GEU.FTZ.AND P3, PT, R5, R4, PT ;  /* 0x000000040500720b */ /* 0x000fe20003f7e000 */
[----:B------:R-:W-:Y:S01]  /*0af0*/  @!P1 STS [0xa40], R21 ;  /* 0x000a4015ff009388 */ /* 0x000fe20000000800 */
[----:B------:R-:W-:Y:S02]  /*0b00*/  @P2 IMAD.MOV.U32 R10, RZ, RZ, 0x7f ;  /* 0x0000007fff0a2424 */ /* 0x000fe400078e00ff */
[----:B--2---:R-:W-:Y:S02]  /*0b10*/  IMAD.MOV.U32 R25, RZ, RZ, 0x7f ;  /* 0x0000007fff197424 */ /* 0x004fe400078e00ff */
[----:B------:R-:W-:-:S02]  /*0b20*/  @P2 IMAD.MOV.U32 R25, RZ, RZ, RZ ;  /* 0x000000ffff192224 */ /* 0x000fc400078e00ff */
[----:B------:R-:W-:Y:S02]  /*0b30*/  @P2 IMAD.MOV.U32 R28, RZ, RZ, -0x40800000 ;  /* 0xbf800000ff1c2424 */ /* 0x000fe400078e00ff */
[----:B------:R-:W-:-:S03]  /*0b40*/  @P2 IMAD.MOV.U32 R26, RZ, RZ, R13 ;  /* 0x000000ffff1a2224 */ /* 0x000fc600078e000d */
[C---:B------:R-:W-:Y:S01]  /*0b50*/  @P3 IADD3 R7, R6.reuse, -0x20, RZ ;  /* 0xffffffe006073810 */ /* 0x040fe20007ffe0ff */
[----:B------:R-:W-:Y:S01]  /*0b60*/  @!P3 IMAD.MOV.U32 R25, RZ, RZ, R6 ;  /* 0x000000ffff19b224 */ /* 0x000fe200078e0006 */
[----:B------:R-:W-:Y:S01]  /*0b70*/  @!P3 IADD3 R7, R6, 0x20, RZ ;  /* 0x000000200607b810 */ /* 0x000fe20007ffe0ff */
[--C-:B------:R-:W-:Y:S02]  /*0b80*/  @!P3 IMAD.MOV.U32 R28, RZ, RZ, R5.reuse ;  /* 0x000000ffff1cb224 */ /* 0x100fe400078e0005 */
[----:B------:R-:W-:Y:S02]  /*0b90*/  @P3 IMAD.MOV.U32 R26, RZ, RZ, R5 ;  /* 0x000000ffff1a3224 */ /* 0x000fe400078e0005 */
[----:B------:R-:W-:Y:S01]  /*0ba0*/  IMAD R29, R7, 0x4, R12 ;  /* 0x00000004071d7824 */ /* 0x000fe200078e020c */
[----:B------:R-:W-:Y:S01]  /*0bb0*/  BAR.SYNC.DEFER_BLOCKING 0x0 ;  /* 0x0000000000007b1d */ /* 0x000fe20000010000 */
[----:B------:R-:W-:-:S05]  /*0bc0*/  @!P3 IMAD.MOV.U32 R6, RZ, RZ, R10 ;  /* 0x000000ffff06b224 */ /* 0x000fca00078e000a */
[----:B------:R-:W0:Y:S02]  /*0bd0*/  LDS R29, [R29] ;  /* 0x000000001d1d7984 */ /* 0x000e240000000800 */
[----:B0-----:R-:W-:-:S13]  /*0be0*/  FSETP.GEU.FTZ.AND P0, PT, R29, R4, PT ;  /* 0x000000041d00720b */ /* 0x001fda0003f1e000 */
[C---:B------:R-:W-:Y:S01]  /*0bf0*/  @P0 IADD3 R27, R7.reuse, -0x10, RZ ;  /* 0xfffffff0071b0810 */ /* 0x040fe20007ffe0ff */
[----:B------:R-:W-:Y:S01]  /*0c00*/  @!P0 IMAD.MOV.U32 R28, RZ, RZ, R29 ;  /* 0x000000ffff1c8224 */ /* 0x000fe200078e001d */
[----:B------:R-:W-:Y:S01]  /*0c10*/  @!P0 IADD3 R27, R7, 0x10, RZ ;  /* 0x00000010071b8810 */ /* 0x000fe20007ffe0ff */
[----:B------:R-:W-:Y:S02]  /*0c20*/  @!P0 IMAD.MOV.U32 R25, RZ, RZ, R7 ;  /* 0x000000ffff198224 */ /* 0x000fe400078e0007 */
[----:B------:R-:W-:Y:S02]  /*0c30*/  @P0 IMAD.MOV.U32 R26, RZ, RZ, R29 ;  /* 0x000000ffff1a0224 */ /* 0x000fe400078e001d */
[----:B------:R-:W-:Y:S02]  /*0c40*/  IMAD R31, R27, 0x4, R12 ;  /* 0x000000041b1f7824 */ /* 0x000fe400078e020c */
[----:B------:R-:W-:-:S04]  /*0c50*/  @!P0 IMAD.MOV.U32 R7, RZ, RZ, R6 ;  /* 0x000000ffff078224 */ /* 0x000fc800078e0006 */
        /* <DEDUP_REMOVED lines=50> */
[----:B------:R-:W2:Y:S01]  /*0f80*/  LDS R4, [R4] ;  /* 0x0000000004047984 */ /* 0x000ea20000000800 */
[----:B0-----:R-:W-:-:S13]  /*0f90*/  ISETP.GE.AND P0, PT, R0, R5, PT ;  /* 0x000000050000720c */ /* 0x001fda0003f06270 */
[----:B------:R-:W-:-:S05]  /*0fa0*/  @!P0 IADD3 R3, P2, R0, R19, RZ ;  /* 0x0000001300038210 */ /* 0x000fca0007f5e0ff */
[----:B------:R-:W-:Y:S01]  /*0fb0*/  @!P0 IMAD.X R6, RZ, RZ, R20, P2 ;  /* 0x000000ffff068224 */ /* 0x000fe200010e0614 */
[----:B------:R-:W-:-:S04]  /*0fc0*/  @!P0 LEA R2, P2, R3, c[0x0][0x160], 0x1 ;  /* 0x0000580003028a11 */ /* 0x000fc800078408ff */
[----:B------:R-:W-:Y:S02]  /*0fd0*/  @!P0 LEA.HI.X R3, R3, c[0x0][0x164], R6, 0x1, P2 ;  /* 0x0000590003038a11 */ /* 0x000fe400010f0c06 */
[----:B------:R-:W-:-:S03]  /*0fe0*/  SHF.R.U32.HI R6, RZ, 0x1f, R24 ;  /* 0x0000001fff067819 */ /* 0x000fc60000011618 */
[----:B------:R0:W-:Y:S01]  /*0ff0*/  @!P0 STG.E.U16 [R2.64], R8 ;  /* 0x0000000802008986 */ /* 0x0001e2000c101506 */
[----:B--2---:R-:W-:Y:S02]  /*1000*/  SHF.R.U32.HI R5, RZ, 0x1f, R4 ;  /* 0x0000001fff057819 */ /* 0x004fe40000011604 */
        /* <DEDUP_REMOVED lines=9> */
.L_x_32:
[----:B0-----:R-:W-:Y:S05]  /*10a0*/  BSYNC B0 ;  /* 0x0000000000007941 */ /* 0x001fea0003800000 */
.L_x_31:
[----:B------:R-:W-:Y:S01]  /*10b0*/  BAR.SYNC.DEFER_BLOCKING 0x0 ;  /* 0x0000000000007b1d */ /* 0x000fe20000010000 */
[----:B------:R-:W-:Y:S02]  /*10c0*/  LOP3.LUT R2, R0, 0x1f, RZ, 0xc0, !PT ;  /* 0x0000001f00027812 */ /* 0x000fe400078ec0ff */
[----:B------:R-:W-:-:S03]  /*10d0*/  IADD3 R4, R19, UR4, RZ ;  /* 0x0000000413047c10 */ /* 0x000fc6000fffe0ff */
[----:B------:R-:W-:Y:S01]  /*10e0*/  IMAD.IADD R2, R23, 0x1, R2 ;  /* 0x0000000117027824 */ /* 0x000fe200078e0202 */
[----:B------:R-:W-:Y:S01]  /*10f0*/  STS.U8 [R22+0x840], R25 ;  /* 0x0008401916007388 */ /* 0x000fe20000000000 */
[----:B------:R-:W-:-:S06]  /*1100*/  NOP ;  /* 0x0000000000007918 */ /* 0x000fcc0000000000 */
[----:B------:R-:W-:Y:S04]  /*1110*/  LDS.U8 R5, [R22+0x840] ;  /* 0x0008400016057984 */ /* 0x000fe80000000000 */
[----:B------:R-:W-:Y:S04]  /*1120*/  @!P1 STS [0x940], R21 ;  /* 0x00094015ff009388 */ /* 0x000fe80000000800 */
[----:B------:R-:W-:Y:S06]  /*1130*/  BAR.SYNC.DEFER_BLOCKING 0x0 ;  /* 0x0000000000007b1d */ /* 0x000fec0000010000 */
[----:B------:R-:W0:Y:S02]  /*1140*/  LDS R3, [0x940] ;  /* 0x00094000ff037984 */ /* 0x000e240000000800 */
[----:B0-----:R-:W-:-:S13]  /*1150*/  ISETP.GE.AND P0, PT, R2, R3, PT ;  /* 0x000000030200720c */ /* 0x001fda0003f06270 */
[----:B------:R-:W-:-:S04]  /*1160*/  @!P0 IADD3 R2, P1, P2, R19, c[0x0][0x170], R0 ;  /* 0x00005c0013028a10 */ /* 0x000fc80007a3e000 */
[----:B------:R-:W-:-:S05]  /*1170*/  @!P0 IADD3.X R3, RZ, c[0x0][0x174], R20, P1, P2 ;  /* 0x00005d00ff038a10 */ /* 0x000fca0000fe4414 */
[----:B------:R0:W-:Y:S01]  /*1180*/  @!P0 STG.E.U8 [R2.64], R5 ;  /* 0x0000000502008986 */ /* 0x0001e2000c101106 */
[----:B------:R-:W-:Y:S01]  /*1190*/  ISETP.GE.U32.AND P0, PT, R4, R19, PT ;  /* 0x000000130400720c */ /* 0x000fe20003f06070 */
[----:B------:R-:W-:-:S12]  /*11a0*/  IMAD.MOV.U32 R19, RZ, RZ, R4 ;  /* 0x000000ffff137224 */ /* 0x000fd800078e0004 */
[----:B0-----:R-:W-:Y:S01]  /*11b0*/  @P0 CALL.REL.NOINC `(.L_x_33) ;  /* 0x0000001000000944 */ /* 0x001fe20003c00000 */
[----:B------:R-:W-:Y:S05]  /*11c0*/  BRA `(.L_x_34) ;  /* 0xffffefe000007947 */ /* 0x000fea000383ffff */
.L_x_33:
[----:B------:R-:W-:Y:S05]  /*11d0*/  EXIT ;  /* 0x000000000000794d */ /* 0x000fea0003800000 */
.L_x_35:
        /* <DEDUP_REMOVED lines=10> */
.L_x_2061:


//--------------------- .text._Z35kOptimizerStatic8bit1StateBlockwiseI6__halfLi5ELi256ELi1EEvPT_S2_PhfffifPfS4_ffbi --------------------------
	.section	.text._Z35kOptimizerStatic8bit1StateBlockwiseI6__halfLi5ELi256ELi1EEvPT_S2_PhfffifPfS4_ffbi,"ax",@progbits
	.sectioninfo	@"SHI_REGISTERS=40"
	.align	128
        .global         _Z35kOptimizerStatic8bit1StateBlockwiseI6__halfLi5ELi256ELi1EEvPT_S2_PhfffifPfS4_ffbi
        .type           _Z35kOptimizerStatic8bit1StateBlockwiseI6__halfLi5ELi256ELi1EEvPT_S2_PhfffifPfS4_ffbi,@function
        .size           _Z35kOptimizerStatic8bit1StateBlockwiseI6__halfLi5ELi256ELi1EEvPT_S2_PhfffifPfS4_ffbi,(.L_x_2062 - _Z35kOptimizerStatic8bit1StateBlockwiseI6__halfLi5ELi256ELi1EEvPT_S2_PhfffifPfS4_ffbi)
        .other          _Z35kOptimizerStatic8bit1StateBlockwiseI6__halfLi5ELi256ELi1EEvPT_S2_PhfffifPfS4_ffbi,@"STO_CUDA_ENTRY STV_DEFAULT"
_Z35kOptimizerStatic8bit1StateBlockwiseI6__halfLi5ELi256ELi1EEvPT_S2_PhfffifPfS4_ffbi:
.text._Z35kOptimizerStatic8bit1StateBlockwiseI6__halfLi5ELi256ELi1EEvPT_S2_PhfffifPfS4_ffbi:
        /* <DEDUP_REMOVED lines=27> */
.L_x_43:
        /* <DEDUP_REMOVED lines=38> */
[----:B-----5:R-:W-:-:S05]  /*0410*/  PRMT R3, R7, 0x7610, R3 ;  /* 0x0000761007037816 */ /* 0x020fca0000000003 */
[----:B------:R-:W-:-:S05]  /*0420*/  HADD2.F32 R5, -RZ, R3.H0_H0 ;  /* 0x20000003ff057230 */ /* 0x000fca0000004100 */
        /* <DEDUP_REMOVED lines=23> */
[----:B------:R-:W-:Y:S02]  /*05a0*/  SEL R2, RZ, 0x1, P1 ;  /* 0x00000001ff027807 */ /* 0x000fe40000800000 */
[----:B------:R-:W-:Y:S02]  /*05b0*/  FSETP.LT.FTZ.AND P1, PT, RZ, c[0x0][0x1a0], PT ;  /* 0x00006800ff007a0b */ /* 0x000fe40003f31000 */
[----:B------:R-:W-:-:S03]  /*05c0*/  IADD3 R5, -R2, 0x1, RZ ;  /* 0x0000000102057810 */ /* 0x000fc60007ffe1ff */
[----:B------:R-:W-:-:S06]  /*05d0*/  @!P0 IMAD.MOV R5, RZ, RZ, -R2 ;  /* 0x000000ffff058224 */ /* 0x000fcc00078e0a02 */
[----:B------:R-:W0:Y:S02]  /*05e0*/  I2F R5, R5 ;  /* 0x0000000500057306 */ /* 0x000e240000201400 */
[----:B---3--:R-:W-:-:S05]  /*05f0*/  @P1 HADD2.F32 R2, -RZ, R26.H0_H0 ;  /* 0x2000001aff021230 */ /* 0x008fca0000004100 */
[----:B------:R-:W-:-:S05]  /*0600*/  @P1 FMUL.FTZ R2, R17, R2 ;  /* 0x0000000211021220 */ /* 0x000fca0000410000 */
[----:B------:R-:W-:Y:S01]  /*0610*/  @P1 F2FP.PACK_AB R26, RZ, R2 ;  /* 0x00000002ff1a123e */ /* 0x000fe200000000ff */
[----:B0-----:R-:W-:-:S05]  /*0620*/  FMUL.FTZ R3, R5, c[0x0][0x188] ;  /* 0x0000620005037a20 */ /* 0x001fca0000410000 */
[----:B------:R-:W-:Y:S02]  /*0630*/  F2FP.PACK_AB R3, RZ, R3 ;  /* 0x00000003ff03723e */ /* 0x000fe400000000ff */
.L_x_37:
[----:B----4-:R-:W-:Y:S05]  /*0640*/  BSYNC B0 ;  /* 0x0000000000007941 */ /* 0x010fea0003800000 */
.L_x_36:
        /* <DEDUP_REMOVED lines=45> */
.L_x_39:
[----:B----4-:R-:W-:Y:S05]  /*0920*/  BSYNC B0 ;  /* 0x0000000000007941 */ /* 0x010fea0003800000 */
.L_x_38:
[----:B------:R-:W-:Y:S01]  /*0930*/  BAR.SYNC.DEFER_BLOCKING 0x0 ;  /* 0x0000000000007b1d */ /* 0x000fe20000010000 */
[----:B------:R-:W-:Y:S01]  /*0940*/  HADD2.F32 R3, -RZ, R3.H0_H0 ;  /* 0x20000003ff037230 */ /* 0x000fe20000004100 */
[----:B------:R-:W-:Y:S02]  /*0950*/  @!P4 IMAD.MOV.U32 R7, RZ, RZ, 0x4 ;  /* 0x00000004ff07c424 */ /* 0x000fe400078e00ff */
[----:B0-----:R-:W-:Y:S02]  /*0960*/  IMAD.MOV.U32 R6, RZ, RZ, 0xbf ;  /* 0x000000bfff067424 */ /* 0x001fe400078e00ff */
[----:B------:R-:W-:Y:S01]  /*0970*/  FSETP.NEU.FTZ.AND P0, PT, R3, RZ, PT ;  /* 0x000000ff0300720b */ /* 0x000fe20003f1d000 */
[----:B------:R-:W-:Y:S01]  /*0980*/  IMAD.MOV.U32 R10, RZ, RZ, 0xff ;  /* 0x000000ffff0a7424 */ /* 0x000fe200078e00ff */
[----:B------:R-:W-:Y:S02]  /*0990*/  BSSY B0, `(.L_x_40) ;  /* 0x0000071000007945 */ /* 0x000fe40003800000 */
[----:B------:R-:W-:-:S13]  /*09a0*/  ISETP.NE.AND P0, PT, RZ, UR5, !P0 ;  /* 0x00000005ff007c0c */ /* 0x000fda000c705270 */
[----:B---3--:R-:W-:Y:S01]  /*09b0*/  @!P0 HADD2.F32 R2, -RZ, R26.H0_H0 ;  /* 0x2000001aff028230 */ /* 0x008fe20000004100 */
[----:B------:R-:W0:Y:S04]  /*09c0*/  @P4 LDS R28, [0xa50] ;  /* 0x000a5000ff1c4984 */ /* 0x000e280000000800 */
[----:B------:R-:W-:Y:S01]  /*09d0*/  @!P0 FADD.FTZ R3, R2, -R3 ;  /* 0x8000000302038221 */ /* 0x000fe20000010000 */
[----:B------:R-:W-:-:S04]  /*09e0*/  @!P4 SHF.R.U32.HI R2, RZ, 0x8, R19 ;  /* 0x00000008ff02c819 */ /* 0x000fc80000011613 */
[----:B------:R-:W-:Y:S01]  /*09f0*/  @!P0 F2FP.PACK_AB R26, RZ, R3 ;  /* 0x00000003ff1a823e */ /* 0x000fe200000000ff */
        /* <DEDUP_REMOVED lines=106> */
.L_x_41:
[----:B0-----:R-:W-:Y:S05]  /*10a0*/  BSYNC B0 ;  /* 0x0000000000007941 */ /* 0x001fea0003800000 */
.L_x_40:
        /* <DEDUP_REMOVED lines=18> */
.L_x_42:
[----:B------:R-:W-:Y:S05]  /*11d0*/  EXIT ;  /* 0x000000000000794d */ /* 0x000fea0003800000 */
.L_x_44:
        /* <DEDUP_REMOVED lines=10> */
.L_x_2062:


//--------------------- .text._Z35kOptimizerStatic8bit1StateBlockwiseIfLi5ELi256ELi1EEvPT_S1_PhfffifPfS3_ffbi --------------------------
	.section	.text._Z35kOptimizerStatic8bit1StateBlockwiseIfLi5ELi256ELi1EEvPT_S1_PhfffifPfS3_ffbi,"ax",@progbits
	.sectioninfo	@"SHI_REGISTERS=40"
	.align	128
        .global         _Z35kOptimizerStatic8bit1StateBlockwiseIfLi5ELi256ELi1EEvPT_S1_PhfffifPfS3_ffbi
        .type           _Z35kOptimizerStatic8bit1StateBlockwiseIfLi5ELi256ELi1EEvPT_S1_PhfffifPfS3_ffbi,@function
        .size           _Z35kOptimizerStatic8bit1StateBlockwiseIfLi5ELi256ELi1EEvPT_S1_PhfffifPfS3_ffbi,(.L_x_2063 - _Z35kOptimizerStatic8bit1StateBlockwiseIfLi5ELi256ELi1EEvPT_S1_PhfffifPfS3_ffbi)
        .other          _Z35kOptimizerStatic8bit1StateBlockwiseIfLi5ELi256ELi1EEvPT_S1_PhfffifPfS3_ffbi,@"STO_CUDA_ENTRY STV_DEFAULT"
_Z35kOptimizerStatic8bit1StateBlockwiseIfLi5ELi256ELi1EEvPT_S1_PhfffifPfS3_ffbi:
.text._Z35kOptimizerStatic8bit1StateBlockwiseIfLi5ELi256ELi1EEvPT_S1_PhfffifPfS3_ffbi:
        /* <DEDUP_REMOVED lines=27> */
.L_x_52:
[----:B------:R-:W-:Y:S01]  /*01b0*/  IADD3 R23, -R21, c[0x0][0x1ac], RZ ;  /* 0x00006b0015177a10 */ /* 0x000fe20007ffe1ff */
[----:B------:R-:W-:Y:S01]  /*01c0*/  IMAD.MOV.U32 R7, RZ, RZ, RZ ;  /* 0x000000ffff077224 */ /* 0x000fe200078e00ff */
[----:B------:R-:W-:Y:S01]  /*01d0*/  IADD3 R22, P0, R0, R21, RZ ;  /* 0x0000001500167210 */ /* 0x000fe20007f1e0ff */
[----:B------:R-:W-:Y:S01]  /*01e0*/  BAR.SYNC.DEFER_BLOCKING 0x0 ;  /* 0x0000000000007b1d */ /* 0x000fe20000010000 */
[----:B------:R-:W-:-:S02]  /*01f0*/  IMNMX.U32 R23, R23, 0x100, PT ;  /* 0x0000010017177817 */ /* 0x000fc40003800000 */
[C---:B------:R-:W-:Y:S02]  /*0200*/  LEA.HI.X.SX32 R25, R0.reuse, RZ, 0x1, P0 ;  /* 0x000000ff00197211 */ /* 0x040fe400000f0eff */
[----:B------:R-:W-:-:S13]  /*0210*/  ISETP.GE.AND P2, PT, R0, R23, PT ;  /* 0x000000170000720c */ /* 0x000fda0003f46270 */
        /* <DEDUP_REMOVED lines=15> */
[----:B------:R-:W-:Y:S01]  /*0310*/  LOP3.LUT R27, R0, 0xffffffe0, RZ, 0xc0, !PT ;  /* 0xffffffe0001b7812 */ /* 0x000fe200078ec0ff */
[----:B------:R-:W-:Y:S01]  /*0320*/  IMAD.MOV.U32 R11, RZ, RZ, RZ ;  /* 0x000000ffff0b7224 */ /* 0x000fe200078e00ff */
[----:B------:R-:W-:-:S03]  /*0330*/  LEA R12, P0, R22, c[0x0][0x160], 0x2 ;  /* 0x00005800160c7a11 */ /* 0x000fc600078010ff */
[----:B------:R-:W-:Y:S01]  /*0340*/  IMAD.IADD R26, R27, 0x1, R18 ;  /* 0x000000011b1a7824 */ /* 0x000fe200078e0212 */
[----:B------:R-:W-:-:S04]  /*0350*/  LEA.HI.X R13, R22, c[0x0][0x164], R25, 0x2, P0 ;  /* 0x00005900160d7a11 */ /* 0x000fc800000f1419 */
[----:B-----5:R1:W-:Y:S01]  /*0360*/  STS.U8 [R26+0x840], R9 ;  /* 0x000840091a007388 */ /* 0x0203e20000000000 */
[----:B------:R-:W-:-:S06]  /*0370*/  NOP ;  /* 0x0000000000007918 */ /* 0x000fcc0000000000 */
[----:B------:R1:W4:Y:S04]  /*0380*/  LDS.U8 R5, [R26+0x840] ;  /* 0x000840001a057984 */ /* 0x0003280000000000 */
[----:B------:R-:W-:Y:S06]  /*0390*/  BAR.SYNC.DEFER_BLOCKING 0x0 ;  /* 0x0000000000007b1d */ /* 0x000fec0000010000 */
[----:B------:R-:W5:Y:S01]  /*03a0*/  @!P2 LDG.E R11, [R12.64] ;  /* 0x000000060c0ba981 */ /* 0x000f62000c1e1900 */
[----:B------:R-:W-:Y:S01]  /*03b0*/  ULDC.S8 UR5, c[0x0][0x1a8] ;  /* 0x00006a0000057ab9 */ /* 0x000fe20000000200 */
[----:B0-----:R-:W-:Y:S01]  /*03c0*/  FSETP.NEU.FTZ.AND P0, PT, R29, RZ, PT ;  /* 0x000000ff1d00720b */ /* 0x001fe20003f1d000 */
[----:B------:R-:W-:Y:S01]  /*03d0*/  IMAD.MOV.U32 R3, RZ, RZ, 0x4 ;  /* 0x00000004ff037424 */ /* 0x000fe200078e00ff */
[----:B------:R-:W-:Y:S01]  /*03e0*/  ISETP.NE.AND P1, PT, RZ, UR5, PT ;  /* 0x00000005ff007c0c */ /* 0x000fe2000bf25270 */
[----:B------:R-:W-:Y:S01]  /*03f0*/  BSSY B0, `(.L_x_45) ;  /* 0x000001d000007945 */ /* 0x000fe20003800000 */
[----:B------:R-:W-:-:S05]  /*0400*/  SHF.R.U32.HI R2, RZ, 0x8, R21 ;  /* 0x00000008ff027819 */ /* 0x000fca0000011615 */
[----:B------:R-:W-:Y:S01]  /*0410*/  IMAD.WIDE.U32 R2, R2, R3, c[0x0][0x198] ;  /* 0x0000660002027625 */ /* 0x000fe200078e0003 */
[----:B-----5:R1:W-:Y:S01]  /*0420*/  STS [R28.X4+0x840], R11 ;  /* 0x0008400b1c007388 */ /* 0x0203e20000004800 */
[----:B------:R-:W-:-:S06]  /*0430*/  NOP ;  /* 0x0000000000007918 */ /* 0x000fcc0000000000 */
[----:B------:R1:W0:Y:S01]  /*0440*/  LDS R30, [R28.X4+0x840] ;  /* 0x000840001c1e7984 */ /* 0x0002220000004800 */
[----:B------:R-:W-:Y:S05]  /*0450*/  @!P0 BRA P1, `(.L_x_46) ;  /* 0x0000016000008947 */ /* 0x000fea0000800000 */
[----:B----4-:R-:W4:Y:S01]  /*0460*/  LDG.E R4, [R2.64] ;  /* 0x0000000602047981 */ /* 0x010f22000c1e1900 */
[----:B------:R-:W-:Y:S02]  /*0470*/  IMAD R5, R5, 0x4, R14 ;  /* 0x0000000405057824 */ /* 0x000fe400078e020e */
[----:B------:R-:W-:Y:S02]  /*0480*/  IMAD.MOV.U32 R6, RZ, RZ, c[0x0][0x178] ;  /* 0x00005e00ff067624 */ /* 0x000fe400078e00ff */
[----:B------:R-:W-:Y:S02]  /*0490*/  FMUL.FTZ R24, R29, c[0x0][0x1a4] ;  /* 0x000069001d187a20 */ /* 0x000fe40000410000 */
[----:B------:R-:W4:Y:S01]  /*04a0*/  LDS R5, [R5] ;  /* 0x0000000005057984 */ /* 0x000f220000000800 */
[----:B------:R-:W-:Y:S02]  /*04b0*/  FADD.FTZ R6, -R6, 1 ;  /* 0x3f80000006067421 */ /* 0x000fe40000010100 */
[----:B----4-:R-:W-:-:S04]  /*04c0*/  FMUL.FTZ R4, R4, R5 ;  /* 0x0000000504047220 */ /* 0x010fc80000410000 */
[C---:B------:R-:W-:Y:S02]  /*04d0*/  FMUL.FTZ R7, R4.reuse, c[0x0][0x178] ;  /* 0x00005e0004077a20 */ /* 0x040fe40000410000 */
[----:B------:R-:W-:Y:S02]  /*04e0*/  FMUL.FTZ R5, R4, c[0x0][0x17c] ;  /* 0x00005f0004057a20 */ /* 0x000fe40000410000 */
[----:B------:R-:W-:-:S05]  /*04f0*/  FFMA.FTZ R6, R24, R6, R7 ;  /* 0x0000000618067223 */ /* 0x000fca0000010007 */
[C---:B------:R-:W-:Y:S02]  /*0500*/  FSETP.GT.FTZ.AND P0, PT, R6.reuse, RZ, PT ;  /* 0x000000ff0600720b */ /* 0x040fe40003f14000 */
[----:B------:R-:W-:-:S04]  /*0510*/  FSETP.GEU.FTZ.AND P1, PT, R6, RZ, PT ;  /* 0x000000ff0600720b */ /* 0x000fc80003f3e000 */
[----:B------:R-:W-:-:S04]  /*0520*/  SEL R6, RZ, 0x1, P1 ;  /* 0x00000001ff067807 */ /* 0x000fc80000800000 */
[----:B------:R-:W-:-:S03]  /*0530*/  IADD3 R7, -R6, 0x1, RZ ;  /* 0x0000000106077810 */ /* 0x000fc60007ffe1ff */
[----:B------:R-:W-:Y:S01]  /*0540*/  @!P0 IMAD.MOV R7, RZ, RZ, -R6 ;  /* 0x000000ffff078224 */ /* 0x000fe200078e0a06 */
[----:B------:R-:W-:Y:S01]  /*0550*/  FSETP.LT.FTZ.AND P0, PT, RZ, c[0x0][0x1a0], PT ;  /* 0x00006800ff007a0b */ /* 0x000fe20003f11000 */
[----:B------:R-:W-:-:S04]  /*0560*/  IMAD.MOV.U32 R6, RZ, RZ, c[0x0][0x17c] ;  /* 0x00005f00ff067624 */ /* 0x000fc800078e00ff */
[----:B------:R-:W4:Y:S01]  /*0570*/  I2F R7, R7 ;  /* 0x0000000700077306 */ /* 0x000f220000201400 */
[----:B------:R-:W-:-:S04]  /*0580*/  FADD.FTZ R6, -R6, 1 ;  /* 0x3f80000006067421 */ /* 0x000fc80000010100 */
[----:B------:R-:W-:-:S03]  /*0590*/  FFMA.FTZ R24, R24, R6, R5 ;  /* 0x0000000618187223 */ /* 0x000fc60000010005 */
[----:B0-----:R-:W-:Y:S02]  /*05a0*/  @P0 FMUL.FTZ R30, R19, R30 ;  /* 0x0000001e131e0220 */ /* 0x001fe40000410000 */
[----:B----4-:R-:W-:Y:S02]  /*05b0*/  FMUL.FTZ R29, R7, c[0x0][0x188] ;  /* 0x00006200071d7a20 */ /* 0x010fe40000410000 */
.L_x_46:
[----:B----4-:R-:W-:Y:S05]  /*05c0*/  BSYNC B0 ;  /* 0x0000000000007941 */ /* 0x010fea0003800000 */
.L_x_45:
        /* <DEDUP_REMOVED lines=45> */
.L_x_48:
[----:B----4-:R-:W-:Y:S05]  /*08a0*/  BSYNC B0 ;  /* 0x0000000000007941 */ /* 0x010fea0003800000 */
.L_x_47:
[----:B------:R-:W-:Y:S01]  /*08b0*/  BAR.SYNC.DEFER_BLOCKING 0x0 ;  /* 0x0000000000007b1d */ /* 0x000fe20000010000 */
[----:B------:R-:W-:Y:S01]  /*08c0*/  FSETP.NEU.FTZ.AND P0, PT, R29, RZ, PT ;  /* 0x000000ff1d00720b */ /* 0x000fe20003f1d000 */
[----:B------:R-:W-:Y:S02]  /*08d0*/  IMAD.MOV.U32 R4, RZ, RZ, 0xbf ;  /* 0x000000bfff047424 */ /* 0x000fe400078e00ff */
[----:B------:R-:W-:Y:S01]  /*08e0*/  IMAD.MOV.U32 R34, RZ, RZ, 0xff ;  /* 0x000000ffff227424 */ /* 0x000fe200078e00ff */
[----:B------:R-:W-:Y:S01]  /*08f0*/  ISETP.EQ.OR P0, PT, RZ, UR5, P0 ;  /* 0x00000005ff007c0c */ /* 0x000fe20008702670 */
[----:B------:R-:W-:Y:S01]  /*0900*/  IMAD.MOV.U32 R10, RZ, RZ, 0x7f ;  /* 0x0000007fff0a7424 */ /* 0x000fe200078e00ff */
[----:B------:R-:W-:Y:S11]  /*0910*/  BSSY B0, `(.L_x_49) ;  /* 0x000006a000007945 */ /* 0x000ff60003800000 */
[----:B0-----:R-:W-:Y:S01]  /*0920*/  @P0 FADD.FTZ R30, R30, -R29 ;  /* 0x8000001d1e1e0221 */ /* 0x001fe20000010000 */
[----:B-1----:R-:W0:Y:S02]  /*0930*/  @P4 LDS R31, [0xc50] ;  /* 0x000c5000ff1f4984 */ /* 0x002e240000000800 */
[----:B0-----:R-:W0:Y:S02]  /*0940*/  MUFU.RCP R5, R31 ;  /* 0x0000001f00057308 */ /* 0x001e240000001000 */
[----:B------:R-:W-:Y:S04]  /*0950*/  @!P4 STG.E [R2.64], R31 ;  /* 0x0000001f0200c986 */ /* 0x000fe8000c101906 */
[----:B------:R-:W-:Y:S01]  /*0960*/  BAR.SYNC.DEFER_BLOCKING 0x0 ;  /* 0x0000000000007b1d */ /* 0x000fe20000010000 */
[----:B0-----:R-:W-:-:S02]  /*0970*/  FMUL.FTZ R6, R24, R5 ;  /* 0x0000000518067220 */ /* 0x001fc40000410000 */
[----:B------:R-:W-:-:S03]  /*0980*/  IMAD.MOV.U32 R5, RZ, RZ, R17 ;  /* 0x000000ffff057224 */ /* 0x000fc600078e0011 */
[----:B--2---:R-:W-:Y:S01]  /*0990*/  FSETP.GEU.FTZ.AND P3, PT, R15, R6, PT ;  /* 0x000000060f00720b */ /* 0x004fe20003f7e000 */
[----:B------:R0:W-:Y:S01]  /*09a0*/  STS [R28.X4+0x840], R30 ;  /* 0x0008401e1c007388 */ /* 0x0001e20000004800 */
[----:B------:R-:W-:-:S11]  /*09b0*/  NOP ;  /* 0x0000000000007918 */ /* 0x000fd60000000000 */
[----:B---3--:R-:W-:Y:S01]  /*09c0*/  @P3 IMAD.MOV.U32 R5, RZ, RZ, R16 ;  /* 0x000000ffff053224 */ /* 0x008fe200078e0010 */
[----:B------:R1:W-:Y:S01]  /*09d0*/  LDS R9, [R28.X4+0x840] ;  /* 0x000840001c097984 */ /* 0x0003e20000004800 */
[----:B------:R-:W-:Y:S02]  /*09e0*/  @P3 IMAD.MOV.U32 R4, RZ, RZ, 0x3f ;  /* 0x0000003fff043424 */ /* 0x000fe400078e00ff */
[----:B0-----:R-:W-:Y:S01]  /*09f0*/  IMAD.MOV.U32 R30, RZ, RZ, R15 ;  /* 0x000000ffff1e7224 */ /* 0x001fe200078e000f */
[----:B------:R-:W-:Y:S01]  /*0a00*/  FSETP.GEU.FTZ.AND P2, PT, R5, R6, PT ;  /* 0x000000060500720b */ /* 0x000fe20003f5e000 */
[----:B------:R-:W-:Y:S01]  /*0a10*/  @!P1 STS [0xc40], R23 ;  /* 0x000c4017ff009388 */ /* 0x000fe20000000800 */
[----:B------:R-:W-:Y:S02]  /*0a20*/  @P3 IMAD.MOV.U32 R34, RZ, RZ, 0x7f ;  /* 0x0000007fff223424 */ /* 0x000fe400078e00ff */
[----:B-1----:R-:W-:Y:S02]  /*0a30*/  IMAD.MOV.U32 R28, RZ, RZ, 0x3f800000 ;  /* 0x3f800000ff1c7424 */ /* 0x002fe400078e00ff */
        /* <DEDUP_REMOVED lines=16> */
[--C-:B------:R-:W-:Y:S02]  /*0b40*/  @!P0 IMAD.MOV.U32 R30, RZ, RZ, R11.reuse ;  /* 0x000000ffff1e8224 */ /* 0x100fe400078e000b */
[----:B------:R-:W-:Y:S02]  /*0b50*/  @!P0 IMAD.MOV.U32 R7, RZ, RZ, R4 ;  /* 0x000000ffff078224 */ /* 0x000fe400078e0004 */
[----:B------:R-:W-:Y:S02]  /*0b60*/  IMAD R31, R29, 0x4, R14 ;  /* 0x000000041d1f7824 */ /* 0x000fe400078e020e */
[----:B------:R-:W-:-:S04]  /*0b70*/  @P0 IMAD.MOV.U32 R28, RZ, RZ, R11 ;  /* 0x000000ffff1c0224 */ /* 0x000fc800078e000b */
        /* <DEDUP_REMOVED lines=41> */
[----:B------:R-:W-:-:S03]  /*0e10*/  @!P2 FMUL.FTZ R3, R28, 0.5 ;  /* 0x3f0000001c03a820 */ /* 0x000fc60000410000 */
[----:B------:R-:W-:Y:S02]  /*0e20*/  @P2 FSETP.GT.FTZ.AND P4, PT, R5, R6, PT ;  /* 0x000000060500220b */ /* 0x000fe40003f94000 */
[----:B------:R-:W-:Y:S02]  /*0e30*/  @!P2 FSETP.GT.FTZ.AND P0, PT, R6, R3, PT ;  /* 0x000000030600a20b */ /* 0x000fe40003f14000 */
[-C--:B------:R-:W-:Y:S01]  /*0e40*/  @P2 SEL R10, R10, R8.reuse, P4 ;  /* 0x000000080a0a2207 */ /* 0x080fe20002000000 */
[----:B------:R-:W0:Y:S01]  /*0e50*/  LDS R3, [0xc40] ;  /* 0x000c4000ff037984 */ /* 0x000e220000000800 */
[----:B------:R-:W-:-:S04]  /*0e60*/  @!P2 SEL R10, R37, R8, P0 ;  /* 0x00000008250aa207 */ /* 0x000fc80000000000 */
[C---:B------:R-:W-:Y:S01]  /*0e70*/  PRMT R7, R10.reuse, 0x7610, R7 ;  /* 0x000076100a077816 */ /* 0x040fe20000000007 */
[----:B------:R-:W-:-:S05]  /*0e80*/  IMAD.SHL.U32 R2, R10, 0x4, RZ ;  /* 0x000000040a027824 */ /* 0x000fca00078e00ff */
[----:B------:R-:W-:-:S05]  /*0e90*/  LOP3.LUT R5, R2, 0x3fc, RZ, 0xc0, !PT ;  /* 0x000003fc02057812 */ /* 0x000fca00078ec0ff */
[----:B------:R-:W-:-:S06]  /*0ea0*/  IMAD.IADD R5, R14, 0x1, R5 ;  /* 0x000000010e057824 */ /* 0x000fcc00078e0205 */
[----:B------:R-:W1:Y:S01]  /*0eb0*/  LDS R5, [R5] ;  /* 0x0000000005057984 */ /* 0x000e620000000800 */
[----:B0-----:R-:W-:Y:S02]  /*0ec0*/  ISETP.GE.AND P0, PT, R0, R3, PT ;  /* 0x000000030000720c */ /* 0x001fe40003f06270 */
[----:B------:R-:W-:-:S04]  /*0ed0*/  SHF.R.U32.HI R3, RZ, 0x1f, R24 ;  /* 0x0000001fff037819 */ /* 0x000fc80000011618 */
[----:B------:R-:W-:-:S07]  /*0ee0*/  PRMT R3, R3, 0x9910, RZ ;  /* 0x0000991003037816 */ /* 0x000fce00000000ff */
[----:B------:R0:W-:Y:S01]  /*0ef0*/  @!P0 STG.E [R12.64], R9 ;  /* 0x000000090c008986 */ /* 0x0001e2000c101906 */
[----:B-1----:R-:W-:-:S04]  /*0f00*/  SHF.R.U32.HI R2, RZ, 0x1f, R5 ;  /* 0x0000001fff027819 */ /* 0x002fc80000011605 */
[----:B------:R-:W-:Y:S01]  /*0f10*/  PRMT R4, R2, 0x9910, RZ ;  /* 0x0000991002047816 */ /* 0x000fe200000000ff */
[----:B------:R-:W-:-:S04]  /*0f20*/  IMAD.MOV.U32 R2, RZ, RZ, R3 ;  /* 0x000000ffff027224 */ /* 0x000fc800078e0003 */
[----:B------:R-:W-:-:S05]  /*0f30*/  IMAD.MOV.U32 R3, RZ, RZ, R4 ;  /* 0x000000ffff037224 */ /* 0x000fca00078e0004 */
[----:B------:R-:W-:-:S13]  /*0f40*/  ISETP.NE.AND P0, PT, R3, R2, PT ;  /* 0x000000020300720c */ /* 0x000fda0003f05270 */
[----:B------:R-:W-:Y:S05]  /*0f50*/  @!P0 BRA `(.L_x_50) ;  /* 0x0000005000008947 */ /* 0x000fea0003800000 */
[----:B0-----:R-:W-:-:S13]  /*0f60*/  FSETP.GT.FTZ.AND P0, PT, R24, RZ, PT ;  /* 0x000000ff1800720b */ /* 0x001fda0003f14000 */
[----:B------:R-:W-:-:S04]  /*0f70*/  @!P0 IADD3 R2, R7, -0x1, RZ ;  /* 0xffffffff07028810 */ /* 0x000fc80007ffe0ff */
[----:B------:R-:W-:-:S04]  /*0f80*/  @!P0 PRMT R7, R2, 0x7610, R7 ;  /* 0x0000761002078816 */ /* 0x000fc80000000007 */
[----:B------:R-:W-:-:S04]  /*0f90*/  @P0 IADD3 R2, R7, 0x1, RZ ;  /* 0x0000000107020810 */ /* 0x000fc80007ffe0ff */
[----:B------:R-:W-:Y:S02]  /*0fa0*/  @P0 PRMT R7, R2, 0x7610, R7 ;  /* 0x0000761002070816 */ /* 0x000fe40000000007 */
.L_x_50:
[----:B0-----:R-:W-:Y:S05]  /*0fb0*/  BSYNC B0 ;  /* 0x0000000000007941 */ /* 0x001fea0003800000 */
.L_x_49:
        /* <DEDUP_REMOVED lines=11> */
[----:B------:R-:W-:-:S04]  /*1070*/  @!P0 IADD3 R2, P1, R22, c[0x0][0x170], RZ ;  /* 0x00005c0016028a10 */ /* 0x000fc80007f3e0ff */
[----:B------:R-:W-:-:S05]  /*1080*/  @!P0 IADD3.X R3, R25, c[0x0][0x174], RZ, P1, !PT ;  /* 0x00005d0019038a10 */ /* 0x000fca0000ffe4ff */
[----:B------:R0:W-:Y:S01]  /*1090*/  @!P0 STG.E.U8 [R2.64], R5 ;  /* 0x0000000502008986 */ /* 0x0001e2000c101106 */
[----:B------:R-:W-:Y:S01]  /*10a0*/  ISETP.GE.U32.AND P0, PT, R4, R21, PT ;  /* 0x000000150400720c */ /* 0x000fe20003f06070 */
[----:B------:R-:W-:-:S12]  /*10b0*/  IMAD.MOV.U32 R21, RZ, RZ, R4 ;  /* 0x000000ffff157224 */ /* 0x000fd800078e0004 */
[----:B0-----:R-:W-:Y:S01]  /*10c0*/  @P0 CALL.REL.NOINC `(.L_x_51) ;  /* 0x0000001000000944 */ /* 0x001fe20003c00000 */
[----:B------:R-:W-:Y:S05]  /*10d0*/  BRA `(.L_x_52) ;  /* 0xfffff0d000007947 */ /* 0x000fea000383ffff */
.L_x_51:
[----:B------:R-:W-:Y:S05]  /*10e0*/  EXIT ;  /* 0x000000000000794d */ /* 0x000fea0003800000 */
.L_x_53:
        /* <DEDUP_REMOVED lines=9> */
.L_x_2063:


//--------------------- .text._Z35kOptimizerStatic8bit1StateBlockwiseI13__nv_bfloat16Li2ELi256ELi1EEvPT_S2_PhfffifPfS4_ffbi --------------------------
	.section	.text._Z35kOptimizerStatic8bit1StateBlockwiseI13__nv_bfloat16Li2ELi256ELi1EEvPT_S2_PhfffifPfS4_ffbi,"ax",@progbits
	.sectioninfo	@"SHI_REGISTERS=40"
	.align	128
        .global         _Z35kOptimizerStatic8bit1StateBlockwiseI13__nv_bfloat16Li2ELi256ELi1EEvPT_S2_PhfffifPfS4_ffbi
        .type           _Z35kOptimizerStatic8bit1StateBlockwiseI13__nv_bfloat16Li2ELi256ELi1EEvPT_S2_PhfffifPfS4_ffbi,@function
        .size           _Z35kOptimizerStatic8bit1StateBlockwiseI13__nv_bfloat16Li2ELi256ELi1EEvPT_S2_PhfffifPfS4_ffbi,(.L_x_2064 - _Z35kOptimizerStatic8bit1StateBlockwiseI13__nv_bfloat16Li2ELi256ELi1EEvPT_S2_PhfffifPfS4_ffbi)
        .other          _Z35kOptimizerStatic8bit1StateBlockwiseI13__nv_bfloat16Li2ELi256ELi1EEvPT_S2_PhfffifPfS4_ffbi,@"STO_CUDA_ENTRY STV_DEFAULT"
_Z35kOptimizerStatic8bit1StateBlockwiseI13__nv_bfloat16Li2ELi256ELi1EEvPT_S2_PhfffifPfS4_ffbi:
.text._Z35kOptimizerStatic8bit1StateBlockwiseI13__nv_bfloat16Li2ELi256ELi1EEvPT_S2_PhfffifPfS4_ffbi:
        /* <DEDUP_REMOVED lines=24> */
.L_x_61:
        /* <DEDUP_REMOVED lines=50> */
[----:B------:R-:W-:Y:S02]  /*04a0*/  FMUL.FTZ R3, R2, c[0x0][0x1a4] ;  /* 0x0000690002037a20 */ /* 0x000fe40000410000 */
[----:B------:R-:W-:Y:S01]  /*04b0*/  IMAD.MOV.U32 R21, RZ, RZ, c[0x0][0x178] ;  /* 0x00005e00ff157624 */ /* 0x000fe200078e00ff */
[----:B------:R-:W5:Y:S03]  /*04c0*/  LDS R6, [R11] ;  /* 0x000000000b067984 */ /* 0x000f660000000800 */
[----:B------:R-:W-:-:S06]  /*04d0*/  FADD.FTZ R21, -R21, 1 ;  /* 0x3f80000015157421 */ /* 0x000fcc0000010100 */
[----:B0---4-:R-:W-:-:S05]  /*04e0*/  @P1 PRMT R4, RZ, 0x5410, R23 ;  /* 0x00005410ff041816 */ /* 0x011fca0000000017 */
[----:B------:R-:W-:-:S04]  /*04f0*/  @P1 FFMA.FTZ R3, R4, c[0x0][0x1a0], R3 ;  /* 0x0000680004031a23 */ /* 0x000fc80000010003 */
[----:B------:R-:W-:Y:S02]  /*0500*/  FMUL.FTZ R3, R3, R3 ;  /* 0x0000000303037220 */ /* 0x000fe40000410000 */
[----:B-----5:R-:W-:-:S04]  /*0510*/  FMUL.FTZ R6, R5, R6 ;  /* 0x0000000605067220 */ /* 0x020fc80000410000 */
[----:B------:R-:W-:-:S04]  /*0520*/  FMUL.FTZ R6, R6, c[0x0][0x178] ;  /* 0x00005e0006067a20 */ /* 0x000fc80000410000 */
[----:B------:R-:W-:Y:S02]  /*0530*/  FFMA.FTZ R21, R21, R3, R6 ;  /* 0x0000000315157223 */ /* 0x000fe40000010006 */
.L_x_55:
[----:B----4-:R-:W-:Y:S05]  /*0540*/  BSYNC B0 ;  /* 0x0000000000007941 */ /* 0x010fea0003800000 */
.L_x_54:
        /* <DEDUP_REMOVED lines=45> */
.L_x_57:
[----:B----4-:R-:W-:Y:S05]  /*0820*/  BSYNC B0 ;  /* 0x0000000000007941 */ /* 0x010fea0003800000 */
.L_x_56:
        /* <DEDUP_REMOVED lines=120> */
.L_x_59:
[----:B0-----:R-:W-:Y:S05]  /*0fb0*/  BSYNC B0 ;  /* 0x0000000000007941 */ /* 0x001fea0003800000 */
.L_x_58:
        /* <DEDUP_REMOVED lines=17> */
.L_x_60:
[----:B------:R-:W-:Y:S05]  /*10d0*/  EXIT ;  /* 0x000000000000794d */ /* 0x000fea0003800000 */
.L_x_62:
        /* <DEDUP_REMOVED lines=10> */
.L_x_2064:


//--------------------- .text._Z35kOptimizerStatic8bit1StateBlockwiseI6__halfLi2ELi256ELi1EEvPT_S2_PhfffifPfS4_ffbi --------------------------
	.section	.text._Z35kOptimizerStatic8bit1StateBlockwiseI6__halfLi2ELi256ELi1EEvPT_S2_PhfffifPfS4_ffbi,"ax",@progbits
	.sectioninfo	@"SHI_REGISTERS=40"
	.align	128
        .global         _Z35kOptimizerStatic8bit1StateBlockwiseI6__halfLi2ELi256ELi1EEvPT_S2_PhfffifPfS4_ffbi
        .type           _Z35kOptimizerStatic8bit1StateBlockwiseI6__halfLi2ELi256ELi1EEvPT_S2_PhfffifPfS4_ffbi,@function
        .size           _Z35kOptimizerStatic8bit1StateBlockwiseI6__halfLi2ELi256ELi1EEvPT_S2_PhfffifPfS4_ffbi,(.L_x_2065 - _Z35kOptimizerStatic8bit1StateBlockwiseI6__halfLi2ELi256ELi1EEvPT_S2_PhfffifPfS4_ffbi)
        .other          _Z35kOptimizerStatic8bit1StateBlockwiseI6__halfLi2ELi256ELi1EEvPT_S2_PhfffifPfS4_ffbi,@"STO_CUDA_ENTRY STV_DEFAULT"
_Z35kOptimizerStatic8bit1StateBlockwiseI6__halfLi2ELi256ELi1EEvPT_S2_PhfffifPfS4_ffbi:
.text._Z35kOptimizerStatic8bit1StateBlockwiseI6__halfLi2ELi256ELi1EEvPT_S2_PhfffifPfS4_ffbi:
        /* <DEDUP_REMOVED lines=24> */
.L_x_70:
        /* <DEDUP_REMOVED lines=50> */
[----:B------:R-:W-:Y:S02]  /*04a0*/  FMUL.FTZ R3, R2, c[0x0][0x1a4] ;  /* 0x0000690002037a20 */ /* 0x000fe40000410000 */
[----:B------:R-:W-:Y:S02]  /*04b0*/  IMAD.MOV.U32 R21, RZ, RZ, c[0x0][0x178] ;  /* 0x00005e00ff157624 */ /* 0x000fe400078e00ff */
[----:B------:R-:W4:Y:S02]  /*04c0*/  LDS R11, [R11] ;  /* 0x000000000b0b7984 */ /* 0x000f240000000800 */
[----:B------:R-:W-:-:S06]  /*04d0*/  FADD.FTZ R21, -R21, 1 ;  /* 0x3f80000015157421 */ /* 0x000fcc0000010100 */
[----:B0-----:R-:W-:-:S05]  /*04e0*/  @P1 HADD2.F32 R6, -RZ, R23.H0_H0 ;  /* 0x20000017ff061230 */ /* 0x001fca0000004100 */
[----:B------:R-:W-:-:S04]  /*04f0*/  @P1 FFMA.FTZ R3, R6, c[0x0][0x1a0], R3 ;  /* 0x0000680006031a23 */ /* 0x000fc80000010003 */
[----:B------:R-:W-:Y:S02]  /*0500*/  FMUL.FTZ R3, R3, R3 ;  /* 0x0000000303037220 */ /* 0x000fe40000410000 */
[----:B----4-:R-:W-:-:S04]  /*0510*/  FMUL.FTZ R6, R4, R11 ;  /* 0x0000000b04067220 */ /* 0x010fc80000410000 */
[----:B------:R-:W-:-:S04]  /*0520*/  FMUL.FTZ R6, R6, c[0x0][0x178] ;  /* 0x00005e0006067a20 */ /* 0x000fc80000410000 */
[----:B------:R-:W-:Y:S02]  /*0530*/  FFMA.FTZ R21, R21, R3, R6 ;  /* 0x0000000315157223 */ /* 0x000fe40000010006 */
.L_x_64:
[----:B----4-:R-:W-:Y:S05]  /*0540*/  BSYNC B0 ;  /* 0x0000000000007941 */ /* 0x010fea0003800000 */
.L_x_63:
        /* <DEDUP_REMOVED lines=45> */
.L_x_66:
[----:B----4-:R-:W-:Y:S05]  /*0820*/  BSYNC B0 ;  /* 0x0000000000007941 */ /* 0x010fea0003800000 */
.L_x_65:
        /* <DEDUP_REMOVED lines=120> */
.L_x_68:
[----:B0-----:R-:W-:Y:S05]  /*0fb0*/  BSYNC B0 ;  /* 0x0000000000007941 */ /* 0x001fea0003800000 */
.L_x_67:
        /* <DEDUP_REMOVED lines=17> */
.L_x_69:
[----:B------:R-:W-:Y:S05]  /*10d0*/  EXIT ;  /* 0x000000000000794d */ /* 0x000fea0003800000 */
.L_x_71:
        /* <DEDUP_REMOVED lines=10> */
.L_x_2065:


//--------------------- .text._Z35kOptimizerStatic8bit1StateBlockwiseIfLi2ELi256ELi1EEvPT_S1_PhfffifPfS3_ffbi --------------------------
	.section	.text._Z35kOptimizerStatic8bit1StateBlockwiseIfLi2ELi256ELi1EEvPT_S1_PhfffifPfS3_ffbi,"ax",@progbits
	.sectioninfo	@"SHI_REGISTERS=40"
	.align	128
        .global         _Z35kOptimizerStatic8bit1StateBlockwiseIfLi2ELi256ELi1EEvPT_S1_PhfffifPfS3_ffbi
        .type           _Z35kOptimizerStatic8bit1StateBlockwiseIfLi2ELi256ELi1EEvPT_S1_PhfffifPfS3_ffbi,@function
        .size           _Z35kOptimizerStatic8bit1StateBlockwiseIfLi2ELi256ELi1EEvPT_S1_PhfffifPfS3_ffbi,(.L_x_2066 - _Z35kOptimizerStatic8bit1StateBlockwiseIfLi2ELi256ELi1EEvPT_S1_PhfffifPfS3_ffbi)
        .other          _Z35kOptimizerStatic8bit1StateBlockwiseIfLi2ELi256ELi1EEvPT_S1_PhfffifPfS3_ffbi,@"STO_CUDA_ENTRY STV_DEFAULT"
_Z35kOptimizerStatic8bit1StateBlockwiseIfLi2ELi256ELi1EEvPT_S1_PhfffifPfS3_ffbi:
.text._Z35kOptimizerStatic8bit1StateBlockwiseIfLi2ELi256ELi1EEvPT_S1_PhfffifPfS3_ffbi:
        /* <DEDUP_REMOVED lines=24> */
.L_x_79:
        /* <DEDUP_REMOVED lines=52> */
[----:B0-----:R-:W-:-:S04]  /*04c0*/  @P1 FFMA.FTZ R6, R23, c[0x0][0x1a0], R6 ;  /* 0x0000680017061a23 */ /* 0x001fc80000010006 */
[----:B------:R-:W-:Y:S02]  /*04d0*/  FMUL.FTZ R6, R6, R6 ;  /* 0x0000000606067220 */ /* 0x000fe40000410000 */
[----:B----4-:R-:W-:-:S04]  /*04e0*/  FMUL.FTZ R7, R4, R9 ;  /* 0x0000000904077220 */ /* 0x010fc80000410000 */
[----:B------:R-:W-:-:S04]  /*04f0*/  FMUL.FTZ R7, R7, c[0x0][0x178] ;  /* 0x00005e0007077a20 */ /* 0x000fc80000410000 */
[----:B------:R-:W-:Y:S02]  /*0500*/  FFMA.FTZ R19, R6, R19, R7 ;  /* 0x0000001306137223 */ /* 0x000fe40000010007 */
.L_x_73:
[----:B----4-:R-:W-:Y:S05]  /*0510*/  BSYNC B0 ;  /* 0x0000000000007941 */ /* 0x010fea0003800000 */
.L_x_72:
        /* <DEDUP_REMOVED lines=45> */
.L_x_75:
[----:B----4-:R-:W-:Y:S05]  /*07f0*/  BSYNC B0 ;  /* 0x0000000000007941 */ /* 0x010fea0003800000 */
.L_x_74:
        /* <DEDUP_REMOVED lines=118> */
.L_x_77:
[----:B0-----:R-:W-:Y:S05]  /*0f60*/  BSYNC B0 ;  /* 0x0000000000007941 */ /* 0x001fea0003800000 */
.L_x_76:
        /* <DEDUP_REMOVED lines=17> */
.L_x_78:
[----:B------:R-:W-:Y:S05]  /*1080*/  EXIT ;  /* 0x000000000000794d */ /* 0x000fea0003800000 */
.L_x_80:
        /* <DEDUP_REMOVED lines=15> */
.L_x_2066:


//--------------------- .text._Z35kOptimizerStatic8bit1StateBlockwiseI13__nv_bfloat16Li1ELi256ELi1EEvPT_S2_PhfffifPfS4_ffbi --------------------------
	.section	.text._Z35kOptimizerStatic8bit1StateBlockwiseI13__nv_bfloat16Li1ELi256ELi1EEvPT_S2_PhfffifPfS4_ffbi,"ax",@progbits
	.sectioninfo	@"SHI_REGISTERS=40"
	.align	128
        .global         _Z35kOptimizerStatic8bit1StateBlockwiseI13__nv_bfloat16Li1ELi256ELi1EEvPT_S2_PhfffifPfS4_ffbi
        .type           _Z35kOptimizerStatic8bit1StateBlockwiseI13__nv_bfloat16Li1ELi256ELi1EEvPT_S2_PhfffifPfS4_ffbi,@function
        .size           _Z35kOptimizerStatic8bit1StateBlockwiseI13__nv_bfloat16Li1ELi256ELi1EEvPT_S2_PhfffifPfS4_ffbi,(.L_x_2067 - _Z35kOptimizerStatic8bit1StateBlockwiseI13__nv_bfloat16Li1ELi256ELi1EEvPT_S2_PhfffifPfS4_ffbi)
        .other          _Z35kOptimizerStatic8bit1StateBlockwiseI13__nv_bfloat16Li1ELi256ELi1EEvPT_S2_PhfffifPfS4_ffbi,@"STO_CUDA_ENTRY STV_DEFAULT"
_Z35kOptimizerStatic8bit1StateBlockwiseI13__nv_bfloat16Li1ELi256ELi1EEvPT_S2_PhfffifPfS4_ffbi:
.text._Z35kOptimizerStatic8bit1StateBlockwiseI13__nv_bfloat16Li1ELi256ELi1EEvPT_S2_PhfffifPfS4_ffbi:
        /* <DEDUP_REMOVED lines=24> */
.L_x_88:
        /* <DEDUP_REMOVED lines=18> */
[----:B-----5:R-:W-:Y:S01]  /*02a0*/  STS.U16 [R11+0x840], R6 ;  /* 0x000840060b007388 */ /* 0x020fe20000000400 */
[----:B------:R-:W-:-:S06]  /*02b0*/  NOP ;  /* 0x0000000000007918 */ /* 0x000fcc0000000000 */
[----:B------:R-:W0:Y:S04]  /*02c0*/  LDS.U16 R7, [R24] ;  /* 0x0000000018077984 */ /* 0x000e280000000400 */
[----:B------:R-:W-:Y:S06]  /*02d0*/  BAR.SYNC.DEFER_BLOCKING 0x0 ;  /* 0x0000000000007b1d */ /* 0x000fec0000010000 */
[----:B------:R-:W5:Y:S01]  /*02e0*/  @!P2 LDG.E.U8 R9, [R4.64] ;  /* 0x000000060409a981 */ /* 0x000f62000c1e1100 */
[----:B------:R-:W-:-:S02]  /*02f0*/  LOP3.LUT R21, R0, 0xffffffe0, RZ, 0xc0, !PT ;  /* 0xffffffe000157812 */ /* 0x000fc400078ec0ff */
[----:B------:R-:W-:Y:S02]  /*0300*/  @!P2 IADD3 R3, P0, R0, R17, RZ ;  /* 0x000000110003a210 */ /* 0x000fe40007f1e0ff */
[----:B------:R-:W-:Y:S01]  /*0310*/  PRMT R27, RZ, 0x7610, R27 ;  /* 0x00007610ff1b7816 */ /* 0x000fe2000000001b */
[----:B------:R-:W-:Y:S02]  /*0320*/  IMAD.IADD R22, R21, 0x1, R16 ;  /* 0x0000000115167824 */ /* 0x000fe400078e0210 */
[----:B------:R-:W-:Y:S01]  /*0330*/  @!P2 IMAD.X R8, RZ, RZ, R20, P0 ;  /* 0x000000ffff08a224 */ /* 0x000fe200000e0614 */
[----:B------:R-:W-:-:S04]  /*0340*/  @!P2 LEA R2, P0, R3, c[0x0][0x160], 0x1 ;  /* 0x000058000302aa11 */ /* 0x000fc800078008ff */
[----:B------:R-:W-:Y:S01]  /*0350*/  @!P2 LEA.HI.X R3, R3, c[0x0][0x164], R8, 0x1, P0 ;  /* 0x000059000303aa11 */ /* 0x000fe200000f0c08 */
[----:B-----5:R1:W-:Y:S01]  /*0360*/  STS.U8 [R22+0x840], R9 ;  /* 0x0008400916007388 */ /* 0x0203e20000000000 */
[----:B------:R-:W-:-:S06]  /*0370*/  NOP ;  /* 0x0000000000007918 */ /* 0x000fcc0000000000 */
[----:B------:R1:W4:Y:S04]  /*0380*/  LDS.U8 R11, [R22+0x840] ;  /* 0x00084000160b7984 */ /* 0x0003280000000000 */
[----:B------:R-:W-:Y:S06]  /*0390*/  BAR.SYNC.DEFER_BLOCKING 0x0 ;  /* 0x0000000000007b1d */ /* 0x000fec0000010000 */
[----:B------:R-:W5:Y:S01]  /*03a0*/  @!P2 LDG.E.U16 R27, [R2.64] ;  /* 0x00000006021ba981 */ /* 0x000f62000c1e1500 */
[----:B0-----:R-:W-:Y:S01]  /*03b0*/  PRMT R7, RZ, 0x5410, R7 ;  /* 0x00005410ff077816 */ /* 0x001fe20000000007 */
[----:B------:R-:W-:Y:S01]  /*03c0*/  ULDC.S8 UR5, c[0x0][0x1a8] ;  /* 0x00006a0000057ab9 */ /* 0x000fe20000000200 */
[----:B------:R-:W-:Y:S02]  /*03d0*/  BSSY B0, `(.L_x_81) ;  /* 0x0000015000007945 */ /* 0x000fe40003800000 */
[----:B------:R-:W-:-:S04]  /*03e0*/  FSETP.NEU.FTZ.AND P0, PT, R7, RZ, PT ;  /* 0x000000ff0700720b */ /* 0x000fc80003f1d000 */
[----:B------:R-:W-:Y:S01]  /*03f0*/  ISETP.NE.AND P0, PT, RZ, UR5, !P0 ;  /* 0x00000005ff007c0c */ /* 0x000fe2000c705270 */
[----:B-----5:R1:W-:Y:S01]  /*0400*/  STS.U16 [R24], R27 ;  /* 0x0000001b18007388 */ /* 0x0203e20000000400 */
[----:B------:R-:W-:-:S06]  /*0410*/  NOP ;  /* 0x0000000000007918 */ /* 0x000fcc0000000000 */
[----:B------:R1:W0:Y:S05]  /*0420*/  LDS.U16 R25, [R24] ;  /* 0x0000000018197984 */ /* 0x00022a0000000400 */
[----:B------:R-:W-:Y:S05]  /*0430*/  @P0 BRA `(.L_x_82) ;  /* 0x000000e000000947 */ /* 0x000fea0003800000 */
[----:B----4-:R-:W-:-:S05]  /*0440*/  IMAD.MOV.U32 R2, RZ, RZ, c[0x0][0x184] ;  /* 0x00006100ff027624 */ /* 0x010fca00078e00ff */
[----:B------:R-:W-:-:S13]  /*0450*/  ISETP.NE.AND P2, PT, R2, 0x1, PT ;  /* 0x000000010200780c */ /* 0x000fda0003f45270 */
[----:B------:R-:W-:Y:S01]  /*0460*/  @P2 SHF.R.U32.HI R2, RZ, 0x8, R17 ;  /* 0x00000008ff022819 */ /* 0x000fe20000011611 */
[----:B------:R-:W-:-:S04]  /*0470*/  @P2 IMAD.MOV.U32 R3, RZ, RZ, 0x4 ;  /* 0x00000004ff032424 */ /* 0x000fc800078e00ff */
[----:B------:R-:W-:-:S06]  /*0480*/  @P2 IMAD.WIDE.U32 R2, R2, R3, c[0x0][0x198] ;  /* 0x0000660002022625 */ /* 0x000fcc00078e0003 */
[----:B------:R4:W5:Y:S01]  /*0490*/  @P2 LDG.E R3, [R2.64] ;  /* 0x0000000602032981 */ /* 0x000962000c1e1900 */
[----:B------:R-:W-:Y:S01]  /*04a0*/  @P2 IMAD R11, R11, 0x4, R12 ;  /* 0x000000040b0b2824 */ /* 0x000fe200078e020c */
[----:B------:R-:W-:Y:S01]  /*04b0*/  FSETP.LT.FTZ.AND P1, PT, RZ, c[0x0][0x1a0], PT ;  /* 0x00006800ff007a0b */ /* 0x000fe20003f31000 */
[----:B------:R-:W-:-:S03]  /*04c0*/  FMUL.FTZ R23, R7, c[0x0][0x1a4] ;  /* 0x0000690007177a20 */ /* 0x000fc60000410000 */
[----:B------:R-:W5:Y:S09]  /*04d0*/  @P2 LDS R4, [R11] ;  /* 0x000000000b042984 */ /* 0x000f720000000800 */
[----:B0---4-:R-:W-:-:S05]  /*04e0*/  @P1 PRMT R2, RZ, 0x5410, R25 ;  /* 0x00005410ff021816 */ /* 0x011fca0000000019 */
[----:B------:R-:W-:Y:S02]  /*04f0*/  @P1 FFMA.FTZ R23, R2, c[0x0][0x1a0], R23 ;  /* 0x0000680002171a23 */ /* 0x000fe40000010017 */
[----:B-----5:R-:W-:-:S04]  /*0500*/  @P2 FMUL.FTZ R4, R3, R4 ;  /* 0x0000000403042220 */ /* 0x020fc80000410000 */
[----:B------:R-:W-:Y:S02]  /*0510*/  @P2 FFMA.FTZ R23, R4, c[0x0][0x178], R23 ;  /* 0x00005e0004172a23 */ /* 0x000fe40000010017 */
.L_x_82:
[----:B----4-:R-:W-:Y:S05]  /*0520*/  BSYNC B0 ;  /* 0x0000000000007941 */ /* 0x010fea0003800000 */
.L_x_81:
        /* <DEDUP_REMOVED lines=45> */
.L_x_84:
[----:B----4-:R-:W-:Y:S05]  /*0800*/  BSYNC B0 ;  /* 0x0000000000007941 */ /* 0x010fea0003800000 */
.L_x_83:
[----:B------:R-:W-:Y:S01]  /*0810*/  BAR.SYNC.DEFER_BLOCKING 0x0 ;  /* 0x0000000000007b1d */ /* 0x000fe20000010000 */
[----:B0-----:R-:W-:Y:S01]  /*0820*/  @!P0 PRMT R2, RZ, 0x5410, R25 ;  /* 0x00005410ff028816 */ /* 0x001fe20000000019 */
[----:B------:R-:W-:Y:S01]  /*0830*/  @!P4 IMAD.MOV.U32 R8, RZ, RZ, 0x4 ;  /* 0x00000004ff08c424 */ /* 0x000fe200078e00ff */
[----:B------:R-:W-:Y:S01]  /*0840*/  @!P4 SHF.R.U32.HI R3, RZ, 0x8, R17 ;  /* 0x00000008ff03c819 */ /* 0x000fe20000011611 */
[----:B------:R-:W-:Y:S02]  /*0850*/  IMAD.MOV.U32 R5, RZ, RZ, R15 ;  /* 0x000000ffff057224 */ /* 0x000fe400078e000f */
[----:B------:R-:W-:Y:S01]  /*0860*/  @!P0 FFMA.FTZ R2, -R23, c[0x0][0x188], R2 ;  /* 0x0000620017028a23 */ /* 0x000fe20000010102 */
[----:B------:R-:W-:Y:S01]  /*0870*/  BSSY B0, `(.L_x_85) ;  /* 0x000006f000007945 */ /* 0x000fe20003800000 */
[----:B------:R-:W-:Y:S02]  /*0880*/  IMAD.MOV.U32 R6, RZ, RZ, 0xbf ;  /* 0x000000bfff067424 */ /* 0x000fe400078e00ff */
[----:B-1----:R-:W-:Y:S01]  /*0890*/  IMAD.MOV.U32 R27, RZ, RZ, 0x7f ;  /* 0x0000007fff1b7424 */ /* 0x002fe200078e00ff */
[----:B------:R-:W-:Y:S01]  /*08a0*/  @!P0 F2FP.BF16.PACK_AB R25, RZ, R2 ;  /* 0x00000002ff19823e */ /* 0x000fe200000010ff */
[----:B------:R-:W-:-:S03]  /*08b0*/  @!P4 IMAD.WIDE.U32 R2, R3, R8, c[0x0][0x198] ;  /* 0x000066000302c625 */ /* 0x000fc600078e0008 */
[----:B------:R-:W-:Y:S01]  /*08c0*/  PRMT R9, R25, 0x7610, R9 ;  /* 0x0000761019097816 */ /* 0x000fe20000000009 */
[----:B------:R-:W0:Y:S02]  /*08d0*/  @P4 LDS R26, [0xa50] ;  /* 0x000a5000ff1a4984 */ /* 0x000e240000000800 */
[----:B0-----:R0:W1:Y:S02]  /*08e0*/  MUFU.RCP R4, R26 ;  /* 0x0000001a00047308 */ /* 0x0010640000001000 */
[----:B------:R0:W-:Y:S04]  /*08f0*/  @!P4 STG.E [R2.64], R26 ;  /* 0x0000001a0200c986 */ /* 0x0001e8000c101906 */
[----:B------:R-:W-:Y:S01]  /*0900*/  BAR.SYNC.DEFER_BLOCKING 0x0 ;  /* 0x0000000000007b1d */ /* 0x000fe20000010000 */
[----:B0-2---:R-:W-:-:S02]  /*0910*/  IMAD.MOV.U32 R26, RZ, RZ, R13 ;  /* 0x000000ffff1a7224 */ /* 0x005fc400078e000d */
[----:B-1----:R-:W-:-:S05]  /*0920*/  FMUL.FTZ R4, R23, R4 ;  /* 0x0000000417047220 */ /* 0x002fca0000410000 */
[----:B------:R-:W-:Y:S01]  /*0930*/  FSETP.GEU.FTZ.AND P3, PT, R13, R4, PT ;  /* 0x000000040d00720b */ /* 0x000fe20003f7e000 */
[----:B------:R-:W-:Y:S01]  /*0940*/  STS.U16 [R24], R9 ;  /* 0x0000000918007388 */ /* 0x000fe20000000400 */
[----:B------:R-:W-:-:S11]  /*0950*/  NOP ;  /* 0x0000000000007918 */ /* 0x000fd60000000000 */
[----:B---3--:R-:W-:Y:S01]  /*0960*/  @P3 IMAD.MOV.U32 R5, RZ, RZ, R14 ;  /* 0x000000ffff053224 */ /* 0x008fe200078e000e */
[----:B------:R0:W-:Y:S01]  /*0970*/  LDS.U16 R8, [R24] ;  /* 0x0000000018087984 */ /* 0x0001e20000000400 */
[----:B------:R-:W-:Y:S02]  /*0980*/  @P3 IMAD.MOV.U32 R6, RZ, RZ, 0x3f ;  /* 0x0000003fff063424 */ /* 0x000fe400078e00ff */
[----:B------:R-:W-:Y:S01]  /*0990*/  @P3 IMAD.MOV.U32 R27, RZ, RZ, RZ ;  /* 0x000000ffff1b3224 */ /* 0x000fe200078e00ff */
[----:B------:R-:W-:Y:S01]  /*09a0*/  FSETP.GEU.FTZ.AND P1, PT, R5, R4, PT ;  /* 0x000000040500720b */ /* 0x000fe20003f3e000 */
[----:B------:R-:W-:Y:S01]  /*09b0*/  @!P2 STS [0xa40], R19 ;  /* 0x000a4013ff00a388 */ /* 0x000fe20000000800 */
[----:B------:R-:W-:Y:S02]  /*09c0*/  @P3 IMAD.MOV.U32 R26, RZ, RZ, -0x40800000 ;  /* 0xbf800000ff1a3424 */ /* 0x000fe400078e00ff */
[----:B0-----:R-:W-:Y:S02]  /*09d0*/  IMAD.MOV.U32 R24, RZ, RZ, 0x3f800000 ;  /* 0x3f800000ff187424 */ /* 0x001fe400078e00ff */
[----:B------:R-:W-:-:S07]  /*09e0*/  @P3 IMAD.MOV.U32 R24, RZ, RZ, R13 ;  /* 0x000000ffff183224 */ /* 0x000fce00078e000d */
[C---:B------:R-:W-:Y:S01]  /*09f0*/  @P1 IADD3 R7, R6.reuse, -0x20, RZ ;  /* 0xffffffe006071810 */ /* 0x040fe20007ffe0ff */
[----:B------:R-:W-:Y:S01]  /*0a00*/  @!P1 IMAD.MOV.U32 R27, RZ, RZ, R6 ;  /* 0x000000ffff1b9224 */ /* 0x000fe200078e0006 */
[----:B------:R-:W-:Y:S01]  /*0a10*/  @!P1 IADD3 R7, R6, 0x20, RZ ;  /* 0x0000002006079810 */ /* 0x000fe20007ffe0ff */
[--C-:B------:R-:W-:Y:S02]  /*0a20*/  @!P1 IMAD.MOV.U32 R26, RZ, RZ, R5.reuse ;  /* 0x000000ffff1a9224 */ /* 0x100fe400078e0005 */
[----:B------:R-:W-:Y:S02]  /*0a30*/  @P1 IMAD.MOV.U32 R24, RZ, RZ, R5 ;  /* 0x000000ffff181224 */ /* 0x000fe400078e0005 */
[----:B------:R-:W-:Y:S01]  /*0a40*/  IMAD R29, R7, 0x4, R12 ;  /* 0x00000004071d7824 */ /* 0x000fe200078e020c */
[----:B------:R-:W-:Y:S06]  /*0a50*/  BAR.SYNC.DEFER_BLOCKING 0x0 ;  /* 0x0000000000007b1d */ /* 0x000fec0000010000 */
[----:B------:R-:W0:Y:S02]  /*0a60*/  LDS R29, [R29] ;  /* 0x000000001d1d7984 */ /* 0x000e240000000800 */
[----:B0-----:R-:W-:-:S13]  /*0a70*/  FSETP.GEU.FTZ.AND P0, PT, R29, R4, PT ;  /* 0x000000041d00720b */ /* 0x001fda0003f1e000 */
[C---:B------:R-:W-:Y:S01]  /*0a80*/  @P0 IADD3 R25, R7.reuse, -0x10, RZ ;  /* 0xfffffff007190810 */ /* 0x040fe20007ffe0ff */
[----:B------:R-:W-:Y:S01]  /*0a90*/  @!P0 IMAD.MOV.U32 R26, RZ, RZ, R29 ;  /* 0x000000ffff1a8224 */ /* 0x000fe200078e001d */
[----:B------:R-:W-:Y:S01]  /*0aa0*/  @!P0 IADD3 R25, R7, 0x10, RZ ;  /* 0x0000001007198810 */ /* 0x000fe20007ffe0ff */
[----:B------:R-:W-:Y:S02]  /*0ab0*/  @!P0 IMAD.MOV.U32 R27, RZ, RZ, R7 ;  /* 0x000000ffff1b8224 */ /* 0x000fe400078e0007 */
[----:B------:R-:W-:Y:S02]  /*0ac0*/  @P0 IMAD.MOV.U32 R24, RZ, RZ, R29 ;  /* 0x000000ffff180224 */ /* 0x000fe400078e001d */
[----:B------:R-:W-:-:S05]  /*0ad0*/  IMAD R2, R25, 0x4, R12 ;  /* 0x0000000419027824 */ /* 0x000fca00078e020c */
[----:B------:R-:W0:Y:S02]  /*0ae0*/  LDS R31, [R2] ;  /* 0x00000000021f7984 */ /* 0x000e240000000800 */
[----:B0-----:R-:W-:-:S13]  /*0af0*/  FSETP.GEU.FTZ.AND P6, PT, R31, R4, PT ;  /* 0x000000041f00720b */ /* 0x001fda0003fde000 */
[C---:B------:R-:W-:Y:S01]  /*0b00*/  @P6 IADD3 R11, R25.reuse, -0x8, RZ ;  /* 0xfffffff8190b6810 */ /* 0x040fe20007ffe0ff */
[--C-:B------:R-:W-:Y:S01]  /*0b10*/  @!P6 IMAD.MOV.U32 R26, RZ, RZ, R31.reuse ;  /* 0x000000ffff1ae224 */ /* 0x100fe200078e001f */
[----:B------:R-:W-:Y:S01]  /*0b20*/  @!P6 IADD3 R11, R25, 0x8, RZ ;  /* 0x00000008190be810 */ /* 0x000fe20007ffe0ff */
[----:B------:R-:W-:Y:S02]  /*0b30*/  @P6 IMAD.MOV.U32 R24, RZ, RZ, R31 ;  /* 0x000000ffff186224 */ /* 0x000fe400078e001f */
[----:B------:R-:W-:Y:S02]  /*0b40*/  @!P6 IMAD.MOV.U32 R27, RZ, RZ, R25 ;  /* 0x000000ffff1be224 */ /* 0x000fe400078e0019 */
[----:B------:R-:W-:-:S05]  /*0b50*/  IMAD R10, R11, 0x4, R12 ;  /* 0x000000040b0a7824 */ /* 0x000fca00078e020c */
[----:B------:R0:W1:Y:S02]  /*0b60*/  LDS R33, [R10] ;  /* 0x000000000a217984 */ /* 0x0000640000000800 */
[----:B0-----:R-:W-:Y:S02]  /*0b70*/  IMAD.MOV.U32 R10, RZ, RZ, 0xff ;  /* 0x000000ffff0a7424 */ /* 0x001fe400078e00ff */
[----:B------:R-:W-:-:S04]  /*0b80*/  @P3 IMAD.MOV.U32 R10, RZ, RZ, 0x7f ;  /* 0x0000007fff0a3424 */ /* 0x000fc800078e00ff */
[----:B------:R-:W-:-:S04]  /*0b90*/  @!P1 IMAD.MOV.U32 R6, RZ, RZ, R10 ;  /* 0x000000ffff069224 */ /* 0x000fc800078e000a */
[----:B------:R-:W-:-:S04]  /*0ba0*/  @!P0 IMAD.MOV.U32 R7, RZ, RZ, R6 ;  /* 0x000000ffff078224 */ /* 0x000fc800078e0006 */
[----:B------:R-:W-:Y:S01]  /*0bb0*/  @!P6 IMAD.MOV.U32 R25, RZ, RZ, R7 ;  /* 0x000000ffff19e224 */ /* 0x000fe200078e0007 */
        /* <DEDUP_REMOVED lines=42> */
[----:B------:R-:W-:-:S05]  /*0e60*/  @!P0 IADD3 R3, P1, R0, R17, RZ ;  /* 0x0000001100038210 */ /* 0x000fca0007f3e0ff */
[----:B------:R-:W-:Y:S01]  /*0e70*/  @!P0 IMAD.X R6, RZ, RZ, R20, P1 ;  /* 0x000000ffff068224 */ /* 0x000fe200008e0614 */
        /* <DEDUP_REMOVED lines=14> */
.L_x_86:
[----:B0-----:R-:W-:Y:S05]  /*0f60*/  BSYNC B0 ;  /* 0x0000000000007941 */ /* 0x001fea0003800000 */
.L_x_85:
        /* <DEDUP_REMOVED lines=18> */
.L_x_87:
[----:B------:R-:W-:Y:S05]  /*1090*/  EXIT ;  /* 0x000000000000794d */ /* 0x000fea0003800000 */
.L_x_89:
        /* <DEDUP_REMOVED lines=14> */
.L_x_2067:


//--------------------- .text._Z35kOptimizerStatic8bit1StateBlockwiseI6__halfLi1ELi256ELi1EEvPT_S2_PhfffifPfS4_ffbi --------------------------
	.section	.text._Z35kOptimizerStatic8bit1StateBlockwiseI6__halfLi1ELi256ELi1EEvPT_S2_PhfffifPfS4_ffbi,"ax",@progbits
	.sectioninfo	@"SHI_REGISTERS=40"
	.align	128
        .global         _Z35kOptimizerStatic8bit1StateBlockwiseI6__halfLi1ELi256ELi1EEvPT_S2_PhfffifPfS4_ffbi
        .type           _Z35kOptimizerStatic8bit1StateBlockwiseI6__halfLi1ELi256ELi1EEvPT_S2_PhfffifPfS4_ffbi,@function
        .size           _Z35kOptimizerStatic8bit1StateBlockwiseI6__halfLi1ELi256ELi1EEvPT_S2_PhfffifPfS4_ffbi,(.L_x_2068 - _Z35kOptimizerStatic8bit1StateBlockwiseI6__halfLi1ELi256ELi1EEvPT_S2_PhfffifPfS4_ffbi)
        .other          _Z35kOptimizerStatic8bit1StateBlockwiseI6__halfLi1ELi256ELi1EEvPT_S2_PhfffifPfS4_ffbi,@"STO_CUDA_ENTRY STV_DEFAULT"
_Z35kOptimizerStatic8bit1StateBlockwiseI6__halfLi1ELi256ELi1EEvPT_S2_PhfffifPfS4_ffbi:
.text._Z35kOptimizerStatic8bit1StateBlockwiseI6__halfLi1ELi256ELi1EEvPT_S2_PhfffifPfS4_ffbi:
        /* <DEDUP_REMOVED lines=24> */
.L_x_97:
        /* <DEDUP_REMOVED lines=49> */
[----:B------:R-:W4:Y:S01]  /*0490*/  @P2 LDG.E R2, [R2.64] ;  /* 0x0000000602022981 */ /* 0x000f22000c1e1900 */
[----:B------:R-:W-:Y:S01]  /*04a0*/  @P2 IMAD R11, R11, 0x4, R12 ;  /* 0x000000040b0b2824 */ /* 0x000fe200078e020c */
[----:B------:R-:W-:Y:S01]  /*04b0*/  FSETP.LT.FTZ.AND P1, PT, RZ, c[0x0][0x1a0], PT ;  /* 0x00006800ff007a0b */ /* 0x000fe20003f31000 */
[----:B------:R-:W-:-:S04]  /*04c0*/  FMUL.FTZ R23, R7, c[0x0][0x1a4] ;  /* 0x0000690007177a20 */ /* 0x000fc80000410000 */
[----:B------:R-:W4:Y:S08]  /*04d0*/  @P2 LDS R11, [R11] ;  /* 0x000000000b0b2984 */ /* 0x000f300000000800 */
[----:B0-----:R-:W-:-:S05]  /*04e0*/  @P1 HADD2.F32 R4, -RZ, R25.H0_H0 ;  /* 0x20000019ff041230 */ /* 0x001fca0000004100 */
[----:B------:R-:W-:Y:S02]  /*04f0*/  @P1 FFMA.FTZ R23, R4, c[0x0][0x1a0], R23 ;  /* 0x0000680004171a23 */ /* 0x000fe40000010017 */
[----:B----4-:R-:W-:-:S04]  /*0500*/  @P2 FMUL.FTZ R4, R2, R11 ;  /* 0x0000000b02042220 */ /* 0x010fc80000410000 */
[----:B------:R-:W-:Y:S02]  /*0510*/  @P2 FFMA.FTZ R23, R4, c[0x0][0x178], R23 ;  /* 0x00005e0004172a23 */ /* 0x000fe40000010017 */
.L_x_91:
[----:B----4-:R-:W-:Y:S05]  /*0520*/  BSYNC B0 ;  /* 0x0000000000007941 */ /* 0x010fea0003800000 */
.L_x_90:
        /* <DEDUP_REMOVED lines=45> */
.L_x_93:
[----:B----4-:R-:W-:Y:S05]  /*0800*/  BSYNC B0 ;  /* 0x0000000000007941 */ /* 0x010fea0003800000 */
.L_x_92:
[----:B------:R-:W-:Y:S01]  /*0810*/  BAR.SYNC.DEFER_BLOCKING 0x0 ;  /* 0x0000000000007b1d */ /* 0x000fe20000010000 */
[----:B0-----:R-:W-:Y:S01]  /*0820*/  @!P0 HADD2.F32 R2, -RZ, R25.H0_H0 ;  /* 0x20000019ff028230 */ /* 0x001fe20000004100 */
[----:B------:R-:W-:Y:S01]  /*0830*/  @!P4 SHF.R.U32.HI R3, RZ, 0x8, R17 ;  /* 0x00000008ff03c819 */ /* 0x000fe20000011611 */
[----:B------:R-:W-:Y:S02]  /*0840*/  @!P4 IMAD.MOV.U32 R8, RZ, RZ, 0x4 ;  /* 0x00000004ff08c424 */ /* 0x000fe400078e00ff */
[----:B------:R-:W-:Y:S01]  /*0850*/  IMAD.MOV.U32 R5, RZ, RZ, R15 ;  /* 0x000000ffff057224 */ /* 0x000fe200078e000f */
[----:B------:R-:W-:Y:S01]  /*0860*/  BSSY B0, `(.L_x_94) ;  /* 0x0000070000007945 */ /* 0x000fe20003800000 */
[----:B------:R-:W-:Y:S02]  /*0870*/  @!P0 FFMA.FTZ R2, -R23, c[0x0][0x188], R2 ;  /* 0x0000620017028a23 */ /* 0x000fe40000010102 */
[----:B------:R-:W-:Y:S02]  /*0880*/  IMAD.MOV.U32 R6, RZ, RZ, 0xbf ;  /* 0x000000bfff067424 */ /* 0x000fe400078e00ff */
[----:B-1----:R-:W-:Y:S01]  /*0890*/  IMAD.MOV.U32 R27, RZ, RZ, 0x7f ;  /* 0x0000007fff1b7424 */ /* 0x002fe200078e00ff */
[----:B------:R-:W-:Y:S01]  /*08a0*/  @!P0 F2FP.PACK_AB R25, RZ, R2 ;  /* 0x00000002ff19823e */ /* 0x000fe200000000ff */
        /* <DEDUP_REMOVED lines=107> */
.L_x_95:
[----:B0-----:R-:W-:Y:S05]  /*0f60*/  BSYNC B0 ;  /* 0x0000000000007941 */ /* 0x001fea0003800000 */
.L_x_94:
        /* <DEDUP_REMOVED lines=18> */
.L_x_96:
[----:B------:R-:W-:Y:S05]  /*1090*/  EXIT ;  /* 0x000000000000794d */ /* 0x000fea0003800000 */
.L_x_98:
        /* <DEDUP_REMOVED lines=14> */
.L_x_2068:


//--------------------- .text._Z35kOptimizerStatic8bit1StateBlockwiseIfLi1ELi256ELi1EEvPT_S1_PhfffifPfS3_ffbi --------------------------
	.section	.text._Z35kOptimizerStatic8bit1StateBlockwiseIfLi1ELi256ELi1EEvPT_S1_PhfffifPfS3_ffbi,"ax",@progbits
	.sectioninfo	@"SHI_REGISTERS=39"
	.align	128
        .global         _Z35kOptimizerStatic8bit1StateBlockwiseIfLi1ELi256ELi1EEvPT_S1_PhfffifPfS3_ffbi
        .type           _Z35kOptimizerStatic8bit1StateBlockwiseIfLi1ELi256ELi1EEvPT_S1_PhfffifPfS3_ffbi,@function
        .size           _Z35kOptimizerStatic8bit1StateBlockwiseIfLi1ELi256ELi1EEvPT_S1_PhfffifPfS3_ffbi,(.L_x_2069 - _Z35kOptimizerStatic8bit1StateBlockwiseIfLi1ELi256ELi1EEvPT_S1_PhfffifPfS3_ffbi)
        .other          _Z35kOptimizerStatic8bit1StateBlockwiseIfLi1ELi256ELi1EEvPT_S1_PhfffifPfS3_ffbi,@"STO_CUDA_ENTRY STV_DEFAULT"
_Z35kOptimizerStatic8bit1StateBlockwiseIfLi1ELi256ELi1EEvPT_S1_PhfffifPfS3_ffbi:
.text._Z35kOptimizerStatic8bit1StateBlockwiseIfLi1ELi256ELi1EEvPT_S1_PhfffifPfS3_ffbi:
        /* <DEDUP_REMOVED lines=24> */
.L_x_105:
[----:B------:R-:W-:Y:S01]  /*0180*/  IADD3 R18, -R20, c[0x0][0x1ac], RZ ;  /* 0x00006b0014127a10 */ /* 0x000fe20007ffe1ff */
[----:B------:R-:W-:Y:S01]  /*0190*/  IMAD.MOV.U32 R7, RZ, RZ, RZ ;  /* 0x000000ffff077224 */ /* 0x000fe200078e00ff */
[C---:B------:R-:W-:Y:S01]  /*01a0*/  IADD3 R17, P0, R27.reuse, R20, RZ ;  /* 0x000000141b117210 */ /* 0x040fe20007f1e0ff */
[----:B------:R-:W-:Y:S01]  /*01b0*/  BAR.SYNC.DEFER_BLOCKING 0x0 ;  /* 0x0000000000007b1d */ /* 0x000fe20000010000 */
[----:B------:R-:W-:Y:S02]  /*01c0*/  IMNMX.U32 R18, R18, 0x100, PT ;  /* 0x0000010012127817 */ /* 0x000fe40003800000 */
[----:B------:R-:W-:-:S02]  /*01d0*/  LEA.HI.X.SX32 R16, R27, RZ, 0x1, P0 ;  /* 0x000000ff1b107211 */ /* 0x000fc400000f0eff */
        /* <DEDUP_REMOVED lines=26> */
[----:B0-----:R-:W-:Y:S01]  /*0380*/  FSETP.NEU.FTZ.AND P0, PT, R6, RZ, PT ;  /* 0x000000ff0600720b */ /* 0x001fe20003f1d000 */
[----:B------:R-:W-:Y:S01]  /*0390*/  ULDC.S8 UR5, c[0x0][0x1a8] ;  /* 0x00006a0000057ab9 */ /* 0x000fe20000000200 */
[----:B------:R-:W-:Y:S01]  /*03a0*/  SHF.R.U32.HI R12, RZ, 0x8, R20 ;  /* 0x00000008ff0c7819 */ /* 0x000fe20000011614 */
[----:B------:R-:W-:Y:S01]  /*03b0*/  IMAD.MOV.U32 R13, RZ, RZ, 0x4 ;  /* 0x00000004ff0d7424 */ /* 0x000fe200078e00ff */
[----:B------:R-:W-:Y:S01]  /*03c0*/  ISETP.EQ.OR P0, PT, RZ, UR5, P0 ;  /* 0x00000005ff007c0c */ /* 0x000fe20008702670 */
[----:B------:R-:W-:Y:S02]  /*03d0*/  BSSY B0, `(.L_x_99) ;  /* 0x0000010000007945 */ /* 0x000fe40003800000 */
[----:B------:R-:W-:Y:S01]  /*03e0*/  IMAD.WIDE.U32 R12, R12, R13, c[0x0][0x198] ;  /* 0x000066000c0c7625 */ /* 0x000fe200078e000d */
[----:B-----5:R1:W-:Y:S01]  /*03f0*/  STS [R26.X4+0x840], R11 ;  /* 0x0008400b1a007388 */ /* 0x0203e20000004800 */
[----:B------:R-:W-:-:S06]  /*0400*/  NOP ;  /* 0x0000000000007918 */ /* 0x000fcc0000000000 */
[----:B------:R1:W0:Y:S02]  /*0410*/  LDS R29, [R26.X4+0x840] ;  /* 0x000840001a1d7984 */ /* 0x0002240000004800 */
[----:B------:R-:W-:Y:S05]  /*0420*/  @!P0 BRA `(.L_x_100) ;  /* 0x000000a000008947 */ /* 0x000fea0003800000 */
[----:B----4-:R-:W-:-:S05]  /*0430*/  IMAD.MOV.U32 R0, RZ, RZ, c[0x0][0x184] ;  /* 0x00006100ff007624 */ /* 0x010fca00078e00ff */
[----:B------:R-:W-:-:S13]  /*0440*/  ISETP.NE.AND P2, PT, R0, 0x1, PT ;  /* 0x000000010000780c */ /* 0x000fda0003f45270 */
[----:B------:R-:W4:Y:S01]  /*0450*/  @P2 LDG.E R4, [R12.64] ;  /* 0x000000060c042981 */ /* 0x000f22000c1e1900 */
[----:B------:R-:W-:Y:S01]  /*0460*/  @P2 IMAD R8, R8, 0x4, R25 ;  /* 0x0000000408082824 */ /* 0x000fe200078e0219 */
[----:B------:R-:W-:Y:S01]  /*0470*/  FSETP.LT.FTZ.AND P1, PT, RZ, c[0x0][0x1a0], PT ;  /* 0x00006800ff007a0b */ /* 0x000fe20003f31000 */
[----:B------:R-:W-:-:S03]  /*0480*/  FMUL.FTZ R0, R6, c[0x0][0x1a4] ;  /* 0x0000690006007a20 */ /* 0x000fc60000410000 */
[----:B------:R-:W4:Y:S09]  /*0490*/  @P2 LDS R5, [R8] ;  /* 0x0000000008052984 */ /* 0x000f320000000800 */
[----:B0-----:R-:W-:Y:S02]  /*04a0*/  @P1 FFMA.FTZ R0, R29, c[0x0][0x1a0], R0 ;  /* 0x000068001d001a23 */ /* 0x001fe40000010000 */
[----:B----4-:R-:W-:-:S04]  /*04b0*/  @P2 FMUL.FTZ R5, R4, R5 ;  /* 0x0000000504052220 */ /* 0x010fc80000410000 */
[----:B------:R-:W-:Y:S02]  /*04c0*/  @P2 FFMA.FTZ R0, R5, c[0x0][0x178], R0 ;  /* 0x00005e0005002a23 */ /* 0x000fe40000010000 */
.L_x_100:
[----:B----4-:R-:W-:Y:S05]  /*04d0*/  BSYNC B0 ;  /* 0x0000000000007941 */ /* 0x010fea0003800000 */
.L_x_99:
        /* <DEDUP_REMOVED lines=45> */
.L_x_102:
[----:B----4-:R-:W-:Y:S05]  /*07b0*/  BSYNC B0 ;  /* 0x0000000000007941 */ /* 0x010fea0003800000 */
.L_x_101:
[----:B------:R-:W-:Y:S01]  /*07c0*/  BAR.SYNC.DEFER_BLOCKING 0x0 ;  /* 0x0000000000007b1d */ /* 0x000fe20000010000 */
[----:B0-----:R-:W-:Y:S02]  /*07d0*/  @P0 FFMA.FTZ R29, -R0, c[0x0][0x188], R29 ;  /* 0x00006200001d0a23 */ /* 0x001fe4000001011d */
[----:B------:R-:W-:Y:S02]  /*07e0*/  IMAD.MOV.U32 R4, RZ, RZ, R21 ;  /* 0x000000ffff047224 */ /* 0x000fe400078e0015 */
[----:B------:R-:W-:Y:S01]  /*07f0*/  IMAD.MOV.U32 R7, RZ, RZ, 0xbf ;  /* 0x000000bfff077424 */ /* 0x000fe200078e00ff */
[----:B------:R-:W-:Y:S01]  /*0800*/  BSSY B0, `(.L_x_103) ;  /* 0x000006a000007945 */ /* 0x000fe20003800000 */
[----:B------:R-:W-:Y:S02]  /*0810*/  IMAD.MOV.U32 R32, RZ, RZ, 0x7f ;  /* 0x0000007fff207424 */ /* 0x000fe400078e00ff */
[----:B--2---:R-:W-:Y:S01]  /*0820*/  IMAD.MOV.U32 R31, RZ, RZ, R24 ;  /* 0x000000ffff1f7224 */ /* 0x004fe200078e0018 */
[----:B-1----:R-:W0:Y:S02]  /*0830*/  @P4 LDS R28, [0xc50] ;  /* 0x000c5000ff1c4984 */ /* 0x002e240000000800 */
[----:B0-----:R-:W0:Y:S02]  /*0840*/  MUFU.RCP R5, R28 ;  /* 0x0000001c00057308 */ /* 0x001e240000001000 */
[----:B------:R1:W-:Y:S04]  /*0850*/  @!P4 STG.E [R12.64], R28 ;  /* 0x0000001c0c00c986 */ /* 0x0003e8000c101906 */
[----:B------:R-:W-:Y:S01]  /*0860*/  BAR.SYNC.DEFER_BLOCKING 0x0 ;  /* 0x0000000000007b1d */ /* 0x000fe20000010000 */
[----:B-1----:R-:W-:-:S02]  /*0870*/  IMAD.MOV.U32 R13, RZ, RZ, 0x3f800000 ;  /* 0x3f800000ff0d7424 */ /* 0x002fc400078e00ff */
[----:B0-----:R-:W-:-:S05]  /*0880*/  FMUL.FTZ R5, R0, R5 ;  /* 0x0000000500057220 */ /* 0x001fca0000410000 */
[----:B------:R-:W-:Y:S01]  /*0890*/  FSETP.GEU.FTZ.AND P3, PT, R24, R5, PT ;  /* 0x000000051800720b */ /* 0x000fe20003f7e000 */
[----:B------:R0:W-:Y:S01]  /*08a0*/  STS [R26.X4+0x840], R29 ;  /* 0x0008401d1a007388 */ /* 0x0001e20000004800 */
[----:B------:R-:W-:-:S11]  /*08b0*/  NOP ;  /* 0x0000000000007918 */ /* 0x000fd60000000000 */
[----:B---3--:R-:W-:Y:S01]  /*08c0*/  @P3 IMAD.MOV.U32 R4, RZ, RZ, R23 ;  /* 0x000000ffff043224 */ /* 0x008fe200078e0017 */
[----:B------:R-:W-:Y:S01]  /*08d0*/  LDS R9, [R26.X4+0x840] ;  /* 0x000840001a097984 */ /* 0x000fe20000004800 */
[----:B------:R-:W-:Y:S02]  /*08e0*/  @P3 IMAD.MOV.U32 R7, RZ, RZ, 0x3f ;  /* 0x0000003fff073424 */ /* 0x000fe400078e00ff */
[----:B0-----:R-:W-:Y:S01]  /*08f0*/  IMAD.MOV.U32 R29, RZ, RZ, 0xff ;  /* 0x000000ffff1d7424 */ /* 0x001fe200078e00ff */
[----:B------:R-:W-:Y:S01]  /*0900*/  FSETP.GEU.FTZ.AND P1, PT, R4, R5, PT ;  /* 0x000000050400720b */ /* 0x000fe20003f3e000 */
[----:B------:R-:W-:Y:S01]  /*0910*/  @!P2 STS [0xc40], R18 ;  /* 0x000c4012ff00a388 */ /* 0x000fe20000000800 */
[----:B------:R-:W-:Y:S02]  /*0920*/  @P3 IMAD.MOV.U32 R29, RZ, RZ, 0x7f ;  /* 0x0000007fff1d3424 */ /* 0x000fe400078e00ff */
[----:B------:R-:W-:Y:S02]  /*0930*/  @P3 IMAD.MOV.U32 R32, RZ, RZ, RZ ;  /* 0x000000ffff203224 */ /* 0x000fe400078e00ff */
[----:B------:R-:W-:-:S02]  /*0940*/  @P3 IMAD.MOV.U32 R31, RZ, RZ, -0x40800000 ;  /* 0xbf800000ff1f3424 */ /* 0x000fc400078e00ff */
[----:B------:R-:W-:-:S05]  /*0950*/  @P3 IMAD.MOV.U32 R13, RZ, RZ, R24 ;  /* 0x000000ffff0d3224 */ /* 0x000fca00078e0018 */
        /* <DEDUP_REMOVED lines=63> */
[----:B------:R-:W-:-:S05]  /*0d50*/  @!P1 SEL R32, R30, R11, P0 ;  /* 0x0000000b1e209207 */ /* 0x000fca0000000000 */
[----:B------:R-:W-:-:S05]  /*0d60*/  IMAD.SHL.U32 R5, R32, 0x4, RZ ;  /* 0x0000000420057824 */ /* 0x000fca00078e00ff */
[----:B------:R-:W-:Y:S02]  /*0d70*/  LOP3.LUT R6, R5, 0x3fc, RZ, 0xc0, !PT ;  /* 0x000003fc05067812 */ /* 0x000fe400078ec0ff */
[----:B------:R-:W-:-:S03]  /*0d80*/  SHF.R.U32.HI R5, RZ, 0x1f, R0 ;  /* 0x0000001fff057819 */ /* 0x000fc60000011600 */
[----:B------:R-:W-:Y:S01]  /*0d90*/  IMAD.IADD R6, R25, 0x1, R6 ;  /* 0x0000000119067824 */ /* 0x000fe200078e0206 */
[----:B------:R-:W-:-:S05]  /*0da0*/  PRMT R5, R5, 0x9910, RZ ;  /* 0x0000991005057816 */ /* 0x000fca00000000ff */
[----:B------:R-:W1:Y:S01]  /*0db0*/  LDS R6, [R6] ;  /* 0x0000000006067984 */ /* 0x000e620000000800 */
[----:B0-----:R-:W-:-:S13]  /*0dc0*/  ISETP.GE.AND P0, PT, R27, R4, PT ;  /* 0x000000041b00720c */ /* 0x001fda0003f06270 */
[----:B------:R0:W-:Y:S01]  /*0dd0*/  @!P0 STG.E [R2.64], R9 ;  /* 0x0000000902008986 */ /* 0x0001e2000c101906 */
[----:B-1----:R-:W-:-:S04]  /*0de0*/  SHF.R.U32.HI R4, RZ, 0x1f, R6 ;  /* 0x0000001fff047819 */ /* 0x002fc80000011606 */
[----:B------:R-:W-:Y:S01]  /*0df0*/  PRMT R7, R4, 0x9910, RZ ;  /* 0x0000991004077816 */ /* 0x000fe200000000ff */
[----:B------:R-:W-:-:S04]  /*0e00*/  IMAD.MOV.U32 R4, RZ, RZ, R5 ;  /* 0x000000ffff047224 */ /* 0x000fc800078e0005 */
[----:B------:R-:W-:-:S05]  /*0e10*/  IMAD.MOV.U32 R5, RZ, RZ, R7 ;  /* 0x000000ffff057224 */ /* 0x000fca00078e0007 */
[----:B------:R-:W-:Y:S02]  /*0e20*/  ISETP.NE.AND P0, PT, R5, R4, PT ;  /* 0x000000040500720c */ /* 0x000fe40003f05270 */
[----:B------:R-:W-:-:S11]  /*0e30*/  PRMT R5, R32, 0x7610, R5 ;  /* 0x0000761020057816 */ /* 0x000fd60000000005 */
[----:B------:R-:W-:Y:S05]  /*0e40*/  @!P0 BRA `(.L_x_104) ;  /* 0x0000005000008947 */ /* 0x000fea0003800000 */
[----:B0-----:R-:W-:-:S13]  /*0e50*/  FSETP.GT.FTZ.AND P0, PT, R0, RZ, PT ;  /* 0x000000ff0000720b */ /* 0x001fda0003f14000 */
[----:B------:R-:W-:-:S04]  /*0e60*/  @!P0 IADD3 R2, R5, -0x1, RZ ;  /* 0xffffffff05028810 */ /* 0x000fc80007ffe0ff */
[----:B------:R-:W-:-:S04]  /*0e70*/  @!P0 PRMT R5, R2, 0x7610, R5 ;  /* 0x0000761002058816 */ /* 0x000fc80000000005 */
[----:B------:R-:W-:-:S04]  /*0e80*/  @P0 IADD3 R2, R5, 0x1, RZ ;  /* 0x0000000105020810 */ /* 0x000fc80007ffe0ff */
[----:B------:R-:W-:Y:S02]  /*0e90*/  @P0 PRMT R5, R2, 0x7610, R5 ;  /* 0x0000761002050816 */ /* 0x000fe40000000005 */
.L_x_104:
[----:B0-----:R-:W-:Y:S05]  /*0ea0*/  BSYNC B0 ;  /* 0x0000000000007941 */ /* 0x001fea0003800000 */
.L_x_103:
[----:B------:R-:W-:Y:S01]  /*0eb0*/  BAR.SYNC.DEFER_BLOCKING 0x0 ;  /* 0x0000000000007b1d */ /* 0x000fe20000010000 */
[----:B------:R-:W-:-:S05]  /*0ec0*/  LOP3.LUT R2, R27, 0x1f, RZ, 0xc0, !PT ;  /* 0x0000001f1b027812 */ /* 0x000fca00078ec0ff */
[----:B------:R-:W-:Y:S01]  /*0ed0*/  IMAD.IADD R2, R15, 0x1, R2 ;  /* 0x000000010f027824 */ /* 0x000fe200078e0202 */
[----:B------:R0:W-:Y:S01]  /*0ee0*/  STS.U8 [R14+0x840], R5 ;  /* 0x000840050e007388 */ /* 0x0001e20000000000 */
[----:B------:R-:W-:-:S06]  /*0ef0*/  NOP ;  /* 0x0000000000007918 */ /* 0x000fcc0000000000 */
[----:B------:R-:W-:Y:S01]  /*0f00*/  LDS.U8 R7, [R14+0x840] ;  /* 0x000840000e077984 */ /* 0x000fe20000000000 */
[----:B0-----:R-:W-:-:S03]  /*0f10*/  IADD3 R5, R20, UR4, RZ ;  /* 0x0000000414057c10 */ /* 0x001fc6000fffe0ff */
        /* <DEDUP_REMOVED lines=9> */
[----:B0-----:R-:W-:Y:S05]  /*0fb0*/  @!P0 BRA `(.L_x_105) ;  /* 0xfffff1c000008947 */ /* 0x001fea000383ffff */
[----:B------:R-:W-:Y:S05]  /*0fc0*/  EXIT ;  /* 0x000000000000794d */ /* 0x000fea0003800000 */
.L_x_106:
        /* <DEDUP_REMOVED lines=11> */
.L_x_2069:


//--------------------- .text._Z35kOptimizerStatic8bit2StateBlockwiseI13__nv_bfloat16Li6ELi256ELi1EEvPT_S2_PhS3_fffffifPfS4_S4_S4_ffbi --------------------------
	.section	.text._Z35kOptimizerStatic8bit2StateBlockwiseI13__nv_bfloat16Li6ELi256ELi1EEvPT_S2_PhS3_fffffifPfS4_S4_S4_ffbi,"ax",@progbits
	.sectioninfo	@"SHI_REGISTERS=55"
	.align	128
        .global         _Z35kOptimizerStatic8bit2StateBlockwiseI13__nv_bfloat16Li6ELi256ELi1EEvPT_S2_PhS3_fffffifPfS4_S4_S4_ffbi
        .type           _Z35kOptimizerStatic8bit2StateBlockwiseI13__nv_bfloat16Li6ELi256ELi1EEvPT_S2_PhS3_fffffifPfS4_S4_S4_ffbi,@function
        .size           _Z35kOptimizerStatic8bit2StateBlockwiseI13__nv_bfloat16Li6ELi256ELi1EEvPT_S2_PhS3_fffffifPfS4_S4_S4_ffbi,(.L_x_2070 - _Z35kOptimizerStatic8bit2StateBlockwiseI13__nv_bfloat16Li6ELi256ELi1EEvPT_S2_PhS3_fffffifPfS4_S4_S4_ffbi)
        .other          _Z35kOptimizerStatic8bit2StateBlockwiseI13__nv_bfloat16Li6ELi256ELi1EEvPT_S2_PhS3_fffffifPfS4_S4_S4_ffbi,@"STO_CUDA_ENTRY STV_DEFAULT"
_Z35kOptimizerStatic8bit2StateBlockwiseI13__nv_bfloat16Li6ELi256ELi1EEvPT_S2_PhS3_fffffifPfS4_S4_S4_ffbi:
.text._Z35kOptimizerStatic8bit2StateBlockwiseI13__nv_bfloat16Li6ELi256ELi1EEvPT_S2_PhS3_fffffifPfS4_S4_S4_ffbi:
[----:B------:R-:W-:Y:S02]  /*0000*/  IMAD.MOV.U32 R1, RZ, RZ, c[0x0][0x28] ;  /* 0x00000a00ff017624 */ /* 0x000fe400078e00ff */
[----:B------:R-:W0:Y:S01]  /*0010*/  S2R R39, SR_TID.X ;  /* 0x0000000000277919 */ /* 0x000e220000002100 */
[----:B------:R-:W-:Y:S01]  /*0020*/  IMAD.MOV.U32 R4, RZ, RZ, 0x4 ;  /* 0x00000004ff047424 */ /* 0x000fe200078e00ff */
[----:B------:R-:W-:-:S03]  /*0030*/  ULDC.64 UR6, c[0x0][0x118] ;  /* 0x0000460000067ab9 */ /* 0x000fc60000000a00 */
[----:B0-----:R-:W-:-:S04]  /*0040*/  IMAD.WIDE.U32 R2, R39, R4, c[0x0][0x1a0] ;  /* 0x0000680027027625 */ /* 0x001fc800078e0004 */
[----:B------:R-:W-:Y:S02]  /*0050*/  IMAD.WIDE.U32 R4, R39, R4, c[0x0][0x1a8] ;  /* 0x00006a0027047625 */ /* 0x000fe400078e0004 */
[----:B------:R-:W2:Y:S04]  /*0060*/  LDG.E.CONSTANT R2, [R2.64] ;  /* 0x0000000602027981 */ /* 0x000ea8000c1e9900 */
[----:B------:R-:W3:Y:S01]  /*0070*/  LDG.E.CONSTANT R4, [R4.64] ;  /* 0x0000000604047981 */ /* 0x000ee2000c1e9900 */
[----:B------:R-:W-:Y:S02]  /*0080*/  ULDC UR4, c[0x0][0xc] ;  /* 0x0000030000047ab9 */ /* 0x000fe40000000800 */
[----:B------:R-:W-:Y:S01]  /*0090*/  USHF.L.U32 UR4, UR4, 0x8, URZ ;  /* 0x0000000804047899 */ /* 0x000fe2000800063f */
[----:B------:R-:W0:Y:S02]  /*00a0*/  S2R R10, SR_CTAID.X ;  /* 0x00000000000a7919 */ /* 0x000e240000002500 */
[----:B0-----:R-:W-:-:S05]  /*00b0*/  IMAD.SHL.U32 R10, R10, 0x100, RZ ;  /* 0x000001000a0a7824 */ /* 0x001fca00078e00ff */
[----:B------:R-:W-:Y:S01]  /*00c0*/  ISETP.GE.U32.AND P0, PT, R10, UR4, PT ;  /* 0x000000040a007c0c */ /* 0x000fe2000bf06070 */
[----:B--2---:R0:W-:Y:S04]  /*00d0*/  STS [R39.X4], R2 ;  /* 0x0000000227007388 */ /* 0x0041e80000004800 */
[----:B------:R0:W-:Y:S04]  /*00e0*/  STS [R39.X4+0x404], R2 ;  /* 0x0004040227007388 */ /* 0x0001e80000004800 */
[----:B---3--:R0:W-:Y:S04]  /*00f0*/  STS [R39.X4+0x808], R4 ;  /* 0x0008080427007388 */ /* 0x0081e80000004800 */
[----:B------:R0:W-:Y:S04]  /*0100*/  STS [R39.X4+0xc0c], R4 ;  /* 0x000c0c0427007388 */ /* 0x0001e80000004800 */
[----:B------:R-:W-:Y:S06]  /*0110*/  BAR.SYNC.DEFER_BLOCKING 0x0 ;  /* 0x0000000000007b1d */ /* 0x000fec0000010000 */
[----:B------:R-:W-:Y:S05]  /*0120*/  @P0 EXIT ;  /* 0x000000000000094d */ /* 0x000fea0003800000 */
[----:B0-----:R-:W-:Y:S01]  /*0130*/  I2F R0, c[0x0][0x194] ;  /* 0x0000650000007b06 */ /* 0x001fe20000201400 */
[----:B------:R-:W-:Y:S01]  /*0140*/  LOP3.LUT R40, R39, 0x1, RZ, 0xc0, !PT ;  /* 0x0000000127287812 */ /* 0x000fe200078ec0ff */
[----:B------:R-:W0:Y:S01]  /*0150*/  S2R R33, SR_LANEID ;  /* 0x0000000000217919 */ /* 0x000e220000000000 */
[----:B------:R-:W-:-:S02]  /*0160*/  IMAD.MOV.U32 R24, RZ, RZ, c[0x0][0x198] ;  /* 0x00006600ff187624 */ /* 0x000fc400078e00ff */
[----:B------:R-:W-:Y:S02]  /*0170*/  IMAD.MOV.U32 R7, RZ, RZ, 0x3f800000 ;  /* 0x3f800000ff077424 */ /* 0x000fe400078e00ff */
[----:B------:R-:W-:Y:S01]  /*0180*/  IMAD R17, R40, 0x404, RZ ;  /* 0x0000040428117824 */ /* 0x000fe200078e02ff */
[----:B------:R-:W1:Y:S01]  /*0190*/  MUFU.LG2 R3, c[0x0][0x184] ;  /* 0x0000610000037b08 */ /* 0x000e620000000c00 */
[----:B------:R-:W-:-:S03]  /*01a0*/  FFMA.FTZ R24, -R24, c[0x0][0x1c0], R7 ;  /* 0x0000700018187a23 */ /* 0x000fc60000010107 */
[----:B------:R2:W3:Y:S01]  /*01b0*/  LDS R38, [R17+0xfc] ;  /* 0x0000fc0011267984 */ /* 0x0004e20000000800 */
[----:B------:R-:W-:-:S03]  /*01c0*/  IADD3 R18, R17, 0x808, RZ ;  /* 0x0000080811127810 */ /* 0x000fc60007ffe0ff */
[----:B------:R-:W4:Y:S01]  /*01d0*/  MUFU.LG2 R5, c[0x0][0x180] ;  /* 0x0000600000057b08 */ /* 0x000f220000000c00 */
[----:B------:R2:W0:Y:S04]  /*01e0*/  LDS R37, [R17+0x1fc] ;  /* 0x0001fc0011257984 */ /* 0x0004280000000800 */
[----:B------:R2:W0:Y:S01]  /*01f0*/  LDS R36, [R17+0xa04] ;  /* 0x000a040011247984 */ /* 0x0004220000000800 */
[----:B-1----:R-:W-:-:S03]  /*0200*/  FMUL.FTZ R3, R0, R3 ;  /* 0x0000000300037220 */ /* 0x002fc60000410000 */
[----:B------:R2:W1:Y:S04]  /*0210*/  LDS R35, [R17+0x2fc] ;  /* 0x0002fc0011237984 */ /* 0x0004680000000800 */
[----:B------:R2:W0:Y:S01]  /*0220*/  LDS R34, [R17+0x904] ;  /* 0x0009040011227984 */ /* 0x0004220000000800 */
[----:B------:R-:W5:Y:S01]  /*0230*/  MUFU.EX2 R3, R3 ;  /* 0x0000000300037308 */ /* 0x000f620000000800 */
[----:B----4-:R-:W-:Y:S02]  /*0240*/  FMUL.FTZ R5, R0, R5 ;  /* 0x0000000500057220 */ /* 0x010fe40000410000 */
[----:B------:R2:W4:Y:S01]  /*0250*/  LDS R32, [R17+0xb04] ;  /* 0x000b040011207984 */ /* 0x0005220000000800 */
[----:B------:R-:W-:-:S04]  /*0260*/  SHF.R.S32.HI R0, RZ, 0x1f, R39 ;  /* 0x0000001fff007819 */ /* 0x000fc80000011427 */
[----:B------:R-:W2:Y:S01]  /*0270*/  MUFU.EX2 R5, R5 ;  /* 0x0000000500057308 */ /* 0x000ea20000000800 */
[----:B------:R-:W-:-:S04]  /*0280*/  LEA.HI R0, R0, R39, RZ, 0x5 ;  /* 0x0000002700007211 */ /* 0x000fc800078f28ff */
[----:B------:R-:W-:Y:S01]  /*0290*/  SHF.R.S32.HI R11, RZ, 0x5, R0 ;  /* 0x00000005ff0b7819 */ /* 0x000fe20000011400 */
[----:B-----5:R-:W-:-:S06]  /*02a0*/  FADD.FTZ R25, -R3, 1 ;  /* 0x3f80000003197421 */ /* 0x020fcc0000010100 */
[----:B------:R-:W0:Y:S01]  /*02b0*/  MUFU.SQRT R25, R25 ;  /* 0x0000001900197308 */ /* 0x000e220000002000 */
[----:B--23--:R-:W-:-:S07]  /*02c0*/  FADD.FTZ R9, -R5, 1 ;  /* 0x3f80000005097421 */ /* 0x00cfce0000010100 */
.L_x_122:
[----:B------:R-:W-:Y:S01]  /*02d0*/  IADD3 R8, -R10, c[0x0][0x1cc], RZ ;  /* 0x000073000a087a10 */ /* 0x000fe20007ffe1ff */
[----:B------:R-:W-:Y:S03]  /*02e0*/  BAR.SYNC.DEFER_BLOCKING 0x0 ;  /* 0x0000000000007b1d */ /* 0x000fe60000010000 */
[----:B------:R-:W-:-:S04]  /*02f0*/  IMNMX.U32 R8, R8, 0x100, PT ;  /* 0x0000010008087817 */ /* 0x000fc80003800000 */
[----:B------:R-:W-:-:S13]  /*0300*/  ISETP.GE.AND P2, PT, R39, R8, PT ;  /* 0x000000082700720c */ /* 0x000fda0003f46270 */
[----:B------:R-:W-:-:S04]  /*0310*/  @!P2 IADD3 R0, P0, R39, R10, RZ ;  /* 0x0000000a2700a210 */ /* 0x000fc80007f1e0ff */
[----:B------:R-:W-:Y:S02]  /*0320*/  @!P2 LEA.HI.X.SX32 R3, R39, RZ, 0x1, P0 ;  /* 0x000000ff2703a211 */ /* 0x000fe400000f0eff */
[----:B------:R-:W-:-:S04]  /*0330*/  @!P2 LEA R2, P0, R0, c[0x0][0x168], 0x1 ;  /* 0x00005a000002aa11 */ /* 0x000fc800078008ff */
[----:B------:R-:W-:Y:S02]  /*0340*/  @!P2 LEA.HI.X R3, R0, c[0x0][0x16c], R3, 0x1, P0 ;  /* 0x00005b000003aa11 */ /* 0x000fe400000f0c03 */
[----:B------:R-:W-:-:S06]  /*0350*/  PRMT R0, RZ, 0x7610, R0 ;  /* 0x00007610ff007816 */ /* 0x000fcc0000000000 */
[----:B------:R-:W2:Y:S01]  /*0360*/  @!P2 LDG.E.U16.CONSTANT R0, [R2.64] ;  /* 0x000000060200a981 */ /* 0x000ea2000c1e9500 */
[----:B------:R-:W-:Y:S01]  /*0370*/  LOP3.LUT R4, R39, 0x7fffffe0, RZ, 0xc0, !PT ;  /* 0x7fffffe027047812 */ /* 0x000fe200078ec0ff */
[----:B------:R-:W-:Y:S01]  /*0380*/  IMAD.MOV.U32 R16, RZ, RZ, 0x80 ;  /* 0x00000080ff107424 */ /* 0x000fe200078e00ff */
[--C-:B------:R-:W-:Y:S02]  /*0390*/  @!P2 SHF.R.S32.HI R5, RZ, 0x1f, R39.reuse ;  /* 0x0000001fff05a819 */ /* 0x100fe40000011427 */
[----:B------:R-:W-:Y:S01]  /*03a0*/  @!P2 IADD3 R12, P0, P1, R10, c[0x0][0x170], R39 ;  /* 0x00005c000a0caa10 */ /* 0x000fe2000791e027 */
[----:B0-----:R-:W-:-:S03]  /*03b0*/  IMAD.IADD R4, R4, 0x1, R33 ;  /* 0x0000000104047824 */ /* 0x001fc600078e0221 */
[----:B------:R-:W-:Y:S01]  /*03c0*/  @!P2 IADD3.X R13, RZ, c[0x0][0x174], R5, P0, P1 ;  /* 0x00005d00ff0daa10 */ /* 0x000fe200007e2405 */
[C---:B------:R-:W-:Y:S01]  /*03d0*/  IMAD.SHL.U32 R15, R4.reuse, 0x2, RZ ;  /* 0x00000002040f7824 */ /* 0x040fe200078e00ff */
[----:B------:R-:W-:-:S04]  /*03e0*/  LEA R7, R4, 0x10a0, 0x1 ;  /* 0x000010a004077811 */ /* 0x000fc800078e08ff */
[----:B--2---:R0:W-:Y:S01]  /*03f0*/  STS.U16 [R15+0x10a0], R0 ;  /* 0x0010a0000f007388 */ /* 0x0041e20000000400 */
[----:B------:R-:W-:-:S06]  /*0400*/  NOP ;  /* 0x0000000000007918 */ /* 0x000fcc0000000000 */
[----:B------:R-:W2:Y:S04]  /*0410*/  LDS.U16 R14, [R7] ;  /* 0x00000000070e7984 */ /* 0x000ea80000000400 */
[----:B------:R-:W-:Y:S06]  /*0420*/  BAR.SYNC.DEFER_BLOCKING 0x0 ;  /* 0x0000000000007b1d */ /* 0x000fec0000010000 */
[----:B------:R-:W3:Y:S01]  /*0430*/  @!P2 LDG.E.U8 R16, [R12.64] ;  /* 0x000000060c10a981 */ /* 0x000ee2000c1e1100 */
[----:B------:R-:W-:-:S02]  /*0440*/  LOP3.LUT R6, R39, 0xffffffe0, RZ, 0xc0, !PT ;  /* 0xffffffe027067812 */ /* 0x000fc400078ec0ff */
[--C-:B------:R-:W-:Y:S02]  /*0450*/  @!P2 SHF.R.S32.HI R3, RZ, 0x1f, R39.reuse ;  /* 0x0000001fff03a819 */ /* 0x100fe40000011427 */
[----:B------:R-:W-:Y:S01]  /*0460*/  @!P2 IADD3 R2, P0, P1, R10, c[0x0][0x178], R39 ;  /* 0x00005e000a02aa10 */ /* 0x000fe2000791e027 */
[----:B------:R-:W-:Y:S01]  /*0470*/  IMAD.IADD R5, R6, 0x1, R33 ;  /* 0x0000000106057824 */ /* 0x000fe200078e0221 */
[----:B0-----:R-:W-:Y:S02]  /*0480*/  PRMT R0, RZ, 0x7610, R0 ;  /* 0x00007610ff007816 */ /* 0x001fe40000000000 */
[----:B------:R-:W-:Y:S02]  /*0490*/  @!P2 IADD3.X R3, RZ, c[0x0][0x17c], R3, P0, P1 ;  /* 0x00005f00ff03aa10 */ /* 0x000fe400007e2403 */
[----:B---3--:R-:W-:Y:S01]  /*04a0*/  STS.U8 [R5+0x10a0], R16 ;  /* 0x0010a01005007388 */ /* 0x008fe20000000000 */
[----:B------:R-:W-:-:S06]  /*04b0*/  NOP ;  /* 0x0000000000007918 */ /* 0x000fcc0000000000 */
[----:B------:R-:W0:Y:S04]  /*04c0*/  LDS.U8 R20, [R5+0x10a0] ;  /* 0x0010a00005147984 */ /* 0x000e280000000000 */
[----:B------:R-:W-:Y:S06]  /*04d0*/  BAR.SYNC.DEFER_BLOCKING 0x0 ;  /* 0x0000000000007b1d */ /* 0x000fec0000010000 */
[----:B------:R-:W3:Y:S01]  /*04e0*/  @!P2 LDG.E.U8 R0, [R2.64] ;  /* 0x000000060200a981 */ /* 0x000ee2000c1e1100 */
[----:B------:R-:W-:Y:S01]  /*04f0*/  IADD3 R4, R10, c[0x0][0x1cc], RZ ;  /* 0x000073000a047a10 */ /* 0x000fe20007ffe0ff */
[----:B------:R-:W-:Y:S01]  /*0500*/  IMAD.MOV.U32 R22, RZ, RZ, 0x80 ;  /* 0x00000080ff167424 */ /* 0x000fe200078e00ff */
[----:B------:R-:W-:-:S02]  /*0510*/  @!P2 SHF.R.S32.HI R13, RZ, 0x1f, R39 ;  /* 0x0000001fff0da819 */ /* 0x000fc40000011427 */
[----:B------:R-:W-:-:S04]  /*0520*/  @!P2 IADD3 R12, P0, P1, R4, c[0x0][0x170], R39 ;  /* 0x00005c00040caa10 */ /* 0x000fc8000791e027 */
[----:B------:R-:W-:Y:S01]  /*0530*/  @!P2 IADD3.X R13, RZ, c[0x0][0x174], R13, P0, P1 ;  /* 0x00005d00ff0daa10 */ /* 0x000fe200007e240d */
[----:B---3--:R3:W-:Y:S01]  /*0540*/  STS.U8 [R5+0x10a0], R0 ;  /* 0x0010a00005007388 */ /* 0x0087e20000000000 */
[----:B------:R-:W-:-:S06]  /*0550*/  NOP ;  /* 0x0000000000007918 */ /* 0x000fcc0000000000 */
[----:B------:R4:W1:Y:S04]  /*0560*/  LDS.U8 R15, [R5+0x10a0] ;  /* 0x0010a000050f7984 */ /* 0x0008680000000000 */
[----:B------:R-:W-:Y:S06]  /*0570*/  BAR.SYNC.DEFER_BLOCKING 0x0 ;  /* 0x0000000000007b1d */ /* 0x000fec0000010000 */
[----:B------:R-:W5:Y:S01]  /*0580*/  @!P2 LDG.E.U8 R22, [R12.64] ;  /* 0x000000060c16a981 */ /* 0x000f62000c1e1100 */
[----:B--2---:R-:W-:Y:S01]  /*0590*/  PRMT R14, RZ, 0x5410, R14 ;  /* 0x00005410ff0e7816 */ /* 0x004fe2000000000e */
[----:B------:R-:W-:Y:S01]  /*05a0*/  IMAD.MOV.U32 R31, RZ, RZ, 0x4 ;  /* 0x00000004ff1f7424 */ /* 0x000fe200078e00ff */
[----:B------:R-:W-:Y:S01]  /*05b0*/  SHF.R.U32.HI R28, RZ, 0x8, R10 ;  /* 0x00000008ff1c7819 */ /* 0x000fe2000001160a */
[----:B------:R-:W-:Y:S01]  /*05c0*/  BSSY B0, `(.L_x_107) ;  /* 0x0000026000007945 */ /* 0x000fe20003800000 */
[C---:B------:R-:W-:Y:S01]  /*05d0*/  FSETP.GTU.FTZ.AND P0, PT, |R14|.reuse, +INF , PT ;  /* 0x7f8000000e00780b */ /* 0x040fe20003f1c200 */
[----:B------:R-:W-:Y:S01]  /*05e0*/  CS2R R2, SRZ ;  /* 0x0000000000027805 */ /* 0x000fe2000001ff00 */
[----:B------:R-:W-:Y:S01]  /*05f0*/  FSETP.NEU.FTZ.AND P1, PT, |R14|, +INF , PT ;  /* 0x7f8000000e00780b */ /* 0x000fe20003f3d200 */
[----:B------:R-:W-:Y:S01]  /*0600*/  IMAD.WIDE.U32 R26, R28, R31, c[0x0][0x1b8] ;  /* 0x00006e001c1a7625 */ /* 0x000fe200078e001f */
[----:B------:R-:W-:-:S02]  /*0610*/  SHF.R.U32.HI R30, RZ, 0x8, R4 ;  /* 0x00000008ff1e7819 */ /* 0x000fc40000011604 */
[----:B------:R-:W-:Y:S01]  /*0620*/  PLOP3.LUT P0, PT, P0, P1, PT, 0xa2, 0x0 ;  /* 0x000000000000781c */ /* 0x000fe20000703472 */
[----:B------:R-:W-:-:S04]  /*0630*/  IMAD.WIDE.U32 R28, R28, R31, c[0x0][0x1b0] ;  /* 0x00006c001c1c7625 */ /* 0x000fc800078e001f */
[----:B---3--:R-:W-:Y:S02]  /*0640*/  IMAD.MOV.U32 R0, RZ, RZ, RZ ;  /* 0x000000ffff007224 */ /* 0x008fe400078e00ff */
[----:B------:R-:W-:Y:S01]  /*0650*/  IMAD.WIDE.U32 R30, R30, R31, c[0x0][0x1b0] ;  /* 0x00006c001e1e7625 */ /* 0x000fe200078e001f */
[----:B-----5:R4:W-:Y:S01]  /*0660*/  STS.U8 [R5+0x10a0], R22 ;  /* 0x0010a01605007388 */ /* 0x0209e20000000000 */
[----:B------:R-:W-:-:S06]  /*0670*/  NOP ;  /* 0x0000000000007918 */ /* 0x000fcc0000000000 */
[----:B------:R-:W-:Y:S05]  /*0680*/  @P0 BRA `(.L_x_108) ;  /* 0x0000019000000947 */ /* 0x000fea0003800000 */
[----:B01----:R-:W2:Y:S04]  /*0690*/  LDG.E R12, [R28.64] ;  /* 0x000000061c0c7981 */ /* 0x003ea8000c1e1900 */
[----:B------:R-:W3:Y:S04]  /*06a0*/  LDG.E R16, [R30.64] ;  /* 0x000000061e107981 */ /* 0x000ee8000c1e1900 */
[----:B------:R-:W5:Y:S04]  /*06b0*/  LDG.E R2, [R26.64] ;  /* 0x000000061a027981 */ /* 0x000f68000c1e1900 */
[----:B------:R-:W0:Y:S01]  /*06c0*/  LDS.U8 R0, [R5+0x10a0] ;  /* 0x0010a00005007984 */ /* 0x000e220000000000 */
[----:B------:R-:W-:-:S02]  /*06d0*/  IMAD R20, R20, 0x4, R17 ;  /* 0x0000000414147824 */ /* 0x000fc400078e0211 */
[----:B------:R-:W-:-:S03]  /*06e0*/  IMAD R15, R15, 0x4, R18 ;  /* 0x000000040f0f7824 */ /* 0x000fc600078e0212 */
[----:B------:R-:W2:Y:S04]  /*06f0*/  LDS R13, [R20] ;  /* 0x00000000140d7984 */ /* 0x000ea80000000800 */
[----:B------:R-:W-:Y:S01]  /*0700*/  LDS R15, [R15] ;  /* 0x000000000f0f7984 */ /* 0x000fe20000000800 */
[----:B0-----:R-:W-:-:S06]  /*0710*/  IMAD R17, R0, 0x4, R17 ;  /* 0x0000000400117824 */ /* 0x001fcc00078e0211 */
[----:B------:R-:W3:Y:S01]  /*0720*/  LDS R17, [R17] ;  /* 0x0000000011117984 */ /* 0x000ee20000000800 */
[----:B------:R-:W-:Y:S02]  /*0730*/  IMAD.MOV.U32 R18, RZ, RZ, 0x3f800000 ;  /* 0x3f800000ff127424 */ /* 0x000fe400078e00ff */
[----:B------:R-:W-:Y:S02]  /*0740*/  FMUL.FTZ R3, R14, c[0x0][0x1c4] ;  /* 0x000071000e037a20 */ /* 0x000fe40000410000 */
[----:B------:R-:W-:-:S04]  /*0750*/  FADD.FTZ R0, R18, -c[0x0][0x184] ;  /* 0x8000610012007621 */ /* 0x000fc80000010000 */
[----:B------:R-:W-:Y:S02]  /*0760*/  FMUL.FTZ R0, R3, R0 ;  /* 0x0000000003007220 */ /* 0x000fe40000410000 */
[----:B------:R-:W-:Y:S02]  /*0770*/  FADD.FTZ R14, R18, -c[0x0][0x180] ;  /* 0x80006000120e7621 */ /* 0x000fe40000010000 */
[----:B--2---:R-:W-:Y:S02]  /*0780*/  FMUL.FTZ R12, R12, R13 ;  /* 0x0000000d0c0c7220 */ /* 0x004fe40000410000 */
[----:B---3--:R-:W-:Y:S02]  /*0790*/  FMUL.FTZ R16, R16, R17 ;  /* 0x0000001110107220 */ /* 0x008fe40000410000 */
[----:B------:R-:W-:Y:S02]  /*07a0*/  FMUL.FTZ R12, R12, c[0x0][0x180] ;  /* 0x000060000c0c7a20 */ /* 0x000fe40000410000 */
[----:B-----5:R-:W-:-:S02]  /*07b0*/  FMUL.FTZ R2, R2, R15 ;  /* 0x0000000f02027220 */ /* 0x020fc40000410000 */
[----:B------:R-:W-:Y:S02]  /*07c0*/  FADD.FTZ R15, R18, -c[0x0][0x188] ;  /* 0x80006200120f7621 */ /* 0x000fe40000010000 */
[C---:B------:R-:W-:Y:S02]  /*07d0*/  FMUL.FTZ R13, R3.reuse, R0 ;  /* 0x00000000030d7220 */ /* 0x040fe40000410000 */
[----:B------:R-:W-:Y:S02]  /*07e0*/  FMUL.FTZ R16, R16, c[0x0][0x188] ;  /* 0x0000620010107a20 */ /* 0x000fe40000410000 */
[C---:B------:R-:W-:Y:S02]  /*07f0*/  FFMA.FTZ R0, R3.reuse, R14, R12 ;  /* 0x0000000e03007223 */ /* 0x040fe4000001000c */
[----:B------:R-:W-:Y:S02]  /*0800*/  FFMA.FTZ R2, R2, c[0x0][0x184], R13 ;  /* 0x0000610002027a23 */ /* 0x000fe4000001000d */
[----:B------:R-:W-:-:S02]  /*0810*/  FFMA.FTZ R3, R3, R15, R16 ;  /* 0x0000000f03037223 */ /* 0x000fc40000010010 */
.L_x_108:
[----:B01----:R-:W-:Y:S05]  /*0820*/  BSYNC B0 ;  /* 0x0000000000007941 */ /* 0x003fea0003800000 */
.L_x_107:
[----:B------:R-:W-:Y:S01]  /*0830*/  FMNMX.FTZ R12, |R0|, -3.40282346638528859812e+38, !PT ;  /* 0xff7fffff000c7809 */ /* 0x000fe20007810200 */
[----:B------:R-:W-:Y:S01]  /*0840*/  BSSY B0, `(.L_x_109) ;  /* 0x000002b000007945 */ /* 0x000fe20003800000 */
[----:B------:R-:W-:-:S02]  /*0850*/  ISETP.NE.AND P3, PT, R33, RZ, PT ;  /* 0x000000ff2100720c */ /* 0x000fc40003f65270 */
[----:B------:R-:W-:Y:S01]  /*0860*/  ISETP.NE.AND P4, PT, R39, RZ, PT ;  /* 0x000000ff2700720c */ /* 0x000fe20003f85270 */
[----:B------:R-:W0:Y:S02]  /*0870*/  SHFL.DOWN PT, R13, R12, 0x1, 0x1f ;  /* 0x08201f000c0d7f89 */ /* 0x000e2400000e0000 */
[----:B0-----:R-:W-:-:S04]  /*0880*/  FSETP.GEU.FTZ.AND P1, PT, R12, R13, PT ;  /* 0x0000000d0c00720b */ /* 0x001fc80003f3e000 */
[----:B------:R-:W-:-:S04]  /*0890*/  ISETP.LT.AND P1, PT, R33, 0x1f, !P1 ;  /* 0x0000001f2100780c */ /* 0x000fc80004f21270 */
[----:B------:R-:W-:-:S05]  /*08a0*/  FSEL R13, R13, R12, P1 ;  /* 0x0000000c0d0d7208 */ /* 0x000fca0000800000 */
        /* <DEDUP_REMOVED lines=16> */
[----:B------:R0:W-:Y:S04]  /*09b0*/  @!P3 STS [R11.X4+0x1018], R20 ;  /* 0x001018140b00b388 */ /* 0x0001e80000004800 */
[----:B------:R-:W-:Y:S06]  /*09c0*/  BAR.SYNC.DEFER_BLOCKING 0x0 ;  /* 0x0000000000007b1d */ /* 0x000fec0000010000 */
[----:B------:R-:W-:Y:S05]  /*09d0*/  @P4 BRA `(.L_x_110) ;  /* 0x0000011000004947 */ /* 0x000fea0003800000 */
[----:B0-----:R-:W0:Y:S04]  /*09e0*/  LDS R19, [0x101c] ;  /* 0x00101c00ff137984 */ /* 0x001e280000000800 */
[----:B------:R-:W1:Y:S04]  /*09f0*/  LDS.128 R12, [0x1020] ;  /* 0x00102000ff0c7984 */ /* 0x000e680000000c00 */
[----:B------:R-:W2:Y:S01]  /*0a00*/  LDS.64 R16, [0x1030] ;  /* 0x00103000ff107984 */ /* 0x000ea20000000a00 */
[----:B0-----:R-:W-:-:S04]  /*0a10*/  FSETP.GEU.FTZ.AND P1, PT, R20, R19, PT ;  /* 0x000000131400720b */ /* 0x001fc80003f3e000 */
        /* <DEDUP_REMOVED lines=8> */
[----:B------:R-:W-:-:S04]  /*0aa0*/  FSEL R15, R15, R14, !P1 ;  /* 0x0000000e0f0f7208 */ /* 0x000fc80004800000 */
[----:B--2---:R-:W-:-:S04]  /*0ab0*/  FSETP.GEU.FTZ.AND P1, PT, R15, R16, PT ;  /* 0x000000100f00720b */ /* 0x004fc80003f3e000 */
[----:B------:R-:W-:-:S04]  /*0ac0*/  FSEL R16, R16, R15, !P1 ;  /* 0x0000000f10107208 */ /* 0x000fc80004800000 */
[----:B------:R-:W-:-:S04]  /*0ad0*/  FSETP.GEU.FTZ.AND P1, PT, R16, R17, PT ;  /* 0x000000111000720b */ /* 0x000fc80003f3e000 */
[----:B------:R-:W-:-:S04]  /*0ae0*/  FSEL R20, R17, R16, !P1 ;  /* 0x0000001011147208 */ /* 0x000fc80004800000 */
.L_x_110:
[----:B0-----:R-:W-:Y:S05]  /*0af0*/  BSYNC B0 ;  /* 0x0000000000007941 */ /* 0x001fea0003800000 */
.L_x_109:
[----:B------:R-:W-:Y:S01]  /*0b00*/  FMNMX.FTZ R12, |R2|, -3.40282346638528859812e+38, !PT ;  /* 0xff7fffff020c7809 */ /* 0x000fe20007810200 */
[----:B------:R-:W-:Y:S04]  /*0b10*/  BSSY B0, `(.L_x_111) ;  /* 0x0000029000007945 */ /* 0x000fe80003800000 */
        /* <DEDUP_REMOVED lines=23> */
[----:B0-----:R-:W0:Y:S04]  /*0c90*/  LDS.64 R16, [0x1048] ;  /* 0x00104800ff107984 */ /* 0x001e280000000a00 */
[----:B------:R-:W1:Y:S01]  /*0ca0*/  LDS.128 R12, [0x1050] ;  /* 0x00105000ff0c7984 */ /* 0x000e620000000c00 */
[----:B0-----:R-:W-:-:S04]  /*0cb0*/  FSETP.GEU.FTZ.AND P1, PT, R21, R16, PT ;  /* 0x000000101500720b */ /* 0x001fc80003f3e000 */
[----:B------:R-:W-:Y:S02]  /*0cc0*/  FSEL R16, R16, R21, !P1 ;  /* 0x0000001510107208 */ /* 0x000fe40004800000 */
[----:B------:R-:W0:Y:S02]  /*0cd0*/  LDS R21, [0x1060] ;  /* 0x00106000ff157984 */ /* 0x000e240000000800 */
        /* <DEDUP_REMOVED lines=10> */
[----:B0-----:R-:W-:-:S04]  /*0d80*/  FSETP.GEU.FTZ.AND P1, PT, R14, R21, PT ;  /* 0x000000150e00720b */ /* 0x001fc80003f3e000 */
[----:B------:R-:W-:-:S04]  /*0d90*/  FSEL R21, R21, R14, !P1 ;  /* 0x0000000e15157208 */ /* 0x000fc80004800000 */
.L_x_112:
[----:B0-----:R-:W-:Y:S05]  /*0da0*/  BSYNC B0 ;  /* 0x0000000000007941 */ /* 0x001fea0003800000 */
.L_x_111:
[----:B------:R-:W-:Y:S01]  /*0db0*/  FMNMX.FTZ R12, |R3|, -3.40282346638528859812e+38, !PT ;  /* 0xff7fffff030c7809 */ /* 0x000fe20007810200 */
[----:B------:R-:W-:Y:S01]  /*0dc0*/  BSSY B0, `(.L_x_113) ;  /* 0x000002b000007945 */ /* 0x000fe20003800000 */
[----:B------:R-:W-:-:S03]  /*0dd0*/  ISETP.NE.AND P5, PT, R39, RZ, PT ;  /* 0x000000ff2700720c */ /* 0x000fc60003fa5270 */
        /* <DEDUP_REMOVED lines=19> */
[----:B----4-:R-:W-:-:S05]  /*0f10*/  FSEL R22, R13, R12, P1 ;  /* 0x0000000c0d167208 */ /* 0x010fca0000800000 */
[----:B------:R0:W-:Y:S04]  /*0f20*/  @!P3 STS [R11.X4+0x1070], R22 ;  /* 0x001070160b00b388 */ /* 0x0001e80000004800 */
[----:B------:R-:W-:Y:S06]  /*0f30*/  BAR.SYNC.DEFER_BLOCKING 0x0 ;  /* 0x0000000000007b1d */ /* 0x000fec0000010000 */
[----:B------:R-:W-:Y:S05]  /*0f40*/  @P4 BRA `(.L_x_114) ;  /* 0x0000012000004947 */ /* 0x000fea0003800000 */
[----:B0-----:R-:W0:Y:S04]  /*0f50*/  LDS.128 R12, [0x1070] ;  /* 0x00107000ff0c7984 */ /* 0x001e280000000c00 */
[----:B------:R-:W1:Y:S04]  /*0f60*/  LDS.128 R16, [0x1080] ;  /* 0x00108000ff107984 */ /* 0x000e680000000c00 */
[----:B------:R2:W-:Y:S01]  /*0f70*/  STS.64 [0x12b0], R20 ;  /* 0x0012b014ff007388 */ /* 0x0005e20000000a00 */
[----:B0-----:R-:W-:-:S04]  /*0f80*/  FSETP.GEU.FTZ.AND P1, PT, R22, R13, PT ;  /* 0x0000000d1600720b */ /* 0x001fc80003f3e000 */
        /* <DEDUP_REMOVED lines=14> */
.L_x_114:
[----:B0-----:R-:W-:Y:S05]  /*1070*/  BSYNC B0 ;  /* 0x0000000000007941 */ /* 0x001fea0003800000 */
.L_x_113:
[----:B------:R-:W-:Y:S01]  /*1080*/  BAR.SYNC.DEFER_BLOCKING 0x0 ;  /* 0x0000000000007b1d */ /* 0x000fe20000010000 */
[----:B------:R-:W-:Y:S02]  /*1090*/  SHF.R.S32.HI R14, RZ, 0x1f, R39 ;  /* 0x0000001fff0e7819 */ /* 0x000fe40000011427 */
[----:B------:R-:W-:Y:S02]  /*10a0*/  IADD3 R15, P1, R39, R10, RZ ;  /* 0x0000000a270f7210 */ /* 0x000fe40007f3e0ff */
[----:B------:R-:W-:Y:S01]  /*10b0*/  PRMT R18, RZ, 0x7610, R18 ;  /* 0x00007610ff127816 */ /* 0x000fe20000000012 */
[----:B------:R-:W-:Y:S02]  /*10c0*/  BSSY B0, `(.L_x_115) ;  /* 0x000000b000007945 */ /* 0x000fe40003800000 */
[----:B------:R-:W-:Y:S01]  /*10d0*/  IMAD.X R16, RZ, RZ, R14, P1 ;  /* 0x000000ffff107224 */ /* 0x000fe200008e060e */
[----:B------:R-:W-:-:S04]  /*10e0*/  LEA R12, P1, R15, c[0x0][0x160], 0x1 ;  /* 0x000058000f0c7a11 */ /* 0x000fc800078208ff */
[----:B------:R-:W-:Y:S01]  /*10f0*/  LEA.HI.X R13, R15, c[0x0][0x164], R16, 0x1, P1 ;  /* 0x000059000f0d7a11 */ /* 0x000fe200008f0c10 */
[----:B--2---:R-:W0:Y:S04]  /*1100*/  @P5 LDS.128 R20, [0x12b0] ;  /* 0x0012b000ff145984 */ /* 0x004e280000000c00 */
[----:B------:R1:W-:Y:S04]  /*1110*/  @!P5 STG.E [R28.64], R20 ;  /* 0x000000141c00d986 */ /* 0x0003e8000c101906 */
[----:B------:R1:W-:Y:S04]  /*1120*/  @!P5 STG.E [R26.64], R21 ;  /* 0x000000151a00d986 */ /* 0x0003e8000c101906 */
[----:B------:R1:W-:Y:S04]  /*1130*/  @!P5 STG.E [R30.64], R22 ;  /* 0x000000161e00d986 */ /* 0x0003e8000c101906 */
[----:B------:R-:W-:Y:S06]  /*1140*/  BAR.SYNC.DEFER_BLOCKING 0x0 ;  /* 0x0000000000007b1d */ /* 0x000fec0000010000 */
[----:B------:R-:W-:Y:S05]  /*1150*/  @P2 BRA `(.L_x_116) ;  /* 0x0000001000002947 */ /* 0x000fea0003800000 */
[----:B0-----:R0:W5:Y:S02]  /*1160*/  LDG.E.U16 R18, [R12.64] ;  /* 0x000000060c127981 */ /* 0x001164000c1e1500 */
.L_x_116:
[----:B0-----:R-:W-:Y:S05]  /*1170*/  BSYNC B0 ;  /* 0x0000000000007941 */ /* 0x001fea0003800000 */
.L_x_115:
[----:B-----5:R0:W-:Y:S01]  /*1180*/  STS.U16 [R7], R18 ;  /* 0x0000001207007388 */ /* 0x0201e20000000400 */
[----:B------:R-:W-:-:S06]  /*1190*/  NOP ;  /* 0x0000000000007918 */ /* 0x000fcc0000000000 */
[----:B------:R0:W2:Y:S01]  /*11a0*/  LDS.U16 R17, [R7] ;  /* 0x0000000007117984 */ /* 0x0000a20000000400 */
[----:B-1----:R0:W1:Y:S01]  /*11b0*/  MUFU.RCP R27, R20 ;  /* 0x00000014001b7308 */ /* 0x0020620000001000 */
[----:B------:R-:W-:Y:S01]  /*11c0*/  BSSY B0, `(.L_x_117) ;  /* 0x0000011000007945 */ /* 0x000fe20003800000 */
[----:B------:R-:W-:Y:S05]  /*11d0*/  @P0 BRA `(.L_x_118) ;  /* 0x000000f000000947 */ /* 0x000fea0003800000 */
[----:B0-----:R-:W-:Y:S01]  /*11e0*/  MUFU.SQRT R18, R2 ;  /* 0x0000000200127308 */ /* 0x001fe20000002000 */
[----:B--2---:R-:W-:Y:S02]  /*11f0*/  PRMT R17, RZ, 0x5410, R17 ;  /* 0x00005410ff117816 */ /* 0x004fe40000000011 */
[----:B------:R-:W-:-:S05]  /*1200*/  FSETP.LT.FTZ.AND P0, PT, RZ, c[0x0][0x1c0], PT ;  /* 0x00007000ff007a0b */ /* 0x000fca0003f11000 */
[----:B------:R-:W0:Y:S08]  /*1210*/  MUFU.RCP R19, R25 ;  /* 0x0000001900137308 */ /* 0x000e300000001000 */
[----:B------:R-:W2:Y:S01]  /*1220*/  MUFU.RCP R23, R9 ;  /* 0x0000000900177308 */ /* 0x000ea20000001000 */
[----:B0-----:R-:W-:-:S07]  /*1230*/  FFMA.FTZ R19, R18, R19, c[0x0][0x190] ;  /* 0x0000640012137623 */ /* 0x001fce0000010013 */
[----:B------:R-:W0:Y:S01]  /*1240*/  MUFU.RCP R19, R19 ;  /* 0x0000001300137308 */ /* 0x000e220000001000 */
[----:B--2---:R-:W-:-:S04]  /*1250*/  FMUL.FTZ R18, R23, R0 ;  /* 0x0000000017127220 */ /* 0x004fc80000410000 */
[----:B------:R-:W-:-:S04]  /*1260*/  FFMA.FTZ R18, R3, c[0x0][0x18c], R18 ;  /* 0x0000630003127a23 */ /* 0x000fc80000010012 */
[----:B0-----:R-:W-:-:S04]  /*1270*/  FMUL.FTZ R18, R18, R19 ;  /* 0x0000001312127220 */ /* 0x001fc80000410000 */
[----:B------:R-:W-:-:S05]  /*1280*/  FFMA.FTZ R17, -R18, c[0x0][0x198], R17 ;  /* 0x0000660012117a23 */ /* 0x000fca0000010111 */
[----:B------:R-:W-:-:S04]  /*1290*/  F2FP.BF16.PACK_AB R17, RZ, R17 ;  /* 0x00000011ff11723e */ /* 0x000fc800000010ff */
[----:B------:R-:W-:-:S05]  /*12a0*/  @P0 PRMT R19, RZ, 0x5410, R17 ;  /* 0x00005410ff130816 */ /* 0x000fca0000000011 */
[----:B------:R-:W-:-:S05]  /*12b0*/  @P0 FMUL.FTZ R18, R24, R19 ;  /* 0x0000001318120220 */ /* 0x000fca0000410000 */
[----:B------:R-:W-:Y:S02]  /*12c0*/  @P0 F2FP.BF16.PACK_AB R17, RZ, R18 ;  /* 0x00000012ff11023e */ /* 0x000fe400000010ff */
.L_x_118:
[----:B------:R-:W-:Y:S05]  /*12d0*/  BSYNC B0 ;  /* 0x0000000000007941 */ /* 0x000fea0003800000 */
.L_x_117:
[----:B------:R-:W-:Y:S01]  /*12e0*/  BAR.SYNC.DEFER_BLOCKING 0x0 ;  /* 0x0000000000007b1d */ /* 0x000fe20000010000 */
[----:B01----:R-:W-:Y:S01]  /*12f0*/  FMUL.FTZ R20, R27, R0 ;  /* 0x000000001b147220 */ /* 0x003fe20000410000 */
[----:B--2---:R-:W-:Y:S01]  /*1300*/  PRMT R23, R17, 0x7610, R23 ;  /* 0x0000761011177816 */ /* 0x004fe20000000017 */
[----:B------:R-:W-:Y:S02]  /*1310*/  IMAD.MOV.U32 R45, RZ, RZ, R35 ;  /* 0x000000ffff2d7224 */ /* 0x000fe400078e0023 */
[----:B------:R-:W-:Y:S01]  /*1320*/  IMAD.MOV.U32 R18, RZ, RZ, 0xbf ;  /* 0x000000bfff127424 */ /* 0x000fe200078e00ff */
[----:B------:R-:W-:Y:S01]  /*1330*/  FSETP.GEU.FTZ.AND P0, PT, R37, R20, PT ;  /* 0x000000142500720b */ /* 0x000fe20003f1e000 */
[----:B------:R-:W-:Y:S01]  /*1340*/  IMAD R17, R40, 0x404, RZ ;  /* 0x0000040428117824 */ /* 0x000fe200078e02ff */
[----:B------:R-:W-:Y:S01]  /*1350*/  BSSY B0, `(.L_x_119) ;  /* 0x00000b1000007945 */ /* 0x000fe20003800000 */
[----:B------:R-:W-:Y:S02]  /*1360*/  IMAD.MOV.U32 R30, RZ, RZ, R32 ;  /* 0x000000ffff1e7224 */ /* 0x000fe400078e0020 */
[----:B------:R-:W-:-:S02]  /*1370*/  IMAD.MOV.U32 R44, RZ, RZ, 0xff ;  /* 0x000000ffff2c7424 */ /* 0x000fc400078e00ff */
[----:B------:R-:W-:Y:S02]  /*1380*/  IMAD.MOV.U32 R27, RZ, RZ, 0x7f ;  /* 0x0000007fff1b7424 */ /* 0x000fe400078e00ff */
[----:B------:R-:W-:-:S04]  /*1390*/  IMAD.MOV.U32 R29, RZ, RZ, R37 ;  /* 0x000000ffff1d7224 */ /* 0x000fc800078e0025 */
[----:B------:R-:W-:Y:S02]  /*13a0*/  @P0 IMAD.MOV.U32 R45, RZ, RZ, R38 ;  /* 0x000000ffff2d0224 */ /* 0x000fe400078e0026 */
[----:B------:R-:W-:Y:S02]  /*13b0*/  @P0 IMAD.MOV.U32 R18, RZ, RZ, 0x3f ;  /* 0x0000003fff120424 */ /* 0x000fe400078e00ff */
[----:B------:R-:W-:Y:S01]  /*13c0*/  @P0 IMAD.MOV.U32 R44, RZ, RZ, 0x7f ;  /* 0x0000007fff2c0424 */ /* 0x000fe200078e00ff */
[----:B------:R0:W-:Y:S01]  /*13d0*/  STS.U16 [R7], R23 ;  /* 0x0000001707007388 */ /* 0x0001e20000000400 */
[----:B------:R-:W-:-:S06]  /*13e0*/  NOP ;  /* 0x0000000000007918 */ /* 0x000fcc0000000000 */
[----:B------:R1:W-:Y:S01]  /*13f0*/  LDS.U16 R19, [R7] ;  /* 0x0000000007137984 */ /* 0x0003e20000000400 */
[----:B------:R-:W-:Y:S01]  /*1400*/  FSETP.GEU.FTZ.AND P5, PT, R45, R20, PT ;  /* 0x000000142d00720b */ /* 0x000fe20003fbe000 */
[----:B------:R-:W-:Y:S01]  /*1410*/  @P0 IMAD.MOV.U32 R27, RZ, RZ, RZ ;  /* 0x000000ffff1b0224 */ /* 0x000fe200078e00ff */
[----:B0-----:R0:W2:Y:S01]  /*1420*/  MUFU.RCP R23, R21 ;  /* 0x0000001500177308 */ /* 0x0010a20000001000 */
[----:B------:R-:W-:Y:S01]  /*1430*/  @!P4 STS [0x12a0], R8 ;  /* 0x0012a008ff00c388 */ /* 0x000fe20000000800 */
[----:B------:R-:W-:Y:S02]  /*1440*/  @P0 IMAD.MOV.U32 R29, RZ, RZ, -0x40800000 ;  /* 0xbf800000ff1d0424 */ /* 0x000fe400078e00ff */
[----:B-1----:R-:W-:Y:S02]  /*1450*/  IMAD.MOV.U32 R7, RZ, RZ, 0xbf ;  /* 0x000000bfff077424 */ /* 0x002fe400078e00ff */
[----:B0-----:R-:W-:-:S05]  /*1460*/  IMAD.MOV.U32 R21, RZ, RZ, 0x3f800000 ;  /* 0x3f800000ff157424 */ /* 0x001fca00078e00ff */
[C---:B------:R-:W-:Y:S01]  /*1470*/  @P5 IADD3 R28, R18.reuse, -0x20, RZ ;  /* 0xffffffe0121c5810 */ /* 0x040fe20007ffe0ff */
[----:B------:R-:W-:Y:S01]  /*1480*/  @P0 IMAD.MOV.U32 R21, RZ, RZ, R37 ;  /* 0x000000ffff150224 */ /* 0x000fe200078e0025 */
[----:B------:R-:W-:Y:S01]  /*1490*/  @!P5 IADD3 R28, R18, 0x20, RZ ;  /* 0x00000020121cd810 */ /* 0x000fe20007ffe0ff */
[----:B------:R-:W-:Y:S02]  /*14a0*/  @!P5 IMAD.MOV.U32 R27, RZ, RZ, R18 ;  /* 0x000000ffff1bd224 */ /* 0x000fe400078e0012 */
[----:B--2---:R-:W-:Y:S02]  /*14b0*/  FMUL.FTZ R23, R23, R2 ;  /* 0x0000000217177220 */ /* 0x004fe40000410000 */
[----:B------:R-:W-:Y:S01]  /*14c0*/  IMAD R47, R28, 0x4, R17 ;  /* 0x000000041c2f7824 */ /* 0x000fe200078e0211 */
[----:B------:R-:W-:Y:S01]  /*14d0*/  BAR.SYNC.DEFER_BLOCKING 0x0 ;  /* 0x0000000000007b1d */ /* 0x000fe20000010000 */
[--C-:B------:R-:W-:Y:S01]  /*14e0*/  @P5 IMAD.MOV.U32 R21, RZ, RZ, R45.reuse ;  /* 0x000000ffff155224 */ /* 0x100fe200078e002d */
[----:B------:R-:W-:Y:S01]  /*14f0*/  FSETP.GEU.FTZ.AND P3, PT, R36, R23, PT ;  /* 0x000000172400720b */ /* 0x000fe20003f7e000 */
[----:B------:R-:W-:-:S02]  /*1500*/  @!P5 IMAD.MOV.U32 R29, RZ, RZ, R45 ;  /* 0x000000ffff1dd224 */ /* 0x000fc400078e002d */
[----:B------:R-:W-:-:S10]  /*1510*/  @!P5 IMAD.MOV.U32 R18, RZ, RZ, R44 ;  /* 0x000000ffff12d224 */ /* 0x000fd400078e002c */
[----:B------:R-:W-:Y:S02]  /*1520*/  @P3 IMAD.MOV.U32 R30, RZ, RZ, R34 ;  /* 0x000000ffff1e3224 */ /* 0x000fe400078e0022 */
[----:B------:R-:W-:-:S03]  /*1530*/  @P3 IMAD.MOV.U32 R7, RZ, RZ, 0x3f ;  /* 0x0000003fff073424 */ /* 0x000fc600078e00ff */
[----:B------:R-:W-:Y:S01]  /*1540*/  FSETP.GEU.FTZ.AND P0, PT, R30, R23, PT ;  /* 0x000000171e00720b */ /* 0x000fe20003f1e000 */
[----:B------:R-:W0:-:S12]  /*1550*/  LDS R47, [R47] ;  /* 0x000000002f2f7984 */ /* 0x000e180000000800 */
[C---:B------:R-:W-:Y:S02]  /*1560*/  @P0 IADD3 R2, R7.reuse, -0x20, RZ ;  /* 0xffffffe007020810 */ /* 0x040fe40007ffe0ff */
[----:B------:R-:W-:-:S05]  /*1570*/  @!P0 IADD3 R2, R7, 0x20, RZ ;  /* 0x0000002007028810 */ /* 0x000fca0007ffe0ff */
[----:B------:R-:W-:-:S06]  /*1580*/  IMAD R42, R2, 0x4, R17 ;  /* 0x00000004022a7824 */ /* 0x000fcc00078e0211 */
[----:B------:R-:W1:Y:S01]  /*1590*/  LDS R42, [R42+0x808] ;  /* 0x000808002a2a7984 */ /* 0x000e620000000800 */
[----:B0-----:R-:W-:-:S13]  /*15a0*/  FSETP.GEU.FTZ.AND P2, PT, R47, R20, PT ;  /* 0x000000142f00720b */ /* 0x001fda0003f5e000 */
[C---:B------:R-:W-:Y:S01]  /*15b0*/  @P2 IADD3 R48, R28.reuse, -0x10, RZ ;  /* 0xfffffff01c302810 */ /* 0x040fe20007ffe0ff */
[----:B------:R-:W-:Y:S01]  /*15c0*/  @!P2 IMAD.MOV.U32 R27, RZ, RZ, R28 ;  /* 0x000000ffff1ba224 */ /* 0x000fe200078e001c */
[----:B------:R-:W-:Y:S01]  /*15d0*/  @!P2 IADD3 R48, R28, 0x10, RZ ;  /* 0x000000101c30a810 */ /* 0x000fe20007ffe0ff */
[--C-:B------:R-:W-:Y:S02]  /*15e0*/  @P2 IMAD.MOV.U32 R21, RZ, RZ, R47.reuse ;  /* 0x000000ffff152224 */ /* 0x100fe400078e002f */
[----:B------:R-:W-:Y:S02]  /*15f0*/  @!P2 IMAD.MOV.U32 R29, RZ, RZ, R47 ;  /* 0x000000ffff1da224 */ /* 0x000fe400078e002f */
[----:B------:R-:W-:Y:S02]  /*1600*/  IMAD R31, R48, 0x4, R17 ;  /* 0x00000004301f7824 */ /* 0x000fe400078e0211 */
[----:B------:R-:W-:Y:S01]  /*1610*/  @!P2 IMAD.MOV.U32 R28, RZ, RZ, R18 ;  /* 0x000000ffff1ca224 */ /* 0x000fe200078e0012 */
[----:B-1----:R-:W-:-:S02]  /*1620*/  FSETP.GEU.FTZ.AND P2, PT, R42, R23, PT ;  /* 0x000000172a00720b */ /* 0x002fc40003f5e000 */
[----:B------:R-:W-:Y:S01]  /*1630*/  IADD3 R18, R17, 0x808, RZ ;  /* 0x0000080811127810 */ /* 0x000fe20007ffe0ff */
[----:B------:R-:W0:Y:S10]  /*1640*/  LDS R31, [R31] ;  /* 0x000000001f1f7984 */ /* 0x000e340000000800 */
[----:B------:R-:W-:-:S02]  /*1650*/  @P2 IADD3 R47, R2, -0x10, RZ ;  /* 0xfffffff0022f2810 */ /* 0x000fc40007ffe0ff */
[----:B------:R-:W-:-:S05]  /*1660*/  @!P2 IADD3 R47, R2, 0x10, RZ ;  /* 0x00000010022fa810 */ /* 0x000fca0007ffe0ff */
[----:B------:R-:W-:-:S06]  /*1670*/  IMAD R50, R47, 0x4, R18 ;  /* 0x000000042f327824 */ /* 0x000fcc00078e0212 */
[----:B------:R-:W-:Y:S01]  /*1680*/  LDS R50, [R50] ;  /* 0x0000000032327984 */ /* 0x000fe20000000800 */
[----:B0-----:R-:W-:-:S13]  /*1690*/  FSETP.GEU.FTZ.AND P6, PT, R31, R20, PT ;  /* 0x000000141f00720b */ /* 0x001fda0003fde000 */
[C---:B------:R-:W-:Y:S01]  /*16a0*/  @P6 IADD3 R26, R48.reuse, -0x8, RZ ;  /* 0xfffffff8301a6810 */ /* 0x040fe20007ffe0ff */
[----:B------:R-:W-:Y:S01]  /*16b0*/  @!P6 IMAD.MOV.U32 R27, RZ, RZ, R48 ;  /* 0x000000ffff1be224 */ /* 0x000fe200078e0030 */
[----:B------:R-:W-:Y:S01]  /*16c0*/  @!P6 IADD3 R26, R48, 0x8, RZ ;  /* 0x00000008301ae810 */ /* 0x000fe20007ffe0ff */
[--C-:B------:R-:W-:Y:S02]  /*16d0*/  @P6 IMAD.MOV.U32 R21, RZ, RZ, R31.reuse ;  /* 0x000000ffff156224 */ /* 0x100fe400078e001f */
[----:B------:R-:W-:Y:S02]  /*16e0*/  @!P6 IMAD.MOV.U32 R29, RZ, RZ, R31 ;  /* 0x000000ffff1de224 */ /* 0x000fe400078e001f */
[----:B------:R-:W-:Y:S02]  /*16f0*/  IMAD R41, R26, 0x4, R17 ;  /* 0x000000041a297824 */ /* 0x000fe400078e0211 */
[----:B------:R-:W-:-:S04]  /*1700*/  @!P6 IMAD.MOV.U32 R48, RZ, RZ, R28 ;  /* 0x000000ffff30e224 */ /* 0x000fc800078e001c */
[----:B------:R-:W0:Y:S02]  /*1710*/  LDS R41, [R41] ;  /* 0x0000000029297984 */ /* 0x000e240000000800 */
        /* <DEDUP_REMOVED lines=8> */
[----:B------:R-:W-:Y:S01]  /*17a0*/  FSETP.GEU.FTZ.AND P1, PT, R50, R23, PT ;  /* 0x000000173200720b */ /* 0x000fe20003f3e000 */
[----:B------:R-:W-:Y:S01]  /*17b0*/  IMAD.MOV.U32 R41, RZ, RZ, 0x7f ;  /* 0x0000007fff297424 */ /* 0x000fe200078e00ff */
[----:B------:R-:W-:Y:S01]  /*17c0*/  LDS R48, [0x12a0] ;  /* 0x0012a000ff307984 */ /* 0x000fe20000000800 */
[----:B------:R-:W-:-:S02]  /*17d0*/  @P3 IMAD.MOV.U32 R41, RZ, RZ, RZ ;  /* 0x000000ffff293224 */ /* 0x000fc400078e00ff */
[----:B------:R-:W-:Y:S01]  /*17e0*/  @!P0 IMAD.MOV.U32 R41, RZ, RZ, R7 ;  /* 0x000000ffff298224 */ /* 0x000fe200078e0007 */
[----:B------:R-:W0:Y:S01]  /*17f0*/  LDS R43, [R43] ;  /* 0x000000002b2b7984 */ /* 0x000e220000000800 */
[----:B------:R-:W-:-:S06]  /*1800*/  @!P2 IMAD.MOV.U32 R41, RZ, RZ, R2 ;  /* 0x000000ffff29a224 */ /* 0x000fcc00078e0002 */
[C---:B------:R-:W-:Y:S01]  /*1810*/  @P1 IADD3 R31, R47.reuse, -0x8, RZ ;  /* 0xfffffff82f1f1810 */ /* 0x040fe20007ffe0ff */
[----:B------:R-:W-:Y:S01]  /*1820*/  @!P1 IMAD.MOV.U32 R41, RZ, RZ, R47 ;  /* 0x000000ffff299224 */ /* 0x000fe200078e002f */
        /* <DEDUP_REMOVED lines=10> */
[----:B------:R-:W-:Y:S02]  /*18d0*/  @!P5 IMAD.MOV.U32 R46, RZ, RZ, R26 ;  /* 0x000000ffff2ed224 */ /* 0x000fe400078e001a */
[----:B------:R-:W-:-:S02]  /*18e0*/  IMAD.MOV.U32 R43, RZ, RZ, 0x3f800000 ;  /* 0x3f800000ff2b7424 */ /* 0x000fc400078e00ff */
[----:B------:R-:W0:Y:S01]  /*18f0*/  LDS R45, [R45] ;  /* 0x000000002d2d7984 */ /* 0x000e220000000800 */
[----:B------:R-:W-:Y:S02]  /*1900*/  @P3 IMAD.MOV.U32 R43, RZ, RZ, R36 ;  /* 0x000000ffff2b3224 */ /* 0x000fe400078e0024 */
[----:B------:R-:W-:Y:S02]  /*1910*/  @P0 IMAD.MOV.U32 R43, RZ, RZ, R30 ;  /* 0x000000ffff2b0224 */ /* 0x000fe400078e001e */
[----:B------:R-:W-:Y:S02]  /*1920*/  @P2 IMAD.MOV.U32 R43, RZ, RZ, R42 ;  /* 0x000000ffff2b2224 */ /* 0x000fe400078e002a */
[----:B------:R-:W-:Y:S01]  /*1930*/  @P1 IMAD.MOV.U32 R43, RZ, RZ, R50 ;  /* 0x000000ffff2b1224 */ /* 0x000fe200078e0032 */
[----:B0-----:R-:W-:-:S13]  /*1940*/  FSETP.GEU.FTZ.AND P6, PT, R45, R20, PT ;  /* 0x000000142d00720b */ /* 0x001fda0003fde000 */
[C---:B------:R-:W-:Y:S01]  /*1950*/  @P6 IADD3 R52, R44.reuse, -0x1, RZ ;  /* 0xffffffff2c346810 */ /* 0x040fe20007ffe0ff */
[--C-:B------:R-:W-:Y:S01]  /*1960*/  @!P6 IMAD.MOV.U32 R29, RZ, RZ, R45.reuse ;  /* 0x000000ffff1de224 */ /* 0x100fe200078e002d */
[----:B------:R-:W-:Y:S01]  /*1970*/  @!P6 IADD3 R52, R44, 0x1, RZ ;  /* 0x000000012c34e810 */ /* 0x000fe20007ffe0ff */
[----:B------:R-:W-:Y:S02]  /*1980*/  @P6 IMAD.MOV.U32 R21, RZ, RZ, R45 ;  /* 0x000000ffff156224 */ /* 0x000fe400078e002d */
[----:B------:R-:W-:Y:S02]  /*1990*/  @!P6 IMAD.MOV.U32 R27, RZ, RZ, R44 ;  /* 0x000000ffff1be224 */ /* 0x000fe400078e002c */
[----:B------:R-:W-:Y:S02]  /*19a0*/  IMAD R49, R52, 0x4, R17 ;  /* 0x0000000434317824 */ /* 0x000fe400078e0211 */
[----:B------:R-:W-:Y:S02]  /*19b0*/  @!P6 IMAD.MOV.U32 R44, RZ, RZ, R46 ;  /* 0x000000ffff2ce224 */ /* 0x000fe400078e002e */
[----:B------:R-:W-:-:S02]  /*19c0*/  IMAD.MOV.U32 R45, RZ, RZ, R36 ;  /* 0x000000ffff2d7224 */ /* 0x000fc400078e0024 */
[----:B------:R-:W0:Y:S01]  /*19d0*/  LDS R49, [R49] ;  /* 0x0000000031317984 */ /* 0x000e220000000800 */
[----:B------:R-:W-:Y:S02]  /*19e0*/  @P3 IMAD.MOV.U32 R45, RZ, RZ, RZ ;  /* 0x000000ffff2d3224 */ /* 0x000fe400078e00ff */
[----:B------:R-:W-:Y:S02]  /*19f0*/  @!P0 IMAD.MOV.U32 R45, RZ, RZ, R30 ;  /* 0x000000ffff2d8224 */ /* 0x000fe400078e001e */
[----:B------:R-:W-:Y:S02]  /*1a00*/  @!P2 IMAD.MOV.U32 R45, RZ, RZ, R42 ;  /* 0x000000ffff2da224 */ /* 0x000fe400078e002a */
[----:B------:R-:W-:Y:S01]  /*1a10*/  @!P1 IMAD.MOV.U32 R45, RZ, RZ, R50 ;  /* 0x000000ffff2d9224 */ /* 0x000fe200078e0032 */
[----:B0-----:R-:W-:-:S13]  /*1a20*/  FSETP.GEU.FTZ.AND P5, PT, R49, R20, PT ;  /* 0x000000143100720b */ /* 0x001fda0003fbe000 */
[C---:B------:R-:W-:Y:S02]  /*1a30*/  @P5 FADD.FTZ R26, R49.reuse, R29 ;  /* 0x0000001d311a5221 */ /* 0x040fe40000010000 */
[----:B------:R-:W-:Y:S02]  /*1a40*/  @!P5 FADD.FTZ R21, R49, R21 ;  /* 0x000000153115d221 */ /* 0x000fe40000010000 */
[----:B------:R-:W-:Y:S02]  /*1a50*/  @P5 FMUL.FTZ R29, R26, 0.5 ;  /* 0x3f0000001a1d5820 */ /* 0x000fe40000410000 */
[----:B------:R-:W-:Y:S02]  /*1a60*/  @!P5 FMUL.FTZ R21, R21, 0.5 ;  /* 0x3f0000001515d820 */ /* 0x000fe40000410000 */
[----:B------:R-:W-:Y:S01]  /*1a70*/  IMAD.MOV.U32 R49, RZ, RZ, 0xff ;  /* 0x000000ffff317424 */ /* 0x000fe200078e00ff */
[----:B------:R-:W-:Y:S01]  /*1a80*/  @P5 FSETP.GT.FTZ.AND P6, PT, R29, R20, PT ;  /* 0x000000141d00520b */ /* 0x000fe20003fd4000 */
[----:B------:R-:W-:-:S03]  /*1a90*/  @P3 IMAD.MOV.U32 R49, RZ, RZ, 0x7f ;  /* 0x0000007fff313424 */ /* 0x000fc600078e00ff */
[----:B------:R-:W-:Y:S01]  /*1aa0*/  @P5 SEL R27, R27, R52, P6 ;  /* 0x000000341b1b5207 */ /* 0x000fe20003000000 */
[----:B------:R-:W-:Y:S01]  /*1ab0*/  @!P0 IMAD.MOV.U32 R7, RZ, RZ, R49 ;  /* 0x000000ffff078224 */ /* 0x000fe200078e0031 */
[----:B------:R-:W-:Y:S02]  /*1ac0*/  @!P5 FSETP.GT.FTZ.AND P6, PT, R20, R21, PT ;  /* 0x000000151400d20b */ /* 0x000fe40003fd4000 */
[----:B------:R-:W-:Y:S01]  /*1ad0*/  ISETP.GE.AND P0, PT, R39, R48, PT ;  /* 0x000000302700720c */ /* 0x000fe20003f06270 */
[----:B------:R-:W-:Y:S01]  /*1ae0*/  @!P2 IMAD.MOV.U32 R2, RZ, RZ, R7 ;  /* 0x000000ffff02a224 */ /* 0x000fe200078e0007 */
[----:B------:R-:W-:-:S03]  /*1af0*/  SHF.R.U32.HI R7, RZ, 0x1f, R0 ;  /* 0x0000001fff077819 */ /* 0x000fc60000011600 */
[----:B------:R-:W-:Y:S01]  /*1b00*/  @!P5 SEL R27, R44, R52, P6 ;  /* 0x000000342c1bd207 */ /* 0x000fe20003000000 */
[----:B------:R-:W-:Y:S01]  /*1b10*/  @!P1 IMAD.MOV.U32 R47, RZ, RZ, R2 ;  /* 0x000000ffff2f9224 */ /* 0x000fe200078e0002 */
[----:B------:R-:W-:Y:S02]  /*1b20*/  FSETP.GEU.FTZ.AND P6, PT, R28, R23, PT ;  /* 0x000000171c00720b */ /* 0x000fe40003fde000 */
[----:B------:R-:W-:Y:S01]  /*1b30*/  PRMT R7, R7, 0x9910, RZ ;  /* 0x0000991007077816 */ /* 0x000fe200000000ff */
[----:B------:R-:W-:-:S03]  /*1b40*/  IMAD.SHL.U32 R51, R27, 0x4, RZ ;  /* 0x000000041b337824 */ /* 0x000fc600078e00ff */
[----:B------:R-:W-:Y:S02]  /*1b50*/  @!P0 STG.E.U16 [R12.64], R19 ;  /* 0x000000130c008986 */ /* 0x000fe4000c101506 */
[----:B------:R-:W-:-:S05]  /*1b60*/  LOP3.LUT R52, R51, 0x3fc, RZ, 0xc0, !PT ;  /* 0x000003fc33347812 */ /* 0x000fca00078ec0ff */
[----:B------:R-:W-:Y:S01]  /*1b70*/  @P6 IADD3 R29, R31, -0x4, RZ ;  /* 0xfffffffc1f1d6810 */ /* 0x000fe20007ffe0ff */
[----:B------:R-:W-:Y:S01]  /*1b80*/  IMAD.IADD R51, R17, 0x1, R52 ;  /* 0x0000000111337824 */ /* 0x000fe200078e0234 */
[----:B------:R-:W-:Y:S01]  /*1b90*/  @!P6 IADD3 R29, R31, 0x4, RZ ;  /* 0x000000041f1de810 */ /* 0x000fe20007ffe0ff */
[----:B------:R-:W-:Y:S02]  /*1ba0*/  @!P6 IMAD.MOV.U32 R45, RZ, RZ, R28 ;  /* 0x000000ffff2de224 */ /* 0x000fe400078e001c */
[----:B------:R-:W-:Y:S02]  /*1bb0*/  @!P6 IMAD.MOV.U32 R41, RZ, RZ, R31 ;  /* 0x000000ffff29e224 */ /* 0x000fe400078e001f */
[----:B------:R-:W-:Y:S01]  /*1bc0*/  IMAD R46, R29, 0x4, R18 ;  /* 0x000000041d2e7824 */ /* 0x000fe200078e0212 */
[----:B------:R-:W0:Y:S01]  /*1bd0*/  LDS R51, [R51] ;  /* 0x0000000033337984 */ /* 0x000e220000000800 */
[----:B------:R-:W-:Y:S02]  /*1be0*/  @!P6 IMAD.MOV.U32 R31, RZ, RZ, R47 ;  /* 0x000000ffff1fe224 */ /* 0x000fe400078e002f */
[----:B------:R-:W-:-:S02]  /*1bf0*/  @P6 IMAD.MOV.U32 R43, RZ, RZ, R28 ;  /* 0x000000ffff2b6224 */ /* 0x000fc400078e001c */
[----:B------:R-:W1:Y:S01]  /*1c00*/  LDS R46, [R46] ;  /* 0x000000002e2e7984 */ /* 0x000e620000000800 */
[----:B0-----:R-:W-:-:S04]  /*1c10*/  SHF.R.U32.HI R51, RZ, 0x1f, R51 ;  /* 0x0000001fff337819 */ /* 0x001fc80000011633 */
[----:B------:R-:W-:Y:S02]  /*1c20*/  PRMT R12, R51, 0x9910, RZ ;  /* 0x00009910330c7816 */ /* 0x000fe400000000ff */
[----:B-1----:R-:W-:-:S13]  /*1c30*/  FSETP.GEU.FTZ.AND P5, PT, R46, R23, PT ;  /* 0x000000172e00720b */ /* 0x002fda0003fbe000 */
[C---:B------:R-:W-:Y:S01]  /*1c40*/  @P5 IADD3 R21, R29.reuse, -0x2, RZ ;  /* 0xfffffffe1d155810 */ /* 0x040fe20007ffe0ff */
[----:B------:R-:W-:Y:S01]  /*1c50*/  @!P5 IMAD.MOV.U32 R45, RZ, RZ, R46 ;  /* 0x000000ffff2dd224 */ /* 0x000fe200078e002e */
[----:B------:R-:W-:Y:S01]  /*1c60*/  @!P5 IADD3 R21, R29, 0x2, RZ ;  /* 0x000000021d15d810 */ /* 0x000fe20007ffe0ff */
[----:B------:R-:W-:Y:S02]  /*1c70*/  @!P5 IMAD.MOV.U32 R41, RZ, RZ, R29 ;  /* 0x000000ffff29d224 */ /* 0x000fe400078e001d */
        /* <DEDUP_REMOVED lines=11> */
[----:B------:R-:W-:Y:S01]  /*1d30*/  @!P3 IMAD.MOV.U32 R21, RZ, RZ, R29 ;  /* 0x000000ffff15b224 */ /* 0x000fe200078e001d */
[----:B------:R-:W-:-:S02]  /*1d40*/  ISETP.NE.AND P3, PT, R12, R7, PT ;  /* 0x000000070c00720c */ /* 0x000fc40003f65270 */
[----:B------:R-:W-:Y:S01]  /*1d50*/  PRMT R12, R27, 0x7610, R12 ;  /* 0x000076101b0c7816 */ /* 0x000fe2000000000c */
[----:B------:R-:W0:Y:S02]  /*1d60*/  LDS R26, [R26+0x808] ;  /* 0x000808001a1a7984 */ /* 0x000e240000000800 */
[----:B0-----:R-:W-:-:S13]  /*1d70*/  FSETP.GEU.FTZ.AND P2, PT, R26, R23, PT ;  /* 0x000000171a00720b */ /* 0x001fda0003f5e000 */
[C---:B------:R-:W-:Y:S02]  /*1d80*/  @P2 FADD.FTZ R2, R26.reuse, R45 ;  /* 0x0000002d1a022221 */ /* 0x040fe40000010000 */
[----:B------:R-:W-:Y:S02]  /*1d90*/  @!P2 FADD.FTZ R43, R26, R43 ;  /* 0x0000002b1a2ba221 */ /* 0x000fe40000010000 */
[----:B------:R-:W-:-:S05]  /*1da0*/  @P2 FMUL.FTZ R2, R2, 0.5 ;  /* 0x3f00000002022820 */ /* 0x000fca0000410000 */
[----:B------:R-:W-:Y:S01]  /*1db0*/  @P2 FSETP.GT.FTZ.AND P1, PT, R2, R23, PT ;  /* 0x000000170200220b */ /* 0x000fe20003f34000 */
[----:B------:R-:W-:-:S05]  /*1dc0*/  @!P2 FMUL.FTZ R2, R43, 0.5 ;  /* 0x3f0000002b02a820 */ /* 0x000fca0000410000 */
[----:B------:R-:W-:Y:S02]  /*1dd0*/  @!P2 FSETP.GT.FTZ.AND P0, PT, R23, R2, PT ;  /* 0x000000021700a20b */ /* 0x000fe40003f14000 */
[-C--:B------:R-:W-:Y:S02]  /*1de0*/  @P2 SEL R2, R41, R20.reuse, P1 ;  /* 0x0000001429022207 */ /* 0x080fe40000800000 */
[----:B------:R-:W-:Y:S01]  /*1df0*/  @!P2 SEL R2, R21, R20, P0 ;  /* 0x000000141502a207 */ /* 0x000fe20000000000 */
[----:B------:R-:W-:Y:S05]  /*1e00*/  @!P3 BRA `(.L_x_120) ;  /* 0x000000500000b947 */ /* 0x000fea0003800000 */
[----:B------:R-:W-:-:S13]  /*1e10*/  FSETP.GT.FTZ.AND P0, PT, R0, RZ, PT ;  /* 0x000000ff0000720b */ /* 0x000fda0003f14000 */
[----:B------:R-:W-:-:S04]  /*1e20*/  @!P0 IADD3 R0, R12, -0x1, RZ ;  /* 0xffffffff0c008810 */ /* 0x000fc80007ffe0ff */
[----:B------:R-:W-:-:S04]  /*1e30*/  @!P0 PRMT R12, R0, 0x7610, R12 ;  /* 0x00007610000c8816 */ /* 0x000fc8000000000c */
[----:B------:R-:W-:-:S04]  /*1e40*/  @P0 IADD3 R0, R12, 0x1, RZ ;  /* 0x000000010c000810 */ /* 0x000fc80007ffe0ff */
[----:B------:R-:W-:Y:S02]  /*1e50*/  @P0 PRMT R12, R0, 0x7610, R12 ;  /* 0x00007610000c0816 */ /* 0x000fe4000000000c */
.L_x_120:
[----:B------:R-:W-:Y:S05]  /*1e60*/  BSYNC B0 ;  /* 0x0000000000007941 */ /* 0x000fea0003800000 */
.L_x_119:
[----:B------:R0:W1:Y:S01]  /*1e70*/  MUFU.RCP R0, R22 ;  /* 0x0000001600007308 */ /* 0x0000620000001000 */
[----:B------:R-:W-:Y:S02]  /*1e80*/  IMAD.MOV.U32 R21, RZ, RZ, R35 ;  /* 0x000000ffff157224 */ /* 0x000fe400078e0023 */
[----:B------:R-:W-:Y:S02]  /*1e90*/  IMAD.MOV.U32 R7, RZ, RZ, 0xbf ;  /* 0x000000bfff077424 */ /* 0x000fe400078e00ff */
[----:B0-----:R-:W-:Y:S02]  /*1ea0*/  IMAD.MOV.U32 R22, RZ, RZ, R37 ;  /* 0x000000ffff167224 */ /* 0x001fe400078e0025 */
[----:B-1----:R-:W-:-:S05]  /*1eb0*/  FMUL.FTZ R0, R0, R3 ;  /* 0x0000000300007220 */ /* 0x002fca0000410000 */
[----:B------:R-:W-:-:S13]  /*1ec0*/  FSETP.GEU.FTZ.AND P5, PT, R37, R0, PT ;  /* 0x000000002500720b */ /* 0x000fda0003fbe000 */
[----:B------:R-:W-:Y:S02]  /*1ed0*/  @P5 IMAD.MOV.U32 R21, RZ, RZ, R38 ;  /* 0x000000ffff155224 */ /* 0x000fe400078e0026 */
[----:B------:R-:W-:Y:S02]  /*1ee0*/  @P5 IMAD.MOV.U32 R7, RZ, RZ, 0x3f ;  /* 0x0000003fff075424 */ /* 0x000fe400078e00ff */
[----:B------:R-:W-:Y:S01]  /*1ef0*/  @P5 IMAD.MOV.U32 R22, RZ, RZ, -0x40800000 ;  /* 0xbf800000ff165424 */ /* 0x000fe200078e00ff */
[----:B------:R-:W-:-:S13]  /*1f00*/  FSETP.GEU.FTZ.AND P6, PT, R21, R0, PT ;  /* 0x000000001500720b */ /* 0x000fda0003fde000 */
[C---:B------:R-:W-:Y:S01]  /*1f10*/  @P6 IADD3 R26, R7.reuse, -0x20, RZ ;  /* 0xffffffe0071a6810 */ /* 0x040fe20007ffe0ff */
[----:B------:R-:W-:Y:S01]  /*1f20*/  @!P6 IMAD.MOV.U32 R22, RZ, RZ, R21 ;  /* 0x000000ffff16e224 */ /* 0x000fe200078e0015 */
[----:B------:R-:W-:-:S05]  /*1f30*/  @!P6 IADD3 R26, R7, 0x20, RZ ;  /* 0x00000020071ae810 */ /* 0x000fca0007ffe0ff */
[----:B------:R-:W-:-:S05]  /*1f40*/  IMAD R13, R26, 0x4, R17 ;  /* 0x000000041a0d7824 */ /* 0x000fca00078e0211 */
[----:B------:R0:W1:Y:S02]  /*1f50*/  LDS R29, [R13] ;  /* 0x000000000d1d7984 */ /* 0x0000640000000800 */
[----:B0-----:R-:W-:Y:S02]  /*1f60*/  IMAD.MOV.U32 R13, RZ, RZ, 0xff ;  /* 0x000000ffff0d7424 */ /* 0x001fe400078e00ff */
[----:B------:R-:W-:Y:S01]  /*1f70*/  @P5 IMAD.MOV.U32 R13, RZ, RZ, 0x7f ;  /* 0x0000007fff0d5424 */ /* 0x000fe200078e00ff */
[----:B-1----:R-:W-:-:S13]  /*1f80*/  FSETP.GEU.FTZ.AND P0, PT, R29, R0, PT ;  /* 0x000000001d00720b */ /* 0x002fda0003f1e000 */
[C---:B------:R-:W-:Y:S01]  /*1f90*/  @P0 IADD3 R28, R26.reuse, -0x10, RZ ;  /* 0xfffffff01a1c0810 */ /* 0x040fe20007ffe0ff */
[----:B------:R-:W-:Y:S01]  /*1fa0*/  @!P0 IMAD.MOV.U32 R22, RZ, RZ, R29 ;  /* 0x000000ffff168224 */ /* 0x000fe200078e001d */
[----:B------:R-:W-:-:S05]  /*1fb0*/  @!P0 IADD3 R28, R26, 0x10, RZ ;  /* 0x000000101a1c8810 */ /* 0x000fca0007ffe0ff */
[----:B------:R-:W-:-:S05]  /*1fc0*/  IMAD R19, R28, 0x4, R17 ;  /* 0x000000041c137824 */ /* 0x000fca00078e0211 */
[----:B------:R0:W1:Y:S02]  /*1fd0*/  LDS R31, [R19] ;  /* 0x00000000131f7984 */ /* 0x0000640000000800 */
[----:B0-----:R-:W-:Y:S02]  /*1fe0*/  IMAD.MOV.U32 R19, RZ, RZ, 0x7f ;  /* 0x0000007fff137424 */ /* 0x001fe400078e00ff */
[----:B------:R-:W-:Y:S02]  /*1ff0*/  @P5 IMAD.MOV.U32 R19, RZ, RZ, RZ ;  /* 0x000000ffff135224 */ /* 0x000fe400078e00ff */
[----:B------:R-:W-:Y:S02]  /*2000*/  @!P6 IMAD.MOV.U32 R19, RZ, RZ, R7 ;  /* 0x000000ffff13e224 */ /* 0x000fe400078e0007 */
[----:B------:R-:W-:Y:S02]  /*2010*/  @!P6 IMAD.MOV.U32 R7, RZ, RZ, R13 ;  /* 0x000000ffff07e224 */ /* 0x000fe400078e000d */
[----:B------:R-:W-:-:S02]  /*2020*/  @!P0 IMAD.MOV.U32 R19, RZ, RZ, R26 ;  /* 0x000000ffff138224 */ /* 0x000fc400078e001a */
        /* <DEDUP_REMOVED lines=48> */
[-C--:B------:R-:W-:Y:S02]  /*2330*/  @P6 SEL R19, R19, R46.reuse, P1 ;  /* 0x0000002e13136207 */ /* 0x080fe40000800000 */
[----:B------:R-:W-:Y:S02]  /*2340*/  @!P6 SEL R19, R44, R46, P0 ;  /* 0x0000002e2c13e207 */ /* 0x000fe40000000000 */
[----:B------:R-:W-:-:S03]  /*2350*/  LOP3.LUT R7, R39, 0x1f, RZ, 0xc0, !PT ;  /* 0x0000001f27077812 */ /* 0x000fc600078ec0ff */
[----:B------:R-:W-:Y:S02]  /*2360*/  IMAD.SHL.U32 R0, R19, 0x4, RZ ;  /* 0x0000000413007824 */ /* 0x000fe400078e00ff */
[----:B------:R-:W-:-:S03]  /*2370*/  IMAD.IADD R20, R6, 0x1, R7 ;  /* 0x0000000106147824 */ /* 0x000fc600078e0207 */
[----:B------:R-:W-:-:S05]  /*2380*/  LOP3.LUT R0, R0, 0x3fc, RZ, 0xc0, !PT ;  /* 0x000003fc00007812 */ /* 0x000fca00078ec0ff */
[----:B------:R-:W-:-:S06]  /*2390*/  IMAD.IADD R0, R17, 0x1, R0 ;  /* 0x0000000111007824 */ /* 0x000fcc00078e0200 */
[----:B------:R-:W0:Y:S04]  /*23a0*/  LDS R0, [R0] ;  /* 0x0000000000007984 */ /* 0x000e280000000800 */
[----:B------:R-:W-:Y:S06]  /*23b0*/  BAR.SYNC.DEFER_BLOCKING 0x0 ;  /* 0x0000000000007b1d */ /* 0x000fec0000010000 */
[----:B------:R1:W-:Y:S01]  /*23c0*/  STS.U8 [R5+0x10a0], R12 ;  /* 0x0010a00c05007388 */ /* 0x0003e20000000000 */
[----:B------:R-:W-:-:S06]  /*23d0*/  NOP ;  /* 0x0000000000007918 */ /* 0x000fcc0000000000 */
[----:B------:R-:W-:Y:S01]  /*23e0*/  LDS.U8 R13, [R5+0x10a0] ;  /* 0x0010a000050d7984 */ /* 0x000fe20000000000 */
[----:B-1----:R-:W-:-:S03]  /*23f0*/  SHF.R.U32.HI R12, RZ, 0x1f, R3 ;  /* 0x0000001fff0c7819 */ /* 0x002fc60000011603 */
[----:B------:R-:W-:Y:S01]  /*2400*/  @!P4 STS [0x11a0], R8 ;  /* 0x0011a008ff00c388 */ /* 0x000fe20000000800 */
[----:B0-----:R-:W-:Y:S02]  /*2410*/  SHF.R.U32.HI R0, RZ, 0x1f, R0 ;  /* 0x0000001fff007819 */ /* 0x001fe40000011600 */
[----:B------:R-:W-:Y:S01]  /*2420*/  PRMT R12, R12, 0x9910, RZ ;  /* 0x000099100c0c7816 */ /* 0x000fe200000000ff */
[----:B------:R-:W-:Y:S06]  /*2430*/  BAR.SYNC.DEFER_BLOCKING 0x0 ;  /* 0x0000000000007b1d */ /* 0x000fec0000010000 */
[----:B------:R-:W0:Y:S02]  /*2440*/  LDS R21, [0x11a0] ;  /* 0x0011a000ff157984 */ /* 0x000e240000000800 */
[----:B0-----:R-:W-:-:S13]  /*2450*/  ISETP.GE.AND P0, PT, R20, R21, PT ;  /* 0x000000151400720c */ /* 0x001fda0003f06270 */
[----:B------:R-:W-:-:S04]  /*2460*/  @!P0 IADD3 R6, P1, R15, c[0x0][0x170], RZ ;  /* 0x00005c000f068a10 */ /* 0x000fc80007f3e0ff */
[----:B------:R-:W-:-:S05]  /*2470*/  @!P0 IADD3.X R7, R16, c[0x0][0x174], RZ, P1, !PT ;  /* 0x00005d0010078a10 */ /* 0x000fca0000ffe4ff */
[----:B------:R0:W-:Y:S04]  /*2480*/  @!P0 STG.E.U8 [R6.64], R13 ;  /* 0x0000000d06008986 */ /* 0x0001e8000c101106 */
[----:B------:R-:W-:Y:S01]  /*2490*/  BAR.SYNC.DEFER_BLOCKING 0x0 ;  /* 0x0000000000007b1d */ /* 0x000fe20000010000 */
[----:B------:R-:W-:Y:S02]  /*24a0*/  FSETP.GT.FTZ.AND P0, PT, R3, RZ, PT ;  /* 0x000000ff0300720b */ /* 0x000fe40003f14000 */
[----:B0-----:R-:W-:Y:S01]  /*24b0*/  PRMT R6, R0, 0x9910, RZ ;  /* 0x0000991000067816 */ /* 0x001fe200000000ff */
[----:B------:R-:W-:-:S04]  /*24c0*/  IMAD.MOV.U32 R0, RZ, RZ, 0x1 ;  /* 0x00000001ff007424 */ /* 0x000fc800078e00ff */
[----:B------:R-:W-:Y:S01]  /*24d0*/  IMAD.MOV.U32 R3, RZ, RZ, R6 ;  /* 0x000000ffff037224 */ /* 0x000fe200078e0006 */
[----:B------:R-:W-:Y:S01]  /*24e0*/  SEL R0, R0, 0xffff, P0 ;  /* 0x0000ffff00007807 */ /* 0x000fe20000000000 */
[----:B------:R0:W-:Y:S01]  /*24f0*/  STS.U8 [R5+0x10a0], R2 ;  /* 0x0010a00205007388 */ /* 0x0001e20000000000 */
[----:B------:R-:W-:-:S06]  /*2500*/  NOP ;  /* 0x0000000000007918 */ /* 0x000fcc0000000000 */
[----:B------:R-:W-:Y:S01]  /*2510*/  LDS.U8 R21, [R5+0x10a0] ;  /* 0x0010a00005157984 */ /* 0x000fe20000000000 */
[----:B0-----:R-:W-:-:S03]  /*2520*/  IMAD.MOV.U32 R2, RZ, RZ, R12 ;  /* 0x000000ffff027224 */ /* 0x001fc600078e000c */
[----:B------:R-:W-:Y:S04]  /*2530*/  @!P4 STS [0x11a0], R8 ;  /* 0x0011a008ff00c388 */ /* 0x000fe80000000800 */
[----:B------:R-:W-:Y:S01]  /*2540*/  BAR.SYNC.DEFER_BLOCKING 0x0 ;  /* 0x0000000000007b1d */ /* 0x000fe20000010000 */
[----:B------:R-:W-:-:S04]  /*2550*/  ISETP.NE.AND P0, PT, R3, R2, PT ;  /* 0x000000020300720c */ /* 0x000fc80003f05270 */
[----:B------:R-:W-:-:S05]  /*2560*/  SEL R0, R0, RZ, P0 ;  /* 0x000000ff00007207 */ /* 0x000fca0000000000 */
[----:B------:R-:W-:Y:S01]  /*2570*/  IMAD.IADD R0, R0, 0x1, R19 ;  /* 0x0000000100007824 */ /* 0x000fe200078e0213 */
[----:B------:R-:W0:Y:S02]  /*2580*/  LDS R23, [0x11a0] ;  /* 0x0011a000ff177984 */ /* 0x000e240000000800 */
[----:B0-----:R-:W-:-:S13]  /*2590*/  ISETP.GE.AND P1, PT, R20, R23, PT ;  /* 0x000000171400720c */ /* 0x001fda0003f26270 */
[----:B------:R-:W-:-:S04]  /*25a0*/  @!P1 IADD3 R2, P2, R15, c[0x0][0x178], RZ ;  /* 0x00005e000f029a10 */ /* 0x000fc80007f5e0ff */
[----:B------:R-:W-:-:S05]  /*25b0*/  @!P1 IADD3.X R3, R16, c[0x0][0x17c], RZ, P2, !PT ;  /* 0x00005f0010039a10 */ /* 0x000fca00017fe4ff */
[----:B------:R0:W-:Y:S04]  /*25c0*/  @!P1 STG.E.U8 [R2.64], R21 ;  /* 0x0000001502009986 */ /* 0x0001e8000c101106 */
[----:B------:R-:W-:Y:S01]  /*25d0*/  BAR.SYNC.DEFER_BLOCKING 0x0 ;  /* 0x0000000000007b1d */ /* 0x000fe20000010000 */
[----:B0-----:R-:W-:-:S04]  /*25e0*/  IMAD.MOV.U32 R3, RZ, RZ, c[0x0][0xc] ;  /* 0x00000300ff037624 */ /* 0x001fc800078e00ff */
[----:B------:R-:W-:Y:S01]  /*25f0*/  IMAD R3, R3, 0x100, R10 ;  /* 0x0000010003037824 */ /* 0x000fe200078e020a */
        /* <DEDUP_REMOVED lines=14> */
.L_x_121:
[----:B------:R-:W-:Y:S05]  /*26e0*/  EXIT ;  /* 0x000000000000794d */ /* 0x000fea0003800000 */
.L_x_123:
        /* <DEDUP_REMOVED lines=9> */
.L_x_2070:


//--------------------- .text._Z35kOptimizerStatic8bit2StateBlockwiseI6__halfLi6ELi256ELi1EEvPT_S2_PhS3_fffffifPfS4_S4_S4_ffbi --------------------------
	.section	.text._Z35kOptimizerStatic8bit2StateBlockwiseI6__halfLi6ELi256ELi1EEvPT_S2_PhS3_fffffifPfS4_S4_S4_ffbi,"ax",@progbits
	.sectioninfo	@"SHI_REGISTERS=55"
	.align	128
        .global         _Z35kOptimizerStatic8bit2StateBlockwiseI6__halfLi6ELi256ELi1EEvPT_S2_PhS3_fffffifPfS4_S4_S4_ffbi
        .type           _Z35kOptimizerStatic8bit2StateBlockwiseI6__halfLi6ELi256ELi1EEvPT_S2_PhS3_fffffifPfS4_S4_S4_ffbi,@function
        .size           _Z35kOptimizerStatic8bit2StateBlockwiseI6__halfLi6ELi256ELi1EEvPT_S2_PhS3_fffffifPfS4_S4_S4_ffbi,(.L_x_2071 - _Z35kOptimizerStatic8bit2StateBlockwiseI6__halfLi6ELi256ELi1EEvPT_S2_PhS3_fffffifPfS4_S4_S4_ffbi)
        .other          _Z35kOptimizerStatic8bit2StateBlockwiseI6__halfLi6ELi256ELi1EEvPT_S2_PhS3_fffffifPfS4_S4_S4_ffbi,@"STO_CUDA_ENTRY STV_DEFAULT"
_Z35kOptimizerStatic8bit2StateBlockwiseI6__halfLi6ELi256ELi1EEvPT_S2_PhS3_fffffifPfS4_S4_S4_ffbi:
.text._Z35kOptimizerStatic8bit2StateBlockwiseI6__halfLi6ELi256ELi1EEvPT_S2_PhS3_fffffifPfS4_S4_S4_ffbi:
        /* <DEDUP_REMOVED lines=45> */
.L_x_139:
        /* <DEDUP_REMOVED lines=44> */
[----:B--2---:R-:W-:Y:S01]  /*0590*/  HADD2.F32 R14, -RZ, R14.H0_H0 ;  /* 0x2000000eff0e7230 */ /* 0x004fe20000004100 */
[----:B------:R-:W-:Y:S01]  /*05a0*/  SHF.R.U32.HI R28, RZ, 0x8, R10 ;  /* 0x00000008ff1c7819 */ /* 0x000fe2000001160a */
[----:B------:R-:W-:Y:S01]  /*05b0*/  IMAD.MOV.U32 R31, RZ, RZ, 0x4 ;  /* 0x00000004ff1f7424 */ /* 0x000fe200078e00ff */
[----:B------:R-:W-:Y:S01]  /*05c0*/  SHF.R.U32.HI R30, RZ, 0x8, R4 ;  /* 0x00000008ff1e7819 */ /* 0x000fe20000011604 */
[----:B------:R-:W-:Y:S01]  /*05d0*/  BSSY B0, `(.L_x_124) ;  /* 0x0000025000007945 */ /* 0x000fe20003800000 */
[----:B------:R-:W-:Y:S01]  /*05e0*/  FSETP.GTU.FTZ.AND P0, PT, |R14|, +INF , PT ;  /* 0x7f8000000e00780b */ /* 0x000fe20003f1c200 */
[----:B------:R-:W-:Y:S01]  /*05f0*/  IMAD.WIDE.U32 R26, R28, R31, c[0x0][0x1b8] ;  /* 0x00006e001c1a7625 */ /* 0x000fe200078e001f */
[----:B------:R-:W-:Y:S01]  /*0600*/  FSETP.NEU.FTZ.AND P1, PT, |R14|, +INF , PT ;  /* 0x7f8000000e00780b */ /* 0x000fe20003f3d200 */
[----:B------:R-:W-:-:S02]  /*0610*/  CS2R R2, SRZ ;  /* 0x0000000000027805 */ /* 0x000fc4000001ff00 */
[----:B------:R-:W-:Y:S01]  /*0620*/  IMAD.WIDE.U32 R28, R28, R31, c[0x0][0x1b0] ;  /* 0x00006c001c1c7625 */ /* 0x000fe200078e001f */
[----:B------:R-:W-:-:S03]  /*0630*/  PLOP3.LUT P0, PT, P0, P1, PT, 0xa2, 0x0 ;  /* 0x000000000000781c */ /* 0x000fc60000703472 */
        /* <DEDUP_REMOVED lines=30> */
.L_x_125:
[----:B01----:R-:W-:Y:S05]  /*0820*/  BSYNC B0 ;  /* 0x0000000000007941 */ /* 0x003fea0003800000 */
.L_x_124:
        /* <DEDUP_REMOVED lines=44> */
.L_x_127:
[----:B0-----:R-:W-:Y:S05]  /*0af0*/  BSYNC B0 ;  /* 0x0000000000007941 */ /* 0x001fea0003800000 */
.L_x_126:
        /* <DEDUP_REMOVED lines=42> */
.L_x_129:
[----:B0-----:R-:W-:Y:S05]  /*0da0*/  BSYNC B0 ;  /* 0x0000000000007941 */ /* 0x001fea0003800000 */
.L_x_128:
        /* <DEDUP_REMOVED lines=44> */
.L_x_131:
[----:B0-----:R-:W-:Y:S05]  /*1070*/  BSYNC B0 ;  /* 0x0000000000007941 */ /* 0x001fea0003800000 */
.L_x_130:
        /* <DEDUP_REMOVED lines=15> */
.L_x_133:
[----:B0-----:R-:W-:Y:S05]  /*1170*/  BSYNC B0 ;  /* 0x0000000000007941 */ /* 0x001fea0003800000 */
.L_x_132:
[----:B-----5:R0:W-:Y:S01]  /*1180*/  STS.U16 [R7], R18 ;  /* 0x0000001207007388 */ /* 0x0201e20000000400 */
[----:B------:R-:W-:-:S06]  /*1190*/  NOP ;  /* 0x0000000000007918 */ /* 0x000fcc0000000000 */
[----:B------:R0:W2:Y:S01]  /*11a0*/  LDS.U16 R17, [R7] ;  /* 0x0000000007117984 */ /* 0x0000a20000000400 */
[----:B-1----:R0:W1:Y:S01]  /*11b0*/  MUFU.RCP R27, R20 ;  /* 0x00000014001b7308 */ /* 0x0020620000001000 */
[----:B------:R-:W-:Y:S01]  /*11c0*/  BSSY B0, `(.L_x_134) ;  /* 0x0000011000007945 */ /* 0x000fe20003800000 */
[----:B------:R-:W-:Y:S05]  /*11d0*/  @P0 BRA `(.L_x_135) ;  /* 0x000000f000000947 */ /* 0x000fea0003800000 */
[----:B0-----:R-:W-:Y:S01]  /*11e0*/  MUFU.SQRT R18, R2 ;  /* 0x0000000200127308 */ /* 0x001fe20000002000 */
[----:B--2---:R-:W-:Y:S01]  /*11f0*/  HADD2.F32 R17, -RZ, R17.H0_H0 ;  /* 0x20000011ff117230 */ /* 0x004fe20000004100 */
[----:B------:R-:W-:-:S06]  /*1200*/  FSETP.LT.FTZ.AND P0, PT, RZ, c[0x0][0x1c0], PT ;  /* 0x00007000ff007a0b */ /* 0x000fcc0003f11000 */
        /* <DEDUP_REMOVED lines=8> */
[----:B------:R-:W-:-:S05]  /*1290*/  F2FP.PACK_AB R17, RZ, R17 ;  /* 0x00000011ff11723e */ /* 0x000fca00000000ff */
[----:B------:R-:W-:-:S05]  /*12a0*/  @P0 HADD2.F32 R23, -RZ, R17.H0_H0 ;  /* 0x20000011ff170230 */ /* 0x000fca0000004100 */
[----:B------:R-:W-:-:S05]  /*12b0*/  @P0 FMUL.FTZ R18, R24, R23 ;  /* 0x0000001718120220 */ /* 0x000fca0000410000 */
[----:B------:R-:W-:Y:S02]  /*12c0*/  @P0 F2FP.PACK_AB R17, RZ, R18 ;  /* 0x00000012ff11023e */ /* 0x000fe400000000ff */
.L_x_135:
[----:B------:R-:W-:Y:S05]  /*12d0*/  BSYNC B0 ;  /* 0x0000000000007941 */ /* 0x000fea0003800000 */
.L_x_134:
        /* <DEDUP_REMOVED lines=184> */
.L_x_137:
[----:B------:R-:W-:Y:S05]  /*1e60*/  BSYNC B0 ;  /* 0x0000000000007941 */ /* 0x000fea0003800000 */
.L_x_136:
        /* <DEDUP_REMOVED lines=135> */
.L_x_138:
[----:B------:R-:W-:Y:S05]  /*26e0*/  EXIT ;  /* 0x000000000000794d */ /* 0x000fea0003800000 */
.L_x_140:
        /* <DEDUP_REMOVED lines=9> */
.L_x_2071:


//--------------------- .text._Z35kOptimizerStatic8bit2StateBlockwiseIfLi6ELi256ELi1EEvPT_S1_PhS2_fffffifPfS3_S3_S3_ffbi --------------------------
	.section	.text._Z35kOptimizerStatic8bit2StateBlockwiseIfLi6ELi256ELi1EEvPT_S1_PhS2_fffffifPfS3_S3_S3_ffbi,"ax",@progbits
	.sectioninfo	@"SHI_REGISTERS=55"
	.align	128
        .global         _Z35kOptimizerStatic8bit2StateBlockwiseIfLi6ELi256ELi1EEvPT_S1_PhS2_fffffifPfS3_S3_S3_ffbi
        .type           _Z35kOptimizerStatic8bit2StateBlockwiseIfLi6ELi256ELi1EEvPT_S1_PhS2_fffffifPfS3_S3_S3_ffbi,@function
        .size           _Z35kOptimizerStatic8bit2StateBlockwiseIfLi6ELi256ELi1EEvPT_S1_PhS2_fffffifPfS3_S3_S3_ffbi,(.L_x_2072 - _Z35kOptimizerStatic8bit2StateBlockwiseIfLi6ELi256ELi1EEvPT_S1_PhS2_fffffifPfS3_S3_S3_ffbi)
        .other          _Z35kOptimizerStatic8bit2StateBlockwiseIfLi6ELi256ELi1EEvPT_S1_PhS2_fffffifPfS3_S3_S3_ffbi,@"STO_CUDA_ENTRY STV_DEFAULT"
_Z35kOptimizerStatic8bit2StateBlockwiseIfLi6ELi256ELi1EEvPT_S1_PhS2_fffffifPfS3_S3_S3_ffbi:
.text._Z35kOptimizerStatic8bit2StateBlockwiseIfLi6ELi256ELi1EEvPT_S1_PhS2_fffffifPfS3_S3_S3_ffbi:
        /* <DEDUP_REMOVED lines=45> */
.L_x_156:
[----:B------:R-:W-:Y:S01]  /*02d0*/  IADD3 R8, -R10, c[0x0][0x1cc], RZ ;  /* 0x000073000a087a10 */ /* 0x000fe20007ffe1ff */
[----:B------:R-:W-:Y:S03]  /*02e0*/  BAR.SYNC.DEFER_BLOCKING 0x0 ;  /* 0x0000000000007b1d */ /* 0x000fe60000010000 */
[----:B------:R-:W-:-:S04]  /*02f0*/  IMNMX.U32 R8, R8, 0x100, PT ;  /* 0x0000010008087817 */ /* 0x000fc80003800000 */
[----:B------:R-:W-:-:S13]  /*0300*/  ISETP.GE.AND P1, PT, R39, R8, PT ;  /* 0x000000082700720c */ /* 0x000fda0003f26270 */
[----:B------:R-:W-:-:S04]  /*0310*/  @!P1 IADD3 R0, P0, R39, R10, RZ ;  /* 0x0000000a27009210 */ /* 0x000fc80007f1e0ff */
[----:B------:R-:W-:Y:S02]  /*0320*/  @!P1 LEA.HI.X.SX32 R3, R39, RZ, 0x1, P0 ;  /* 0x000000ff27039211 */ /* 0x000fe400000f0eff */
[----:B------:R-:W-:-:S04]  /*0330*/  @!P1 LEA R2, P0, R0, c[0x0][0x168], 0x2 ;  /* 0x00005a0000029a11 */ /* 0x000fc800078010ff */
[----:B------:R-:W-:Y:S01]  /*0340*/  @!P1 LEA.HI.X R3, R0, c[0x0][0x16c], R3, 0x2, P0 ;  /* 0x00005b0000039a11 */ /* 0x000fe200000f1403 */
[----:B------:R-:W-:-:S06]  /*0350*/  IMAD.MOV.U32 R0, RZ, RZ, RZ ;  /* 0x000000ffff007224 */ /* 0x000fcc00078e00ff */
[----:B------:R-:W2:Y:S01]  /*0360*/  @!P1 LDG.E.CONSTANT R0, [R2.64] ;  /* 0x0000000602009981 */ /* 0x000ea2000c1e9900 */
[----:B------:R-:W-:Y:S01]  /*0370*/  LOP3.LUT R4, R39, 0x3fffffe0, RZ, 0xc0, !PT ;  /* 0x3fffffe027047812 */ /* 0x000fe200078ec0ff */
[----:B------:R-:W-:Y:S01]  /*0380*/  IMAD.MOV.U32 R16, RZ, RZ, 0x80 ;  /* 0x00000080ff107424 */ /* 0x000fe200078e00ff */
[--C-:B------:R-:W-:Y:S02]  /*0390*/  @!P1 SHF.R.S32.HI R5, RZ, 0x1f, R39.reuse ;  /* 0x0000001fff059819 */ /* 0x100fe40000011427 */
[----:B------:R-:W-:Y:S01]  /*03a0*/  @!P1 IADD3 R12, P0, P2, R10, c[0x0][0x170], R39 ;  /* 0x00005c000a0c9a10 */ /* 0x000fe20007a1e027 */
[----:B0-----:R-:W-:-:S03]  /*03b0*/  IMAD.IADD R7, R4, 0x1, R33 ;  /* 0x0000000104077824 */ /* 0x001fc600078e0221 */
[----:B------:R-:W-:Y:S02]  /*03c0*/  @!P1 IADD3.X R13, RZ, c[0x0][0x174], R5, P0, P2 ;  /* 0x00005d00ff0d9a10 */ /* 0x000fe400007e4405 */
[----:B--2---:R0:W-:Y:S01]  /*03d0*/  STS [R7.X4+0x10a0], R0 ;  /* 0x0010a00007007388 */ /* 0x0041e20000004800 */
[----:B------:R-:W-:-:S06]  /*03e0*/  NOP ;  /* 0x0000000000007918 */ /* 0x000fcc0000000000 */
[----:B------:R-:W2:Y:S04]  /*03f0*/  LDS R14, [R7.X4+0x10a0] ;  /* 0x0010a000070e7984 */ /* 0x000ea80000004800 */
[----:B------:R-:W-:Y:S06]  /*0400*/  BAR.SYNC.DEFER_BLOCKING 0x0 ;  /* 0x0000000000007b1d */ /* 0x000fec0000010000 */
[----:B------:R-:W3:Y:S01]  /*0410*/  @!P1 LDG.E.U8 R16, [R12.64] ;  /* 0x000000060c109981 */ /* 0x000ee2000c1e1100 */
[----:B------:R-:W-:-:S02]  /*0420*/  LOP3.LUT R6, R39, 0xffffffe0, RZ, 0xc0, !PT ;  /* 0xffffffe027067812 */ /* 0x000fc400078ec0ff */
[--C-:B------:R-:W-:Y:S02]  /*0430*/  @!P1 SHF.R.S32.HI R3, RZ, 0x1f, R39.reuse ;  /* 0x0000001fff039819 */ /* 0x100fe40000011427 */
[----:B------:R-:W-:Y:S01]  /*0440*/  @!P1 IADD3 R2, P0, P2, R10, c[0x0][0x178], R39 ;  /* 0x00005e000a029a10 */ /* 0x000fe20007a1e027 */
[----:B------:R-:W-:Y:S01]  /*0450*/  IMAD.IADD R5, R6, 0x1, R33 ;  /* 0x0000000106057824 */ /* 0x000fe200078e0221 */
[----:B------:R-:W-:Y:S02]  /*0460*/  PRMT R22, RZ, 0x7610, R22 ;  /* 0x00007610ff167816 */ /* 0x000fe40000000016 */
[----:B------:R-:W-:Y:S02]  /*0470*/  @!P1 IADD3.X R3, RZ, c[0x0][0x17c], R3, P0, P2 ;  /* 0x00005f00ff039a10 */ /* 0x000fe400007e4403 */
[----:B---3--:R3:W-:Y:S01]  /*0480*/  STS.U8 [R5+0x10a0], R16 ;  /* 0x0010a01005007388 */ /* 0x0087e20000000000 */
[----:B------:R-:W-:-:S06]  /*0490*/  NOP ;  /* 0x0000000000007918 */ /* 0x000fcc0000000000 */
[----:B------:R3:W4:Y:S04]  /*04a0*/  LDS.U8 R20, [R5+0x10a0] ;  /* 0x0010a00005147984 */ /* 0x0007280000000000 */
[----:B------:R-:W-:Y:S06]  /*04b0*/  BAR.SYNC.DEFER_BLOCKING 0x0 ;  /* 0x0000000000007b1d */ /* 0x000fec0000010000 */
[----:B------:R-:W5:Y:S01]  /*04c0*/  @!P1 LDG.E.U8 R22, [R2.64] ;  /* 0x0000000602169981 */ /* 0x000f62000c1e1100 */
[----:B------:R-:W-:Y:S01]  /*04d0*/  IADD3 R4, R10, c[0x0][0x1cc], RZ ;  /* 0x000073000a047a10 */ /* 0x000fe20007ffe0ff */
[----:B------:R-:W-:Y:S01]  /*04e0*/  IMAD.MOV.U32 R42, RZ, RZ, 0x80 ;  /* 0x00000080ff2a7424 */ /* 0x000fe200078e00ff */
[----:B0-----:R-:W-:-:S02]  /*04f0*/  @!P1 SHF.R.S32.HI R0, RZ, 0x1f, R39 ;  /* 0x0000001fff009819 */ /* 0x001fc40000011427 */
[----:B------:R-:W-:-:S04]  /*0500*/  @!P1 IADD3 R12, P0, P2, R4, c[0x0][0x170], R39 ;  /* 0x00005c00040c9a10 */ /* 0x000fc80007a1e027 */
[----:B------:R-:W-:Y:S01]  /*0510*/  @!P1 IADD3.X R13, RZ, c[0x0][0x174], R0, P0, P2 ;  /* 0x00005d00ff0d9a10 */ /* 0x000fe200007e4400 */
[----:B-----5:R3:W-:Y:S01]  /*0520*/  STS.U8 [R5+0x10a0], R22 ;  /* 0x0010a01605007388 */ /* 0x0207e20000000000 */
[----:B------:R-:W-:-:S06]  /*0530*/  NOP ;  /* 0x0000000000007918 */ /* 0x000fcc0000000000 */
[----:B------:R3:W0:Y:S04]  /*0540*/  LDS.U8 R15, [R5+0x10a0] ;  /* 0x0010a000050f7984 */ /* 0x0006280000000000 */
[----:B------:R-:W-:Y:S06]  /*0550*/  BAR.SYNC.DEFER_BLOCKING 0x0 ;  /* 0x0000000000007b1d */ /* 0x000fec0000010000 */
[----:B------:R-:W5:Y:S01]  /*0560*/  @!P1 LDG.E.U8 R42, [R12.64] ;  /* 0x000000060c2a9981 */ /* 0x000f62000c1e1100 */
[----:B--2---:R-:W-:Y:S01]  /*0570*/  FSETP.GEU.FTZ.AND P2, PT, |R14|, +INF , PT ;  /* 0x7f8000000e00780b */ /* 0x004fe20003f5e200 */
[----:B------:R-:W-:Y:S01]  /*0580*/  IMAD.MOV.U32 R31, RZ, RZ, 0x4 ;  /* 0x00000004ff1f7424 */ /* 0x000fe200078e00ff */
[----:B------:R-:W-:Y:S01]  /*0590*/  SHF.R.U32.HI R28, RZ, 0x8, R10 ;  /* 0x00000008ff1c7819 */ /* 0x000fe2000001160a */
[----:B------:R-:W-:Y:S01]  /*05a0*/  BSSY B0, `(.L_x_141) ;  /* 0x0000023000007945 */ /* 0x000fe20003800000 */
[----:B------:R-:W-:Y:S01]  /*05b0*/  SHF.R.U32.HI R30, RZ, 0x8, R4 ;  /* 0x00000008ff1e7819 */ /* 0x000fe20000011604 */
[----:B------:R-:W-:Y:S01]  /*05c0*/  CS2R R2, SRZ ;  /* 0x0000000000027805 */ /* 0x000fe2000001ff00 */
[----:B------:R-:W-:-:S02]  /*05d0*/  IMAD.MOV.U32 R0, RZ, RZ, RZ ;  /* 0x000000ffff007224 */ /* 0x000fc400078e00ff */
[----:B------:R-:W-:-:S04]  /*05e0*/  IMAD.WIDE.U32 R26, R28, R31, c[0x0][0x1b8] ;  /* 0x00006e001c1a7625 */ /* 0x000fc800078e001f */
[----:B------:R-:W-:-:S04]  /*05f0*/  IMAD.WIDE.U32 R28, R28, R31, c[0x0][0x1b0] ;  /* 0x00006c001c1c7625 */ /* 0x000fc800078e001f */
[----:B------:R-:W-:Y:S01]  /*0600*/  IMAD.WIDE.U32 R30, R30, R31, c[0x0][0x1b0] ;  /* 0x00006c001e1e7625 */ /* 0x000fe200078e001f */
[----:B-----5:R3:W-:Y:S01]  /*0610*/  STS.U8 [R5+0x10a0], R42 ;  /* 0x0010a02a05007388 */ /* 0x0207e20000000000 */
[----:B------:R-:W-:-:S06]  /*0620*/  NOP ;  /* 0x0000000000007918 */ /* 0x000fcc0000000000 */
[----:B------:R-:W-:Y:S05]  /*0630*/  @P2 BRA `(.L_x_142) ;  /* 0x0000019000002947 */ /* 0x000fea0003800000 */
[----:B0---4-:R-:W2:Y:S04]  /*0640*/  LDG.E R2, [R26.64] ;  /* 0x000000061a027981 */ /* 0x011ea8000c1e1900 */
[----:B------:R-:W4:Y:S04]  /*0650*/  LDG.E R3, [R28.64] ;  /* 0x000000061c037981 */ /* 0x000f28000c1e1900 */
[----:B------:R-:W5:Y:S01]  /*0660*/  LDG.E R12, [R30.64] ;  /* 0x000000061e0c7981 */ /* 0x000f62000c1e1900 */
[----:B------:R-:W-:Y:S02]  /*0670*/  IMAD R15, R15, 0x4, R18 ;  /* 0x000000040f0f7824 */ /* 0x000fe400078e0212 */
[----:B------:R-:W-:Y:S01]  /*0680*/  IMAD R20, R20, 0x4, R17 ;  /* 0x0000000414147824 */ /* 0x000fe200078e0211 */
[----:B------:R-:W0:Y:S01]  /*0690*/  LDS.U8 R0, [R5+0x10a0] ;  /* 0x0010a00005007984 */ /* 0x000e220000000000 */
[----:B------:R-:W-:-:S02]  /*06a0*/  IMAD.MOV.U32 R18, RZ, RZ, 0x3f800000 ;  /* 0x3f800000ff127424 */ /* 0x000fc400078e00ff */
[----:B------:R-:W-:Y:S01]  /*06b0*/  FMUL.FTZ R13, R14, c[0x0][0x1c4] ;  /* 0x000071000e0d7a20 */ /* 0x000fe20000410000 */
[----:B------:R-:W2:Y:S01]  /*06c0*/  LDS R15, [R15] ;  /* 0x000000000f0f7984 */ /* 0x000ea20000000800 */
[----:B------:R-:W-:-:S03]  /*06d0*/  FADD.FTZ R14, R18, -c[0x0][0x180] ;  /* 0x80006000120e7621 */ /* 0x000fc60000010000 */
[----:B------:R-:W4:Y:S01]  /*06e0*/  LDS R20, [R20] ;  /* 0x0000000014147984 */ /* 0x000f220000000800 */
[----:B0-----:R-:W-:Y:S02]  /*06f0*/  IMAD R17, R0, 0x4, R17 ;  /* 0x0000000400117824 */ /* 0x001fe400078e0211 */
[C---:B------:R-:W-:Y:S02]  /*0700*/  FADD.FTZ R0, R18.reuse, -c[0x0][0x184] ;  /* 0x8000610012007621 */ /* 0x040fe40000010000 */
[----:B------:R-:W-:Y:S02]  /*0710*/  FADD.FTZ R18, R18, -c[0x0][0x188] ;  /* 0x8000620012127621 */ /* 0x000fe40000010000 */
[----:B------:R-:W5:Y:S01]  /*0720*/  LDS R17, [R17] ;  /* 0x0000000011117984 */ /* 0x000f620000000800 */
[----:B------:R-:W-:Y:S02]  /*0730*/  FMUL.FTZ R0, R0, R13 ;  /* 0x0000000d00007220 */ /* 0x000fe40000410000 */
[----:B--2---:R-:W-:-:S02]  /*0740*/  FMUL.FTZ R2, R2, R15 ;  /* 0x0000000f02027220 */ /* 0x004fc40000410000 */
[----:B----4-:R-:W-:Y:S02]  /*0750*/  FMUL.FTZ R3, R3, R20 ;  /* 0x0000001403037220 */ /* 0x010fe40000410000 */
[----:B------:R-:W-:Y:S02]  /*0760*/  FMUL.FTZ R2, R2, c[0x0][0x184] ;  /* 0x0000610002027a20 */ /* 0x000fe40000410000 */
[----:B---3-5:R-:W-:Y:S02]  /*0770*/  FMUL.FTZ R16, R12, R17 ;  /* 0x000000110c107220 */ /* 0x028fe40000410000 */
[----:B------:R-:W-:Y:S02]  /*0780*/  FMUL.FTZ R12, R3, c[0x0][0x180] ;  /* 0x00006000030c7a20 */ /* 0x000fe40000410000 */
[----:B------:R-:W-:Y:S02]  /*0790*/  FMUL.FTZ R16, R16, c[0x0][0x188] ;  /* 0x0000620010107a20 */ /* 0x000fe40000410000 */
[----:B------:R-:W-:-:S02]  /*07a0*/  FFMA.FTZ R2, R13, R0, R2 ;  /* 0x000000000d027223 */ /* 0x000fc40000010002 */
[C---:B------:R-:W-:Y:S02]  /*07b0*/  FFMA.FTZ R3, R13.reuse, R14, R12 ;  /* 0x0000000e0d037223 */ /* 0x040fe4000001000c */
[----:B------:R-:W-:Y:S02]  /*07c0*/  FFMA.FTZ R0, R13, R18, R16 ;  /* 0x000000120d007223 */ /* 0x000fe40000010010 */
.L_x_142:
[----:B0---4-:R-:W-:Y:S05]  /*07d0*/  BSYNC B0 ;  /* 0x0000000000007941 */ /* 0x011fea0003800000 */
.L_x_141:
[----:B------:R-:W-:Y:S01]  /*07e0*/  FMNMX.FTZ R12, |R3|, -3.40282346638528859812e+38, !PT ;  /* 0xff7fffff030c7809 */ /* 0x000fe20007810200 */
[----:B------:R-:W-:Y:S01]  /*07f0*/  BSSY B0, `(.L_x_143) ;  /* 0x000002b000007945 */ /* 0x000fe20003800000 */
[----:B------:R-:W-:Y:S02]  /*0800*/  ISETP.NE.AND P3, PT, R33, RZ, PT ;  /* 0x000000ff2100720c */ /* 0x000fe40003f65270 */
        /* <DEDUP_REMOVED lines=25> */
[----:B------:R-:W2:Y:S04]  /*09a0*/  LDS.128 R12, [0x1020] ;  /* 0x00102000ff0c7984 */ /* 0x000ea80000000c00 */
[----:B---3--:R-:W3:Y:S01]  /*09b0*/  LDS.64 R16, [0x1030] ;  /* 0x00103000ff107984 */ /* 0x008ee20000000a00 */
[----:B0-----:R-:W-:-:S04]  /*09c0*/  FSETP.GEU.FTZ.AND P0, PT, R20, R19, PT ;  /* 0x000000131400720b */ /* 0x001fc80003f1e000 */
[----:B------:R-:W-:-:S04]  /*09d0*/  FSEL R19, R19, R20, !P0 ;  /* 0x0000001413137208 */ /* 0x000fc80004000000 */
[----:B--2---:R-:W-:-:S04]  /*09e0*/  FSETP.GEU.FTZ.AND P0, PT, R19, R12, PT ;  /* 0x0000000c1300720b */ /* 0x004fc80003f1e000 */
[----:B------:R-:W-:-:S04]  /*09f0*/  FSEL R12, R12, R19, !P0 ;  /* 0x000000130c0c7208 */ /* 0x000fc80004000000 */
[----:B------:R-:W-:-:S04]  /*0a00*/  FSETP.GEU.FTZ.AND P0, PT, R12, R13, PT ;  /* 0x0000000d0c00720b */ /* 0x000fc80003f1e000 */
[----:B------:R-:W-:-:S04]  /*0a10*/  FSEL R13, R13, R12, !P0 ;  /* 0x0000000c0d0d7208 */ /* 0x000fc80004000000 */
[----:B------:R-:W-:-:S04]  /*0a20*/  FSETP.GEU.FTZ.AND P0, PT, R13, R14, PT ;  /* 0x0000000e0d00720b */ /* 0x000fc80003f1e000 */
[----:B------:R-:W-:-:S04]  /*0a30*/  FSEL R14, R14, R13, !P0 ;  /* 0x0000000d0e0e7208 */ /* 0x000fc80004000000 */
[----:B------:R-:W-:-:S04]  /*0a40*/  FSETP.GEU.FTZ.AND P0, PT, R14, R15, PT ;  /* 0x0000000f0e00720b */ /* 0x000fc80003f1e000 */
[----:B------:R-:W-:-:S04]  /*0a50*/  FSEL R15, R15, R14, !P0 ;  /* 0x0000000e0f0f7208 */ /* 0x000fc80004000000 */
[----:B---3--:R-:W-:-:S04]  /*0a60*/  FSETP.GEU.FTZ.AND P0, PT, R15, R16, PT ;  /* 0x000000100f00720b */ /* 0x008fc80003f1e000 */
[----:B------:R-:W-:-:S04]  /*0a70*/  FSEL R16, R16, R15, !P0 ;  /* 0x0000000f10107208 */ /* 0x000fc80004000000 */
[----:B------:R-:W-:-:S04]  /*0a80*/  FSETP.GEU.FTZ.AND P0, PT, R16, R17, PT ;  /* 0x000000111000720b */ /* 0x000fc80003f1e000 */
[----:B------:R-:W-:-:S04]  /*0a90*/  FSEL R20, R17, R16, !P0 ;  /* 0x0000001011147208 */ /* 0x000fc80004000000 */
.L_x_144:
[----:B0-----:R-:W-:Y:S05]  /*0aa0*/  BSYNC B0 ;  /* 0x0000000000007941 */ /* 0x001fea0003800000 */
.L_x_143:
        /* <DEDUP_REMOVED lines=25> */
[----:B0--3--:R-:W0:Y:S04]  /*0c40*/  LDS.64 R16, [0x1048] ;  /* 0x00104800ff107984 */ /* 0x009e280000000a00 */
[----:B------:R-:W2:Y:S01]  /*0c50*/  LDS.128 R12, [0x1050] ;  /* 0x00105000ff0c7984 */ /* 0x000ea20000000c00 */
[----:B0-----:R-:W-:-:S04]  /*0c60*/  FSETP.GEU.FTZ.AND P0, PT, R21, R16, PT ;  /* 0x000000101500720b */ /* 0x001fc80003f1e000 */
[----:B------:R-:W-:Y:S02]  /*0c70*/  FSEL R16, R16, R21, !P0 ;  /* 0x0000001510107208 */ /* 0x000fe40004000000 */
[----:B------:R-:W0:Y:S02]  /*0c80*/  LDS R21, [0x1060] ;  /* 0x00106000ff157984 */ /* 0x000e240000000800 */
[----:B------:R-:W-:-:S04]  /*0c90*/  FSETP.GEU.FTZ.AND P0, PT, R16, R17, PT ;  /* 0x000000111000720b */ /* 0x000fc80003f1e000 */
        /* <DEDUP_REMOVED lines=11> */
.L_x_146:
[----:B0-----:R-:W-:Y:S05]  /*0d50*/  BSYNC B0 ;  /* 0x0000000000007941 */ /* 0x001fea0003800000 */
.L_x_145:
        /* <DEDUP_REMOVED lines=22> */
[----:B---3--:R-:W-:-:S05]  /*0ec0*/  FSEL R22, R13, R12, P0 ;  /* 0x0000000c0d167208 */ /* 0x008fca0000000000 */
[----:B------:R0:W-:Y:S04]  /*0ed0*/  @!P3 STS [R11.X4+0x1070], R22 ;  /* 0x001070160b00b388 */ /* 0x0001e80000004800 */
[----:B------:R-:W-:Y:S06]  /*0ee0*/  BAR.SYNC.DEFER_BLOCKING 0x0 ;  /* 0x0000000000007b1d */ /* 0x000fec0000010000 */
[----:B------:R-:W-:Y:S05]  /*0ef0*/  @P4 BRA `(.L_x_148) ;  /* 0x0000012000004947 */ /* 0x000fea0003800000 */
[----:B0-----:R-:W0:Y:S04]  /*0f00*/  LDS.128 R12, [0x1070] ;  /* 0x00107000ff0c7984 */ /* 0x001e280000000c00 */
[----:B------:R-:W2:Y:S04]  /*0f10*/  LDS.128 R16, [0x1080] ;  /* 0x00108000ff107984 */ /* 0x000ea80000000c00 */
[----:B------:R3:W-:Y:S01]  /*0f20*/  STS.64 [0x14b0], R20 ;  /* 0x0014b014ff007388 */ /* 0x0007e20000000a00 */
[----:B0-----:R-:W-:-:S04]  /*0f30*/  FSETP.GEU.FTZ.AND P0, PT, R22, R13, PT ;  /* 0x0000000d1600720b */ /* 0x001fc80003f1e000 */
        /* <DEDUP_REMOVED lines=14> */
.L_x_148:
[----:B0-----:R-:W-:Y:S05]  /*1020*/  BSYNC B0 ;  /* 0x0000000000007941 */ /* 0x001fea0003800000 */
.L_x_147:
[----:B------:R-:W-:Y:S01]  /*1030*/  BAR.SYNC.DEFER_BLOCKING 0x0 ;  /* 0x0000000000007b1d */ /* 0x000fe20000010000 */
[----:B------:R-:W-:Y:S01]  /*1040*/  SHF.R.S32.HI R14, RZ, 0x1f, R39 ;  /* 0x0000001fff0e7819 */ /* 0x000fe20000011427 */
[----:B------:R-:W-:Y:S01]  /*1050*/  IMAD.MOV.U32 R18, RZ, RZ, RZ ;  /* 0x000000ffff127224 */ /* 0x000fe200078e00ff */
[----:B------:R-:W-:-:S03]  /*1060*/  IADD3 R15, P0, R39, R10, RZ ;  /* 0x0000000a270f7210 */ /* 0x000fc60007f1e0ff */
[----:B------:R-:W-:Y:S02]  /*1070*/  BSSY B0, `(.L_x_149) ;  /* 0x000000c000007945 */ /* 0x000fe40003800000 */
[----:B------:R-:W-:Y:S01]  /*1080*/  IMAD.X R16, RZ, RZ, R14, P0 ;  /* 0x000000ffff107224 */ /* 0x000fe200000e060e */
[----:B------:R-:W-:-:S04]  /*1090*/  LEA R12, P0, R15, c[0x0][0x160], 0x2 ;  /* 0x000058000f0c7a11 */ /* 0x000fc800078010ff */
[----:B------:R-:W-:Y:S01]  /*10a0*/  LEA.HI.X R13, R15, c[0x0][0x164], R16, 0x2, P0 ;  /* 0x000059000f0d7a11 */ /* 0x000fe200000f1410 */
[----:B---3--:R-:W0:Y:S02]  /*10b0*/  @P5 LDS.128 R20, [0x14b0] ;  /* 0x0014b000ff145984 */ /* 0x008e240000000c00 */
[----:B0-----:R0:W2:Y:S02]  /*10c0*/  MUFU.RCP R42, R20 ;  /* 0x00000014002a7308 */ /* 0x0010a40000001000 */
[----:B------:R0:W-:Y:S04]  /*10d0*/  @!P5 STG.E [R28.64], R20 ;  /* 0x000000141c00d986 */ /* 0x0001e8000c101906 */
[----:B------:R0:W-:Y:S04]  /*10e0*/  @!P5 STG.E [R26.64], R21 ;  /* 0x000000151a00d986 */ /* 0x0001e8000c101906 */
[----:B------:R0:W-:Y:S04]  /*10f0*/  @!P5 STG.E [R30.64], R22 ;  /* 0x000000161e00d986 */ /* 0x0001e8000c101906 */
[----:B------:R-:W-:Y:S06]  /*1100*/  BAR.SYNC.DEFER_BLOCKING 0x0 ;  /* 0x0000000000007b1d */ /* 0x000fec0000010000 */
[----:B------:R-:W-:Y:S05]  /*1110*/  @P1 BRA `(.L_x_150) ;  /* 0x0000001000001947 */ /* 0x000fea0003800000 */
[----:B--2---:R2:W5:Y:S02]  /*1120*/  LDG.E R18, [R12.64] ;  /* 0x000000060c127981 */ /* 0x004564000c1e1900 */
.L_x_150:
[----:B--2---:R-:W-:Y:S05]  /*1130*/  BSYNC B0 ;  /* 0x0000000000007941 */ /* 0x004fea0003800000 */
.L_x_149:
[----:B-----5:R2:W-:Y:S01]  /*1140*/  STS [R7.X4+0x10a0], R18 ;  /* 0x0010a01207007388 */ /* 0x0205e20000004800 */
[----:B------:R-:W-:-:S06]  /*1150*/  NOP ;  /* 0x0000000000007918 */ /* 0x000fcc0000000000 */
[----:B------:R2:W3:Y:S01]  /*1160*/  LDS R23, [R7.X4+0x10a0] ;  /* 0x0010a00007177984 */ /* 0x0004e20000004800 */
[----:B------:R-:W-:Y:S01]  /*1170*/  BSSY B0, `(.L_x_151) ;  /* 0x000000d000007945 */ /* 0x000fe20003800000 */
[----:B------:R-:W-:Y:S05]  /*1180*/  @P2 BRA `(.L_x_152) ;  /* 0x000000b000002947 */ /* 0x000fea0003800000 */
[----:B------:R-:W-:Y:S01]  /*1190*/  MUFU.SQRT R17, R2 ;  /* 0x0000000200117308 */ /* 0x000fe20000002000 */
[----:B------:R-:W-:-:S07]  /*11a0*/  FSETP.LT.FTZ.AND P0, PT, RZ, c[0x0][0x1c0], PT ;  /* 0x00007000ff007a0b */ /* 0x000fce0003f11000 */
[----:B--2---:R-:W2:Y:S08]  /*11b0*/  MUFU.RCP R18, R25 ;  /* 0x0000001900127308 */ /* 0x004eb00000001000 */
[----:B0-----:R-:W0:Y:S01]  /*11c0*/  MUFU.RCP R20, R9 ;  /* 0x0000000900147308 */ /* 0x001e220000001000 */
[----:B--2---:R-:W-:-:S07]  /*11d0*/  FFMA.FTZ R18, R17, R18, c[0x0][0x190] ;  /* 0x0000640011127623 */ /* 0x004fce0000010012 */
[----:B------:R-:W2:Y:S01]  /*11e0*/  MUFU.RCP R18, R18 ;  /* 0x0000001200127308 */ /* 0x000ea20000001000 */
[----:B0-----:R-:W-:-:S04]  /*11f0*/  FMUL.FTZ R17, R20, R3 ;  /* 0x0000000314117220 */ /* 0x001fc80000410000 */
[----:B------:R-:W-:-:S04]  /*1200*/  FFMA.FTZ R17, R0, c[0x0][0x18c], R17 ;  /* 0x0000630000117a23 */ /* 0x000fc80000010011 */
[----:B--2---:R-:W-:-:S04]  /*1210*/  FMUL.FTZ R20, R17, R18 ;  /* 0x0000001211147220 */ /* 0x004fc80000410000 */
[----:B---3--:R-:W-:-:S04]  /*1220*/  FFMA.FTZ R23, -R20, c[0x0][0x198], R23 ;  /* 0x0000660014177a23 */ /* 0x008fc80000010117 */
[----:B------:R-:W-:Y:S02]  /*1230*/  @P0 FMUL.FTZ R23, R24, R23 ;  /* 0x0000001718170220 */ /* 0x000fe40000410000 */
.L_x_152:
[----:B------:R-:W-:Y:S05]  /*1240*/  BSYNC B0 ;  /* 0x0000000000007941 */ /* 0x000fea0003800000 */
.L_x_151:
[----:B------:R-:W-:Y:S01]  /*1250*/  BAR.SYNC.DEFER_BLOCKING 0x0 ;  /* 0x0000000000007b1d */ /* 0x000fe20000010000 */
[----:B0-----:R-:W-:Y:S02]  /*1260*/  FMUL.FTZ R20, R42, R3 ;  /* 0x000000032a147220 */ /* 0x001fe40000410000 */
[----:B-1----:R-:W-:Y:S02]  /*1270*/  IMAD.MOV.U32 R45, RZ, RZ, R35 ;  /* 0x000000ffff2d7224 */ /* 0x002fe400078e0023 */
[----:B--2---:R-:W-:Y:S01]  /*1280*/  IMAD.MOV.U32 R18, RZ, RZ, 0xbf ;  /* 0x000000bfff127424 */ /* 0x004fe200078e00ff */
        /* <DEDUP_REMOVED lines=10> */
[----:B---3--:R0:W-:Y:S01]  /*1330*/  STS [R7.X4+0x10a0], R23 ;  /* 0x0010a01707007388 */ /* 0x0081e20000004800 */
[----:B------:R-:W-:-:S06]  /*1340*/  NOP ;  /* 0x0000000000007918 */ /* 0x000fcc0000000000 */
[----:B------:R1:W-:Y:S01]  /*1350*/  LDS R19, [R7.X4+0x10a0] ;  /* 0x0010a00007137984 */ /* 0x0003e20000004800 */
        /* <DEDUP_REMOVED lines=117> */
[----:B------:R-:W-:Y:S02]  /*1ab0*/  @!P0 STG.E [R12.64], R19 ;  /* 0x000000130c008986 */ /* 0x000fe4000c101906 */
        /* <DEDUP_REMOVED lines=48> */
.L_x_154:
[----:B------:R-:W-:Y:S05]  /*1dc0*/  BSYNC B0 ;  /* 0x0000000000007941 */ /* 0x000fea0003800000 */
.L_x_153:
[----:B------:R0:W1:Y:S01]  /*1dd0*/  MUFU.RCP R3, R22 ;  /* 0x0000001600037308 */ /* 0x0000620000001000 */
[----:B------:R-:W-:Y:S02]  /*1de0*/  IMAD.MOV.U32 R21, RZ, RZ, R35 ;  /* 0x000000ffff157224 */ /* 0x000fe400078e0023 */
[----:B0-----:R-:W-:Y:S02]  /*1df0*/  IMAD.MOV.U32 R22, RZ, RZ, R37 ;  /* 0x000000ffff167224 */ /* 0x001fe400078e0025 */
[----:B-1----:R-:W-:Y:S02]  /*1e00*/  FMUL.FTZ R20, R3, R0 ;  /* 0x0000000003147220 */ /* 0x002fe40000410000 */
[----:B------:R-:W-:-:S03]  /*1e10*/  IMAD.MOV.U32 R3, RZ, RZ, 0xbf ;  /* 0x000000bfff037424 */ /* 0x000fc600078e00ff */
        /* <DEDUP_REMOVED lines=72> */
[----:B------:R-:W-:-:S05]  /*22a0*/  @!P6 SEL R13, R44, R46, P0 ;  /* 0x0000002e2c0de207 */ /* 0x000fca0000000000 */
[----:B------:R-:W-:-:S05]  /*22b0*/  IMAD.SHL.U32 R3, R13, 0x4, RZ ;  /* 0x000000040d037824 */ /* 0x000fca00078e00ff */
[----:B------:R-:W-:Y:S02]  /*22c0*/  LOP3.LUT R20, R3, 0x3fc, RZ, 0xc0, !PT ;  /* 0x000003fc03147812 */ /* 0x000fe400078ec0ff */
[----:B------:R-:W-:-:S03]  /*22d0*/  LOP3.LUT R3, R39, 0x1f, RZ, 0xc0, !PT ;  /* 0x0000001f27037812 */ /* 0x000fc600078ec0ff */
[----:B------:R-:W-:Y:S02]  /*22e0*/  IMAD.IADD R20, R17, 0x1, R20 ;  /* 0x0000000111147824 */ /* 0x000fe400078e0214 */
[----:B------:R-:W-:Y:S01]  /*22f0*/  IMAD.IADD R21, R6, 0x1, R3 ;  /* 0x0000000106157824 */ /* 0x000fe200078e0203 */
[----:B------:R-:W-:-:S03]  /*2300*/  SHF.R.U32.HI R3, RZ, 0x1f, R0 ;  /* 0x0000001fff037819 */ /* 0x000fc60000011600 */
[----:B------:R-:W0:Y:S01]  /*2310*/  LDS R20, [R20] ;  /* 0x0000000014147984 */ /* 0x000e220000000800 */
[----:B------:R-:W-:-:S03]  /*2320*/  PRMT R3, R3, 0x9910, RZ ;  /* 0x0000991003037816 */ /* 0x000fc600000000ff */
[----:B------:R-:W-:Y:S06]  /*2330*/  BAR.SYNC.DEFER_BLOCKING 0x0 ;  /* 0x0000000000007b1d */ /* 0x000fec0000010000 */
[----:B------:R-:W-:Y:S01]  /*2340*/  STS.U8 [R5+0x10a0], R12 ;  /* 0x0010a00c05007388 */ /* 0x000fe20000000000 */
[----:B------:R-:W-:-:S06]  /*2350*/  NOP ;  /* 0x0000000000007918 */ /* 0x000fcc0000000000 */
[----:B------:R-:W-:Y:S04]  /*2360*/  LDS.U8 R19, [R5+0x10a0] ;  /* 0x0010a00005137984 */ /* 0x000fe80000000000 */
[----:B------:R-:W-:Y:S01]  /*2370*/  @!P4 STS [0x11a0], R8 ;  /* 0x0011a008ff00c388 */ /* 0x000fe20000000800 */
[----:B0-----:R-:W-:-:S03]  /*2380*/  SHF.R.U32.HI R20, RZ, 0x1f, R20 ;  /* 0x0000001fff147819 */ /* 0x001fc60000011614 */
[----:B------:R-:W-:Y:S01]  /*2390*/  BAR.SYNC.DEFER_BLOCKING 0x0 ;  /* 0x0000000000007b1d */ /* 0x000fe20000010000 */
[----:B------:R-:W-:-:S05]  /*23a0*/  PRMT R20, R20, 0x9910, RZ ;  /* 0x0000991014147816 */ /* 0x000fca00000000ff */
[----:B------:R-:W0:Y:S02]  /*23b0*/  LDS R22, [0x11a0] ;  /* 0x0011a000ff167984 */ /* 0x000e240000000800 */
[----:B0-----:R-:W-:-:S13]  /*23c0*/  ISETP.GE.AND P0, PT, R21, R22, PT ;  /* 0x000000161500720c */ /* 0x001fda0003f06270 */
[----:B------:R-:W-:-:S04]  /*23d0*/  @!P0 IADD3 R6, P1, R15, c[0x0][0x170], RZ ;  /* 0x00005c000f068a10 */ /* 0x000fc80007f3e0ff */
[----:B------:R-:W-:-:S05]  /*23e0*/  @!P0 IADD3.X R7, R16, c[0x0][0x174], RZ, P1, !PT ;  /* 0x00005d0010078a10 */ /* 0x000fca0000ffe4ff */
[----:B------:R-:W-:Y:S04]  /*23f0*/  @!P0 STG.E.U8 [R6.64], R19 ;  /* 0x0000001306008986 */ /* 0x000fe8000c101106 */
[----:B------:R-:W-:Y:S01]  /*2400*/  BAR.SYNC.DEFER_BLOCKING 0x0 ;  /* 0x0000000000007b1d */ /* 0x000fe20000010000 */
[----:B------:R-:W-:Y:S01]  /*2410*/  FSETP.GT.FTZ.AND P0, PT, R0, RZ, PT ;  /* 0x000000ff0000720b */ /* 0x000fe20003f14000 */
[----:B------:R-:W-:-:S05]  /*2420*/  IMAD.MOV.U32 R0, RZ, RZ, 0x1 ;  /* 0x00000001ff007424 */ /* 0x000fca00078e00ff */
[----:B------:R-:W-:Y:S01]  /*2430*/  SEL R0, R0, 0xffff, P0 ;  /* 0x0000ffff00007807 */ /* 0x000fe20000000000 */
[----:B------:R0:W-:Y:S01]  /*2440*/  STS.U8 [R5+0x10a0], R2 ;  /* 0x0010a00205007388 */ /* 0x0001e20000000000 */
[----:B------:R-:W-:-:S06]  /*2450*/  NOP ;  /* 0x0000000000007918 */ /* 0x000fcc0000000000 */
[----:B------:R-:W-:Y:S01]  /*2460*/  LDS.U8 R23, [R5+0x10a0] ;  /* 0x0010a00005177984 */ /* 0x000fe20000000000 */
[----:B0-----:R-:W-:-:S03]  /*2470*/  IMAD.MOV.U32 R2, RZ, RZ, R3 ;  /* 0x000000ffff027224 */ /* 0x001fc600078e0003 */
[----:B------:R-:W-:Y:S01]  /*2480*/  @!P4 STS [0x11a0], R8 ;  /* 0x0011a008ff00c388 */ /* 0x000fe20000000800 */
[----:B------:R-:W-:-:S03]  /*2490*/  IMAD.MOV.U32 R3, RZ, RZ, R20 ;  /* 0x000000ffff037224 */ /* 0x000fc600078e0014 */
[----:B------:R-:W-:Y:S02]  /*24a0*/  BAR.SYNC.DEFER_BLOCKING 0x0 ;  /* 0x0000000000007b1d */ /* 0x000fe40000010000 */
[----:B------:R-:W-:-:S04]  /*24b0*/  ISETP.NE.AND P0, PT, R3, R2, PT ;  /* 0x000000020300720c */ /* 0x000fc80003f05270 */
[----:B------:R-:W-:Y:S01]  /*24c0*/  SEL R0, R0, RZ, P0 ;  /* 0x000000ff00007207 */ /* 0x000fe20000000000 */
[----:B------:R-:W0:Y:S02]  /*24d0*/  LDS R12, [0x11a0] ;  /* 0x0011a000ff0c7984 */ /* 0x000e240000000800 */
[----:B0-----:R-:W-:Y:S02]  /*24e0*/  ISETP.GE.AND P1, PT, R21, R12, PT ;  /* 0x0000000c1500720c */ /* 0x001fe40003f26270 */
[----:B------:R-:W-:-:S11]  /*24f0*/  IMAD.IADD R12, R0, 0x1, R13 ;  /* 0x00000001000c7824 */ /* 0x000fd600078e020d */
        /* <DEDUP_REMOVED lines=20> */
.L_x_155:
[----:B------:R-:W-:Y:S05]  /*2640*/  EXIT ;  /* 0x000000000000794d */ /* 0x000fea0003800000 */
.L_x_157:
        /* <DEDUP_REMOVED lines=11> */
.L_x_2072:


//--------------------- .text._Z35kOptimizerStatic8bit2StateBlockwiseI13__nv_bfloat16Li0ELi256ELi1EEvPT_S2_PhS3_fffffifPfS4_S4_S4_ffbi --------------------------
	.section	.text._Z35kOptimizerStatic8bit2StateBlockwiseI13__nv_bfloat16Li0ELi256ELi1EEvPT_S2_PhS3_fffffifPfS4_S4_S4_ffbi,"ax",@progbits
	.sectioninfo	@"SHI_REGISTERS=52"
	.align	128
        .global         _Z35kOptimizerStatic8bit2StateBlockwiseI13__nv_bfloat16Li0ELi256ELi1EEvPT_S2_PhS3_fffffifPfS4_S4_S4_ffbi
        .type           _Z35kOptimizerStatic8bit2StateBlockwiseI13__nv_bfloat16Li0ELi256ELi1EEvPT_S2_PhS3_fffffifPfS4_S4_S4_ffbi,@function
        .size           _Z35kOptimizerStatic8bit2StateBlockwiseI13__nv_bfloat16Li0ELi256ELi1EEvPT_S2_PhS3_fffffifPfS4_S4_S4_ffbi,(.L_x_2073 - _Z35kOptimizerStatic8bit2StateBlockwiseI13__nv_bfloat16Li0ELi256ELi1EEvPT_S2_PhS3_fffffifPfS4_S4_S4_ffbi)
        .other          _Z35kOptimizerStatic8bit2StateBlockwiseI13__nv_bfloat16Li0ELi256ELi1EEvPT_S2_PhS3_fffffifPfS4_S4_S4_ffbi,@"STO_CUDA_ENTRY STV_DEFAULT"
_Z35kOptimizerStatic8bit2StateBlockwiseI13__nv_bfloat16Li0ELi256ELi1EEvPT_S2_PhS3_fffffifPfS4_S4_S4_ffbi:
.text._Z35kOptimizerStatic8bit2StateBlockwiseI13__nv_bfloat16Li0ELi256ELi1EEvPT_S2_PhS3_fffffifPfS4_S4_S4_ffbi:
        /* <DEDUP_REMOVED lines=22> */
[----:B------:R-:W-:-:S03]  /*0160*/  IMAD.MOV.U32 R18, RZ, RZ, c[0x0][0x198] ;  /* 0x00006600ff127624 */ /* 0x000fc600078e00ff */
[----:B------:R-:W-:Y:S02]  /*0170*/  IMAD R2, R32, 0x404, RZ ;  /* 0x0000040420027824 */ /* 0x000fe400078e02ff */
[----:B------:R-:W1:Y:S03]  /*0180*/  MUFU.LG2 R3, c[0x0][0x184] ;  /* 0x0000610000037b08 */ /* 0x000e660000000c00 */
[----:B------:R2:W3:Y:S04]  /*0190*/  LDS R26, [R2+0x1fc] ;  /* 0x0001fc00021a7984 */ /* 0x0004e80000000800 */
[----:B------:R2:W4:Y:S01]  /*01a0*/  LDS R25, [R2+0xa04] ;  /* 0x000a040002197984 */ /* 0x0005220000000800 */
[----:B------:R-:W5:Y:S03]  /*01b0*/  MUFU.LG2 R5, c[0x0][0x180] ;  /* 0x0000600000057b08 */ /* 0x000f660000000c00 */
[----:B------:R2:W0:Y:S04]  /*01c0*/  LDS R24, [R2+0xfc] ;  /* 0x0000fc0002187984 */ /* 0x0004280000000800 */
[----:B------:R2:W0:Y:S01]  /*01d0*/  LDS R23, [R2+0x904] ;  /* 0x0009040002177984 */ /* 0x0004220000000800 */
[----:B-1----:R-:W-:-:S03]  /*01e0*/  FMUL.FTZ R3, R0, R3 ;  /* 0x0000000300037220 */ /* 0x002fc60000410000 */
[----:B------:R2:W1:Y:S03]  /*01f0*/  LDS R22, [R2+0x2fc] ;  /* 0x0002fc0002167984 */ /* 0x0004660000000800 */
[----:B------:R-:W2:Y:S01]  /*0200*/  MUFU.EX2 R3, R3 ;  /* 0x0000000300037308 */ /* 0x000ea20000000800 */
[----:B------:R0:W0:Y:S01]  /*0210*/  LDS R21, [R2+0xb04] ;  /* 0x000b040002157984 */ /* 0x0000220000000800 */
[----:B-----5:R-:W-:Y:S01]  /*0220*/  FMUL.FTZ R5, R0, R5 ;  /* 0x0000000500057220 */ /* 0x020fe20000410000 */
[----:B------:R-:W-:-:S04]  /*0230*/  SHF.R.S32.HI R0, RZ, 0x1f, R27 ;  /* 0x0000001fff007819 */ /* 0x000fc8000001141b */
[----:B------:R-:W-:Y:S01]  /*0240*/  LEA.HI R0, R0, R27, RZ, 0x5 ;  /* 0x0000001b00007211 */ /* 0x000fe200078f28ff */
[----:B------:R-:W5:Y:S03]  /*0250*/  MUFU.EX2 R5, R5 ;  /* 0x0000000500057308 */ /* 0x000f660000000800 */
[----:B------:R-:W-:Y:S01]  /*0260*/  SHF.R.S32.HI R15, RZ, 0x5, R0 ;  /* 0x00000005ff0f7819 */ /* 0x000fe20000011400 */
[----:B--2---:R-:W-:-:S06]  /*0270*/  FADD.FTZ R19, -R3, 1 ;  /* 0x3f80000003137421 */ /* 0x004fcc0000010100 */
[----:B------:R-:W2:Y:S01]  /*0280*/  MUFU.SQRT R19, R19 ;  /* 0x0000001300137308 */ /* 0x000ea20000002000 */
[----:B-----5:R-:W-:Y:S02]  /*0290*/  FADD.FTZ R3, -R5, 1 ;  /* 0x3f80000005037421 */ /* 0x020fe40000010100 */
[----:B------:R-:W-:-:S05]  /*02a0*/  IMAD.MOV.U32 R5, RZ, RZ, 0x3f800000 ;  /* 0x3f800000ff057424 */ /* 0x000fca00078e00ff */
[----:B------:R5:W0:Y:S01]  /*02b0*/  MUFU.RCP R4, R3 ;  /* 0x0000000300047308 */ /* 0x000a220000001000 */
[----:B------:R-:W-:Y:S02]  /*02c0*/  FFMA.FTZ R18, -R18, c[0x0][0x1c0], R5 ;  /* 0x0000700012127a23 */ /* 0x000fe40000010105 */
[----:B--2---:R-:W-:Y:S01]  /*02d0*/  FMUL.FTZ R17, R19, c[0x0][0x198] ;  /* 0x0000660013117a20 */ /* 0x004fe20000410000 */
[----:B-----5:R-:W-:-:S03]  /*02e0*/  IADD3 R3, R2, 0x808, RZ ;  /* 0x0000080802037810 */ /* 0x020fc60007ffe0ff */
[----:B01-34-:R-:W-:Y:S02]  /*02f0*/  FMUL.FTZ R17, R17, -R4 ;  /* 0x8000000411117220 */ /* 0x01bfe40000410000 */
.L_x_169:
        /* <DEDUP_REMOVED lines=12> */
[----:B------:R-:W-:-:S03]  /*03c0*/  @!P2 IADD3 R6, P0, P1, R16, c[0x0][0x170], R27 ;  /* 0x00005c001006aa10 */ /* 0x000fc6000791e01b */
[----:B------:R-:W-:Y:S01]  /*03d0*/  IMAD.IADD R28, R7, 0x1, R20 ;  /* 0x00000001071c7824 */ /* 0x000fe200078e0214 */
[----:B------:R-:W-:-:S03]  /*03e0*/  @!P2 SHF.R.S32.HI R7, RZ, 0x1f, R27 ;  /* 0x0000001fff07a819 */ /* 0x000fc6000001141b */
[C---:B------:R-:W-:Y:S01]  /*03f0*/  IMAD.SHL.U32 R11, R28.reuse, 0x2, RZ ;  /* 0x000000021c0b7824 */ /* 0x040fe200078e00ff */
[----:B------:R-:W-:Y:S02]  /*0400*/  LEA R28, R28, 0x1070, 0x1 ;  /* 0x000010701c1c7811 */ /* 0x000fe400078e08ff */
[----:B------:R-:W-:Y:S02]  /*0410*/  @!P2 IADD3.X R7, RZ, c[0x0][0x174], R7, P0, P1 ;  /* 0x00005d00ff07aa10 */ /* 0x000fe400007e2407 */
[----:B--2---:R-:W-:Y:S01]  /*0420*/  STS.U16 [R11+0x1070], R0 ;  /* 0x001070000b007388 */ /* 0x004fe20000000400 */
[----:B------:R-:W-:-:S06]  /*0430*/  NOP ;  /* 0x0000000000007918 */ /* 0x000fcc0000000000 */
[----:B------:R-:W0:Y:S04]  /*0440*/  LDS.U16 R8, [R28] ;  /* 0x000000001c087984 */ /* 0x000e280000000400 */
[----:B------:R-:W-:Y:S06]  /*0450*/  BAR.SYNC.DEFER_BLOCKING 0x0 ;  /* 0x0000000000007b1d */ /* 0x000fec0000010000 */
[----:B------:R-:W2:Y:S01]  /*0460*/  @!P2 LDG.E.U8 R9, [R6.64] ;  /* 0x000000060609a981 */ /* 0x000ea2000c1e1100 */
[----:B------:R-:W-:-:S02]  /*0470*/  LOP3.LUT R13, R27, 0xffffffe0, RZ, 0xc0, !PT ;  /* 0xffffffe01b0d7812 */ /* 0x000fc400078ec0ff */
[--C-:B------:R-:W-:Y:S02]  /*0480*/  @!P2 SHF.R.S32.HI R5, RZ, 0x1f, R27.reuse ;  /* 0x0000001fff05a819 */ /* 0x100fe4000001141b */
[----:B------:R-:W-:Y:S01]  /*0490*/  @!P2 IADD3 R4, P0, P1, R16, c[0x0][0x178], R27 ;  /* 0x00005e001004aa10 */ /* 0x000fe2000791e01b */
[----:B------:R-:W-:Y:S01]  /*04a0*/  IMAD.IADD R12, R13, 0x1, R20 ;  /* 0x000000010d0c7824 */ /* 0x000fe200078e0214 */
[----:B------:R-:W-:Y:S02]  /*04b0*/  PRMT R31, RZ, 0x7610, R31 ;  /* 0x00007610ff1f7816 */ /* 0x000fe4000000001f */
[----:B------:R-:W-:Y:S02]  /*04c0*/  @!P2 IADD3.X R5, RZ, c[0x0][0x17c], R5, P0, P1 ;  /* 0x00005f00ff05aa10 */ /* 0x000fe400007e2405 */
[----:B--2---:R1:W-:Y:S01]  /*04d0*/  STS.U8 [R12+0x1070], R9 ;  /* 0x001070090c007388 */ /* 0x0043e20000000000 */
[----:B------:R-:W-:-:S06]  /*04e0*/  NOP ;  /* 0x0000000000007918 */ /* 0x000fcc0000000000 */
[----:B------:R-:W2:Y:S04]  /*04f0*/  LDS.U8 R29, [R12+0x1070] ;  /* 0x001070000c1d7984 */ /* 0x000ea80000000000 */
[----:B------:R-:W-:Y:S06]  /*0500*/  BAR.SYNC.DEFER_BLOCKING 0x0 ;  /* 0x0000000000007b1d */ /* 0x000fec0000010000 */
[----:B------:R0:W3:Y:S01]  /*0510*/  @!P2 LDG.E.U8 R31, [R4.64] ;  /* 0x00000006041fa981 */ /* 0x0000e2000c1e1100 */
[----:B------:R-:W-:Y:S01]  /*0520*/  IMAD.MOV.U32 R7, RZ, RZ, 0x4 ;  /* 0x00000004ff077424 */ /* 0x000fe200078e00ff */
[----:B0-----:R-:W-:-:S02]  /*0530*/  PRMT R4, RZ, 0x5410, R8 ;  /* 0x00005410ff047816 */ /* 0x001fc40000000008 */
[----:B------:R-:W-:Y:S02]  /*0540*/  SHF.R.U32.HI R8, RZ, 0x8, R16 ;  /* 0x00000008ff087819 */ /* 0x000fe40000011610 */
[C---:B------:R-:W-:Y:S02]  /*0550*/  FSETP.GTU.FTZ.AND P0, PT, |R4|.reuse, +INF , PT ;  /* 0x7f8000000400780b */ /* 0x040fe40003f1c200 */
[----:B------:R-:W-:Y:S01]  /*0560*/  FSETP.NEU.FTZ.AND P1, PT, |R4|, +INF , PT ;  /* 0x7f8000000400780b */ /* 0x000fe20003f3d200 */
[----:B------:R-:W-:-:S03]  /*0570*/  IMAD.WIDE.U32 R10, R8, R7, c[0x0][0x1b0] ;  /* 0x00006c00080a7625 */ /* 0x000fc600078e0007 */
[----:B------:R-:W-:Y:S01]  /*0580*/  PLOP3.LUT P0, PT, P0, P1, PT, 0xa2, 0x0 ;  /* 0x000000000000781c */ /* 0x000fe20000703472 */
[----:B-1----:R-:W-:-:S12]  /*0590*/  IMAD.WIDE.U32 R8, R8, R7, c[0x0][0x1b8] ;  /* 0x00006e0008087625 */ /* 0x002fd800078e0007 */
[----:B--2---:R-:W-:Y:S01]  /*05a0*/  @!P0 IMAD R29, R29, 0x4, R2 ;  /* 0x000000041d1d8824 */ /* 0x004fe200078e0202 */
[----:B---3--:R-:W-:Y:S01]  /*05b0*/  STS.U8 [R12+0x1070], R31 ;  /* 0x0010701f0c007388 */ /* 0x008fe20000000000 */
[----:B------:R-:W-:-:S06]  /*05c0*/  NOP ;  /* 0x0000000000007918 */ /* 0x000fcc0000000000 */
[----:B------:R-:W2:Y:S04]  /*05d0*/  @!P0 LDG.E R0, [R10.64] ;  /* 0x000000060a008981 */ /* 0x000ea8000c1e1900 */
[----:B------:R-:W3:Y:S01]  /*05e0*/  @!P0 LDG.E R5, [R8.64] ;  /* 0x0000000608058981 */ /* 0x000ee2000c1e1900 */
[----:B------:R-:W-:Y:S01]  /*05f0*/  @!P0 IMAD.MOV.U32 R33, RZ, RZ, 0x3f800000 ;  /* 0x3f800000ff218424 */ /* 0x000fe200078e00ff */
[----:B------:R-:W-:Y:S01]  /*0600*/  ISETP.NE.AND P4, PT, R20, RZ, PT ;  /* 0x000000ff1400720c */ /* 0x000fe20003f85270 */
[----:B------:R-:W-:Y:S01]  /*0610*/  @!P0 FMUL.FTZ R4, R4, c[0x0][0x1c4] ;  /* 0x0000710004048a20 */ /* 0x000fe20000410000 */
[----:B------:R-:W2:Y:S01]  /*0620*/  @!P0 LDS R29, [R29] ;  /* 0x000000001d1d8984 */ /* 0x000ea20000000800 */
[----:B------:R-:W-:Y:S01]  /*0630*/  @!P0 FADD.FTZ R6, R33, -c[0x0][0x180] ;  /* 0x8000600021068621 */ /* 0x000fe20000010000 */
[----:B------:R-:W-:Y:S01]  /*0640*/  ISETP.NE.AND P3, PT, R27, RZ, PT ;  /* 0x000000ff1b00720c */ /* 0x000fe20003f65270 */
[----:B------:R-:W-:Y:S01]  /*0650*/  BSSY B0, `(.L_x_158) ;  /* 0x0000038000007945 */ /* 0x000fe20003800000 */
[----:B--2---:R-:W-:-:S02]  /*0660*/  @!P0 FMUL.FTZ R2, R0, R29 ;  /* 0x0000001d00028220 */ /* 0x004fc40000410000 */
[----:B------:R-:W-:Y:S02]  /*0670*/  IMAD.MOV.U32 R0, RZ, RZ, RZ ;  /* 0x000000ffff007224 */ /* 0x000fe400078e00ff */
[----:B------:R-:W-:-:S04]  /*0680*/  @!P0 FMUL.FTZ R7, R2, c[0x0][0x180] ;  /* 0x0000600002078a20 */ /* 0x000fc80000410000 */
[----:B------:R-:W-:-:S05]  /*0690*/  @!P0 FFMA.FTZ R0, R4, R6, R7 ;  /* 0x0000000604008223 */ /* 0x000fca0000010007 */
[----:B------:R-:W-:-:S05]  /*06a0*/  FMNMX.FTZ R6, |R0|, -3.40282346638528859812e+38, !PT ;  /* 0xff7fffff00067809 */ /* 0x000fca0007810200 */
[----:B------:R-:W0:Y:S02]  /*06b0*/  SHFL.DOWN PT, R7, R6, 0x1, 0x1f ;  /* 0x08201f0006077f89 */ /* 0x000e2400000e0000 */
[----:B0-----:R-:W-:-:S04]  /*06c0*/  FSETP.GEU.FTZ.AND P1, PT, R6, R7, PT ;  /* 0x000000070600720b */ /* 0x001fc80003f3e000 */
[----:B------:R-:W-:-:S04]  /*06d0*/  ISETP.LT.AND P1, PT, R20, 0x1f, !P1 ;  /* 0x0000001f1400780c */ /* 0x000fc80004f21270 */
[----:B------:R-:W-:-:S05]  /*06e0*/  FSEL R7, R7, R6, P1 ;  /* 0x0000000607077208 */ /* 0x000fca0000800000 */
[----:B------:R-:W0:Y:S02]  /*06f0*/  SHFL.DOWN PT, R2, R7, 0x2, 0x1f ;  /* 0x08401f0007027f89 */ /* 0x000e2400000e0000 */
[----:B0-----:R-:W-:-:S04]  /*0700*/  FSETP.GEU.FTZ.AND P1, PT, R7, R2, PT ;  /* 0x000000020700720b */ /* 0x001fc80003f3e000 */
[----:B------:R-:W-:-:S04]  /*0710*/  ISETP.LT.AND P1, PT, R20, 0x1e, !P1 ;  /* 0x0000001e1400780c */ /* 0x000fc80004f21270 */
[----:B------:R-:W-:Y:S02]  /*0720*/  FSEL R29, R2, R7, P1 ;  /* 0x00000007021d7208 */ /* 0x000fe40000800000 */
[----:B------:R-:W-:Y:S04]  /*0730*/  LDS.U8 R2, [R12+0x1070] ;  /* 0x001070000c027984 */ /* 0x000fe80000000000 */
[----:B------:R-:W0:Y:S02]  /*0740*/  SHFL.DOWN PT, R30, R29, 0x4, 0x1f ;  /* 0x08801f001d1e7f89 */ /* 0x000e2400000e0000 */
[----:B0-----:R-:W-:-:S04]  /*0750*/  FSETP.GEU.FTZ.AND P1, PT, R29, R30, PT ;  /* 0x0000001e1d00720b */ /* 0x001fc80003f3e000 */
[----:B------:R-:W-:-:S04]  /*0760*/  ISETP.LT.AND P1, PT, R20, 0x1c, !P1 ;  /* 0x0000001c1400780c */ /* 0x000fc80004f21270 */
[----:B------:R-:W-:Y:S01]  /*0770*/  FSEL R30, R30, R29, P1 ;  /* 0x0000001d1e1e7208 */ /* 0x000fe20000800000 */
[----:B------:R-:W-:Y:S02]  /*0780*/  IMAD.MOV.U32 R29, RZ, RZ, RZ ;  /* 0x000000ffff1d7224 */ /* 0x000fe400078e00ff */
[----:B------:R-:W-:Y:S02]  /*0790*/  @!P0 IMAD R2, R2, 0x4, R3 ;  /* 0x0000000402028824 */ /* 0x000fe400078e0203 */
[----:B------:R-:W0:Y:S01]  /*07a0*/  SHFL.DOWN PT, R31, R30, 0x8, 0x1f ;  /* 0x09001f001e1f7f89 */ /* 0x000e2200000e0000 */
[----:B------:R-:W-:-:S03]  /*07b0*/  @!P0 FADD.FTZ R3, R33, -c[0x0][0x184] ;  /* 0x8000610021038621 */ /* 0x000fc60000010000 */
[----:B------:R-:W3:Y:S01]  /*07c0*/  @!P0 LDS R2, [R2] ;  /* 0x0000000002028984 */ /* 0x000ee20000000800 */
[----:B------:R-:W-:-:S04]  /*07d0*/  @!P0 FMUL.FTZ R3, R4, R3 ;  /* 0x0000000304038220 */ /* 0x000fc80000410000 */
[----:B------:R-:W-:Y:S01]  /*07e0*/  @!P0 FMUL.FTZ R3, R4, R3 ;  /* 0x0000000304038220 */ /* 0x000fe20000410000 */
[----:B0-----:R-:W-:-:S04]  /*07f0*/  FSETP.GEU.FTZ.AND P1, PT, R30, R31, PT ;  /* 0x0000001f1e00720b */ /* 0x001fc80003f3e000 */
[----:B------:R-:W-:-:S04]  /*0800*/  ISETP.LT.AND P1, PT, R20, 0x18, !P1 ;  /* 0x000000181400780c */ /* 0x000fc80004f21270 */
[----:B------:R-:W-:-:S05]  /*0810*/  FSEL R31, R31, R30, P1 ;  /* 0x0000001e1f1f7208 */ /* 0x000fca0000800000 */
[----:B------:R-:W0:Y:S01]  /*0820*/  SHFL.DOWN PT, R6, R31, 0x10, 0x1f ;  /* 0x0a001f001f067f89 */ /* 0x000e2200000e0000 */
[----:B---3--:R-:W-:-:S04]  /*0830*/  @!P0 FMUL.FTZ R2, R5, R2 ;  /* 0x0000000205028220 */ /* 0x008fc80000410000 */
[----:B------:R-:W-:-:S05]  /*0840*/  @!P0 FFMA.FTZ R29, R2, c[0x0][0x184], R3 ;  /* 0x00006100021d8a23 */ /* 0x000fca0000010003 */
[----:B------:R-:W-:Y:S02]  /*0850*/  FMNMX.FTZ R33, |R29|, -3.40282346638528859812e+38, !PT ;  /* 0xff7fffff1d217809 */ /* 0x000fe40007810200 */
        /* <DEDUP_REMOVED lines=23> */
.L_x_159:
[----:B0-----:R-:W-:Y:S05]  /*09d0*/  BSYNC B0 ;  /* 0x0000000000007941 */ /* 0x001fea0003800000 */
.L_x_158:
[----:B------:R-:W0:Y:S01]  /*09e0*/  SHFL.DOWN PT, R4, R33, 0x1, 0x1f ;  /* 0x08201f0021047f89 */ /* 0x000e2200000e0000 */
[----:B------:R-:W-:Y:S01]  /*09f0*/  BSSY B0, `(.L_x_160) ;  /* 0x000002a000007945 */ /* 0x000fe20003800000 */
[----:B------:R-:W-:Y:S02]  /*0a00*/  ISETP.NE.AND P5, PT, R27, RZ, PT ;  /* 0x000000ff1b00720c */ /* 0x000fe40003fa5270 */
        /* <DEDUP_REMOVED lines=23> */
[----:B------:R-:W1:Y:S04]  /*0b80*/  LDS.128 R4, [0x1050] ;  /* 0x00105000ff047984 */ /* 0x000e680000000c00 */
[----:B------:R-:W2:Y:S01]  /*0b90*/  LDS R34, [0x1060] ;  /* 0x00106000ff227984 */ /* 0x000ea20000000800 */
[----:B0-----:R-:W-:-:S04]  /*0ba0*/  FSETP.GEU.FTZ.AND P1, PT, R3, R30, PT ;  /* 0x0000001e0300720b */ /* 0x001fc80003f3e000 */
        /* <DEDUP_REMOVED lines=12> */
[----:B------:R-:W-:-:S05]  /*0c70*/  FSEL R3, R34, R3, !P1 ;  /* 0x0000000322037208 */ /* 0x000fca0004800000 */
[----:B------:R0:W-:Y:S04]  /*0c80*/  STS.64 [0x1280], R2 ;  /* 0x00128002ff007388 */ /* 0x0001e80000000a00 */
.L_x_161:
[----:B0-----:R-:W-:Y:S05]  /*0c90*/  BSYNC B0 ;  /* 0x0000000000007941 */ /* 0x001fea0003800000 */
.L_x_160:
[----:B------:R-:W-:Y:S01]  /*0ca0*/  BAR.SYNC.DEFER_BLOCKING 0x0 ;  /* 0x0000000000007b1d */ /* 0x000fe20000010000 */
[C---:B------:R-:W-:Y:S02]  /*0cb0*/  IADD3 R7, P1, R27.reuse, R16, RZ ;  /* 0x000000101b077210 */ /* 0x040fe40007f3e0ff */
[----:B------:R-:W-:Y:S02]  /*0cc0*/  PRMT R31, RZ, 0x7610, R31 ;  /* 0x00007610ff1f7816 */ /* 0x000fe4000000001f */
[----:B------:R-:W-:Y:S01]  /*0cd0*/  LEA.HI.X.SX32 R6, R27, RZ, 0x1, P1 ;  /* 0x000000ff1b067211 */ /* 0x000fe200008f0eff */
[----:B------:R-:W-:Y:S01]  /*0ce0*/  BSSY B0, `(.L_x_162) ;  /* 0x000000b000007945 */ /* 0x000fe20003800000 */
[----:B------:R-:W-:-:S04]  /*0cf0*/  LEA R4, P1, R7, c[0x0][0x160], 0x1 ;  /* 0x0000580007047a11 */ /* 0x000fc800078208ff */
[----:B------:R-:W-:Y:S01]  /*0d00*/  LEA.HI.X R5, R7, c[0x0][0x164], R6, 0x1, P1 ;  /* 0x0000590007057a11 */ /* 0x000fe200008f0c06 */
[----:B------:R-:W0:Y:S02]  /*0d10*/  @P5 LDS.64 R2, [0x1280] ;  /* 0x00128000ff025984 */ /* 0x000e240000000a00 */
[----:B0-----:R-:W0:Y:S02]  /*0d20*/  MUFU.RCP R33, R2 ;  /* 0x0000000200217308 */ /* 0x001e240000001000 */
[----:B------:R1:W-:Y:S04]  /*0d30*/  @!P5 STG.E [R10.64], R2 ;  /* 0x000000020a00d986 */ /* 0x0003e8000c101906 */
[----:B------:R1:W-:Y:S01]  /*0d40*/  @!P5 STG.E [R8.64], R3 ;  /* 0x000000030800d986 */ /* 0x0003e2000c101906 */
[----:B0-----:R-:W-:-:S03]  /*0d50*/  FMUL.FTZ R33, R33, R0 ;  /* 0x0000000021217220 */ /* 0x001fc60000410000 */
[----:B------:R-:W-:Y:S06]  /*0d60*/  BAR.SYNC.DEFER_BLOCKING 0x0 ;  /* 0x0000000000007b1d */ /* 0x000fec0000010000 */
[----:B------:R-:W-:Y:S05]  /*0d70*/  @P2 BRA `(.L_x_163) ;  /* 0x0000001000002947 */ /* 0x000fea0003800000 */
[----:B-1----:R0:W5:Y:S02]  /*0d80*/  LDG.E.U16 R31, [R4.64] ;  /* 0x00000006041f7981 */ /* 0x002164000c1e1500 */
.L_x_163:
[----:B-1----:R-:W-:Y:S05]  /*0d90*/  BSYNC B0 ;  /* 0x0000000000007941 */ /* 0x002fea0003800000 */
.L_x_162:
[----:B-----5:R1:W-:Y:S01]  /*0da0*/  STS.U16 [R28], R31 ;  /* 0x0000001f1c007388 */ /* 0x0203e20000000400 */
[----:B------:R-:W-:-:S06]  /*0db0*/  NOP ;  /* 0x0000000000007918 */ /* 0x000fcc0000000000 */
[----:B------:R1:W2:Y:S01]  /*0dc0*/  LDS.U16 R8, [R28] ;  /* 0x000000001c087984 */ /* 0x0002a20000000400 */
[----:B------:R-:W-:Y:S01]  /*0dd0*/  FSETP.GEU.FTZ.AND P2, PT, R26, R33, PT ;  /* 0x000000211a00720b */ /* 0x000fe20003f5e000 */
[----:B------:R-:W-:Y:S01]  /*0de0*/  IMAD.MOV.U32 R34, RZ, RZ, R22 ;  /* 0x000000ffff227224 */ /* 0x000fe200078e0016 */
[----:B------:R-:W-:Y:S01]  /*0df0*/  BSSY B0, `(.L_x_164) ;  /* 0x0000014000007945 */ /* 0x000fe20003800000 */
[----:B------:R-:W-:Y:S02]  /*0e00*/  IMAD.MOV.U32 R30, RZ, RZ, 0xbf ;  /* 0x000000bfff1e7424 */ /* 0x000fe400078e00ff */
[----:B------:R-:W-:-:S08]  /*0e10*/  IMAD R2, R32, 0x404, RZ ;  /* 0x0000040420027824 */ /* 0x000fd000078e02ff */
[----:B------:R-:W-:Y:S02]  /*0e20*/  @P2 IMAD.MOV.U32 R34, RZ, RZ, R24 ;  /* 0x000000ffff222224 */ /* 0x000fe400078e0018 */
[----:B------:R-:W-:-:S03]  /*0e30*/  @P2 IMAD.MOV.U32 R30, RZ, RZ, 0x3f ;  /* 0x0000003fff1e2424 */ /* 0x000fc600078e00ff */
[----:B------:R-:W-:-:S13]  /*0e40*/  FSETP.GEU.FTZ.AND P1, PT, R34, R33, PT ;  /* 0x000000212200720b */ /* 0x000fda0003f3e000 */
[C---:B------:R-:W-:Y:S02]  /*0e50*/  @P1 IADD3 R37, R30.reuse, -0x20, RZ ;  /* 0xffffffe01e251810 */ /* 0x040fe40007ffe0ff */
[----:B------:R-:W-:Y:S01]  /*0e60*/  @!P1 IADD3 R37, R30, 0x20, RZ ;  /* 0x000000201e259810 */ /* 0x000fe20007ffe0ff */
[----:B------:R-:W-:Y:S05]  /*0e70*/  @P0 BRA `(.L_x_165) ;  /* 0x000000b000000947 */ /* 0x000fea0003800000 */
[----:B-1----:R-:W1:Y:S01]  /*0e80*/  MUFU.SQRT R10, R29 ;  /* 0x0000001d000a7308 */ /* 0x002e620000002000 */
[----:B--2---:R-:W-:Y:S02]  /*0e90*/  PRMT R8, RZ, 0x5410, R8 ;  /* 0x00005410ff087816 */ /* 0x004fe40000000008 */
[----:B------:R-:W-:Y:S01]  /*0ea0*/  FSETP.LT.FTZ.AND P0, PT, RZ, c[0x0][0x1c0], PT ;  /* 0x00007000ff007a0b */ /* 0x000fe20003f11000 */
[----:B-1----:R-:W-:-:S04]  /*0eb0*/  FFMA.FTZ R10, R19, c[0x0][0x190], R10 ;  /* 0x00006400130a7a23 */ /* 0x002fc8000001000a */
[----:B------:R-:W1:Y:S02]  /*0ec0*/  MUFU.RCP R9, R10 ;  /* 0x0000000a00097308 */ /* 0x000e640000001000 */
[----:B-1----:R-:W-:-:S04]  /*0ed0*/  FMUL.FTZ R9, R9, R0 ;  /* 0x0000000009097220 */ /* 0x002fc80000410000 */
[----:B------:R-:W-:-:S05]  /*0ee0*/  FFMA.FTZ R8, R17, R9, R8 ;  /* 0x0000000911087223 */ /* 0x000fca0000010008 */
[----:B------:R-:W-:-:S04]  /*0ef0*/  F2FP.BF16.PACK_AB R8, RZ, R8 ;  /* 0x00000008ff08723e */ /* 0x000fc800000010ff */
[----:B------:R-:W-:-:S05]  /*0f00*/  @P0 PRMT R9, RZ, 0x5410, R8 ;  /* 0x00005410ff090816 */ /* 0x000fca0000000008 */
[----:B------:R-:W-:-:S05]  /*0f10*/  @P0 FMUL.FTZ R9, R18, R9 ;  /* 0x0000000912090220 */ /* 0x000fca0000410000 */
[----:B------:R-:W-:Y:S02]  /*0f20*/  @P0 F2FP.BF16.PACK_AB R8, RZ, R9 ;  /* 0x00000009ff08023e */ /* 0x000fe400000010ff */
.L_x_165:
[----:B-1----:R-:W-:Y:S05]  /*0f30*/  BSYNC B0 ;  /* 0x0000000000007941 */ /* 0x002fea0003800000 */
.L_x_164:
[----:B------:R-:W-:Y:S01]  /*0f40*/  BAR.SYNC.DEFER_BLOCKING 0x0 ;  /* 0x0000000000007b1d */ /* 0x000fe20000010000 */
[----:B------:R-:W-:Y:S02]  /*0f50*/  IMAD R46, R37, 0x4, R2 ;  /* 0x00000004252e7824 */ /* 0x000fe400078e0202 */
[----:B------:R-:W-:Y:S02]  /*0f60*/  IMAD.MOV.U32 R36, RZ, RZ, 0x7f ;  /* 0x0000007fff247424 */ /* 0x000fe400078e00ff */
[----:B------:R-:W-:Y:S01]  /*0f70*/  IMAD.MOV.U32 R38, RZ, RZ, R26 ;  /* 0x000000ffff267224 */ /* 0x000fe200078e001a */
[----:B------:R1:W3:Y:S01]  /*0f80*/  MUFU.RCP R10, R3 ;  /* 0x00000003000a7308 */ /* 0x0002e20000001000 */
[----:B------:R-:W-:Y:S01]  /*0f90*/  IMAD.MOV.U32 R45, RZ, RZ, 0x3f800000 ;  /* 0x3f800000ff2d7424 */ /* 0x000fe200078e00ff */
[----:B------:R-:W-:Y:S01]  /*0fa0*/  BSSY B0, `(.L_x_166) ;  /* 0x00000a7000007945 */ /* 0x000fe20003800000 */
[----:B------:R-:W-:Y:S02]  /*0fb0*/  @P2 IMAD.MOV.U32 R36, RZ, RZ, RZ ;  /* 0x000000ffff242224 */ /* 0x000fe400078e00ff */
[----:B------:R-:W-:-:S02]  /*0fc0*/  @P2 IMAD.MOV.U32 R38, RZ, RZ, -0x40800000 ;  /* 0xbf800000ff262424 */ /* 0x000fc400078e00ff */
[----:B------:R-:W-:Y:S02]  /*0fd0*/  @P2 IMAD.MOV.U32 R45, RZ, RZ, R26 ;  /* 0x000000ffff2d2224 */ /* 0x000fe400078e001a */
[----:B------:R-:W-:Y:S01]  /*0fe0*/  @!P1 IMAD.MOV.U32 R36, RZ, RZ, R30 ;  /* 0x000000ffff249224 */ /* 0x000fe200078e001e */
[----:B-1----:R-:W-:Y:S01]  /*0ff0*/  IADD3 R3, R2, 0x808, RZ ;  /* 0x0000080802037810 */ /* 0x002fe20007ffe0ff */
[--C-:B------:R-:W-:Y:S02]  /*1000*/  @P1 IMAD.MOV.U32 R45, RZ, RZ, R34.reuse ;  /* 0x000000ffff2d1224 */ /* 0x100fe400078e0022 */
[----:B------:R-:W-:Y:S02]  /*1010*/  @!P1 IMAD.MOV.U32 R38, RZ, RZ, R34 ;  /* 0x000000ffff269224 */ /* 0x000fe400078e0022 */
[----:B---3--:R-:W-:Y:S01]  /*1020*/  FMUL.FTZ R10, R10, R29 ;  /* 0x0000001d0a0a7220 */ /* 0x008fe20000410000 */
[----:B--2---:R1:W-:Y:S01]  /*1030*/  STS.U16 [R28], R8 ;  /* 0x000000081c007388 */ /* 0x0043e20000000400 */
[----:B------:R-:W-:-:S06]  /*1040*/  NOP ;  /* 0x0000000000007918 */ /* 0x000fcc0000000000 */
[----:B------:R2:W-:Y:S01]  /*1050*/  LDS.U16 R9, [R28] ;  /* 0x000000001c097984 */ /* 0x0005e20000000400 */
[----:B------:R-:W-:Y:S01]  /*1060*/  FSETP.GEU.FTZ.AND P4, PT, R25, R10, PT ;  /* 0x0000000a1900720b */ /* 0x000fe20003f9e000 */
[----:B------:R-:W-:Y:S02]  /*1070*/  IMAD.MOV.U32 R29, RZ, RZ, R21 ;  /* 0x000000ffff1d7224 */ /* 0x000fe400078e0015 */
[----:B------:R-:W-:Y:S01]  /*1080*/  @!P3 STS [0x1270], R14 ;  /* 0x0012700eff00b388 */ /* 0x000fe20000000800 */
[----:B-1----:R-:W-:-:S03]  /*1090*/  IMAD.MOV.U32 R8, RZ, RZ, 0xbf ;  /* 0x000000bfff087424 */ /* 0x002fc600078e00ff */
[----:B------:R-:W-:Y:S01]  /*10a0*/  BAR.SYNC.DEFER_BLOCKING 0x0 ;  /* 0x0000000000007b1d */ /* 0x000fe20000010000 */
[----:B--2---:R-:W-:Y:S02]  /*10b0*/  IMAD.MOV.U32 R28, RZ, RZ, 0xff ;  /* 0x000000ffff1c7424 */ /* 0x004fe400078e00ff */
[----:B------:R-:W-:-:S03]  /*10c0*/  @P2 IMAD.MOV.U32 R28, RZ, RZ, 0x7f ;  /* 0x0000007fff1c2424 */ /* 0x000fc600078e00ff */
[----:B------:R-:W-:Y:S02]  /*10d0*/  @P4 IMAD.MOV.U32 R29, RZ, RZ, R23 ;  /* 0x000000ffff1d4224 */ /* 0x000fe400078e0017 */
[----:B------:R-:W-:Y:S02]  /*10e0*/  @P4 IMAD.MOV.U32 R8, RZ, RZ, 0x3f ;  /* 0x0000003fff084424 */ /* 0x000fe400078e00ff */
[----:B------:R-:W-:Y:S01]  /*10f0*/  @!P1 IMAD.MOV.U32 R30, RZ, RZ, R28 ;  /* 0x000000ffff1e9224 */ /* 0x000fe200078e001c */
[----:B------:R-:W-:Y:S01]  /*1100*/  FSETP.GEU.FTZ.AND P2, PT, R29, R10, PT ;  /* 0x0000000a1d00720b */ /* 0x000fe20003f5e000 */
[----:B------:R-:W1:-:S12]  /*1110*/  LDS R46, [R46] ;  /* 0x000000002e2e7984 */ /* 0x000e580000000800 */
[C---:B------:R-:W-:Y:S02]  /*1120*/  @P2 IADD3 R11, R8.reuse, -0x20, RZ ;  /* 0xffffffe0080b2810 */ /* 0x040fe40007ffe0ff */
[----:B------:R-:W-:-:S05]  /*1130*/  @!P2 IADD3 R11, R8, 0x20, RZ ;  /* 0x00000020080ba810 */ /* 0x000fca0007ffe0ff */
[----:B------:R-:W-:-:S06]  /*1140*/  IMAD R31, R11, 0x4, R2 ;  /* 0x000000040b1f7824 */ /* 0x000fcc00078e0202 */
[----:B------:R-:W2:Y:S01]  /*1150*/  LDS R31, [R31+0x808] ;  /* 0x000808001f1f7984 */ /* 0x000ea20000000800 */
[----:B-1----:R-:W-:-:S13]  /*1160*/  FSETP.GEU.FTZ.AND P0, PT, R46, R33, PT ;  /* 0x000000212e00720b */ /* 0x002fda0003f1e000 */
[C---:B------:R-:W-:Y:S01]  /*1170*/  @P0 IADD3 R41, R37.reuse, -0x10, RZ ;  /* 0xfffffff025290810 */ /* 0x040fe20007ffe0ff */
[----:B------:R-:W-:Y:S01]  /*1180*/  @!P0 IMAD.MOV.U32 R36, RZ, RZ, R37 ;  /* 0x000000ffff248224 */ /* 0x000fe200078e0025 */
[----:B------:R-:W-:Y:S01]  /*1190*/  @!P0 IADD3 R41, R37, 0x10, RZ ;  /* 0x0000001025298810 */ /* 0x000fe20007ffe0ff */
[--C-:B------:R-:W-:Y:S02]  /*11a0*/  @P0 IMAD.MOV.U32 R45, RZ, RZ, R46.reuse ;  /* 0x000000ffff2d0224 */ /* 0x100fe400078e002e */
[----:B------:R-:W-:Y:S02]  /*11b0*/  @!P0 IMAD.MOV.U32 R38, RZ, RZ, R46 ;  /* 0x000000ffff268224 */ /* 0x000fe400078e002e */
[----:B------:R-:W-:Y:S02]  /*11c0*/  IMAD R40, R41, 0x4, R2 ;  /* 0x0000000429287824 */ /* 0x000fe400078e0202 */
[----:B------:R-:W-:Y:S01]  /*11d0*/  @!P0 IMAD.MOV.U32 R37, RZ, RZ, R30 ;  /* 0x000000ffff258224 */ /* 0x000fe200078e001e */
[----:B--2---:R-:W-:-:S03]  /*11e0*/  FSETP.GEU.FTZ.AND P0, PT, R31, R10, PT ;  /* 0x0000000a1f00720b */ /* 0x004fc60003f1e000 */
[----:B------:R-:W1:Y:S10]  /*11f0*/  LDS R40, [R40] ;  /* 0x0000000028287984 */ /* 0x000e740000000800 */
[----:B------:R-:W-:-:S02]  /*1200*/  @P0 IADD3 R28, R11, -0x10, RZ ;  /* 0xfffffff00b1c0810 */ /* 0x000fc40007ffe0ff */
[----:B------:R-:W-:-:S05]  /*1210*/  @!P0 IADD3 R28, R11, 0x10, RZ ;  /* 0x000000100b1c8810 */ /* 0x000fca0007ffe0ff */
[----:B------:R-:W-:-:S06]  /*1220*/  IMAD R35, R28, 0x4, R3 ;  /* 0x000000041c237824 */ /* 0x000fcc00078e0203 */
[----:B------:R-:W-:Y:S01]  /*1230*/  LDS R35, [R35] ;  /* 0x0000000023237984 */ /* 0x000fe20000000800 */
[----:B-1----:R-:W-:-:S13]  /*1240*/  FSETP.GEU.FTZ.AND P5, PT, R40, R33, PT ;  /* 0x000000212800720b */ /* 0x002fda0003fbe000 */
[C---:B------:R-:W-:Y:S01]  /*1250*/  @P5 IADD3 R39, R41.reuse, -0x8, RZ ;  /* 0xfffffff829275810 */ /* 0x040fe20007ffe0ff */
[----:B------:R-:W-:Y:S01]  /*1260*/  @!P5 IMAD.MOV.U32 R36, RZ, RZ, R41 ;  /* 0x000000ffff24d224 */ /* 0x000fe200078e0029 */
[----:B------:R-:W-:Y:S01]  /*1270*/  @!P5 IADD3 R39, R41, 0x8, RZ ;  /* 0x000000082927d810 */ /* 0x000fe20007ffe0ff */
[--C-:B------:R-:W-:Y:S02]  /*1280*/  @P5 IMAD.MOV.U32 R45, RZ, RZ, R40.reuse ;  /* 0x000000ffff2d5224 */ /* 0x100fe400078e0028 */
[----:B------:R-:W-:Y:S02]  /*1290*/  @!P5 IMAD.MOV.U32 R38, RZ, RZ, R40 ;  /* 0x000000ffff26d224 */ /* 0x000fe400078e0028 */
[----:B------:R-:W-:Y:S02]  /*12a0*/  IMAD R42, R39, 0x4, R2 ;  /* 0x00000004272a7824 */ /* 0x000fe400078e0202 */
[----:B------:R-:W-:-:S04]  /*12b0*/  @!P5 IMAD.MOV.U32 R41, RZ, RZ, R37 ;  /* 0x000000ffff29d224 */ /* 0x000fc800078e0025 */
[----:B------:R-:W1:Y:S02]  /*12c0*/  LDS R42, [R42] ;  /* 0x000000002a2a7984 */ /* 0x000e640000000800 */
[----:B-1----:R-:W-:-:S13]  /*12d0*/  FSETP.GEU.FTZ.AND P6, PT, R42, R33, PT ;  /* 0x000000212a00720b */ /* 0x002fda0003fde000 */
[C---:B------:R-:W-:Y:S01]  /*12e0*/  @P6 IADD3 R43, R39.reuse, -0x4, RZ ;  /* 0xfffffffc272b6810 */ /* 0x040fe20007ffe0ff */
[----:B------:R-:W-:Y:S01]  /*12f0*/  @!P6 IMAD.MOV.U32 R36, RZ, RZ, R39 ;  /* 0x000000ffff24e224 */ /* 0x000fe200078e0027 */
[----:B------:R-:W-:Y:S01]  /*1300*/  @!P6 IADD3 R43, R39, 0x4, RZ ;  /* 0x00000004272be810 */ /* 0x000fe20007ffe0ff */
[--C-:B------:R-:W-:Y:S02]  /*1310*/  @P6 IMAD.MOV.U32 R45, RZ, RZ, R42.reuse ;  /* 0x000000ffff2d6224 */ /* 0x100fe400078e002a */
[----:B------:R-:W-:Y:S02]  /*1320*/  @!P6 IMAD.MOV.U32 R38, RZ, RZ, R42 ;  /* 0x000000ffff26e224 */ /* 0x000fe400078e002a */
[----:B------:R-:W-:Y:S01]  /*1330*/  IMAD R44, R43, 0x4, R2 ;  /* 0x000000042b2c7824 */ /* 0x000fe200078e0202 */
[----:B------:R-:W-:Y:S01]  /*1340*/  LDS R42, [0x1270] ;  /* 0x00127000ff2a7984 */ /* 0x000fe20000000800 */
[----:B------:R-:W-:Y:S01]  /*1350*/  @!P6 IMAD.MOV.U32 R39, RZ, RZ, R41 ;  /* 0x000000ffff27e224 */ /* 0x000fe200078e0029 */
[----:B------:R-:W-:-:S03]  /*1360*/  FSETP.GEU.FTZ.AND P6, PT, R35, R10, PT ;  /* 0x0000000a2300720b */ /* 0x000fc60003fde000 */
        /* <DEDUP_REMOVED lines=12> */
[----:B------:R-:W-:Y:S02]  /*1430*/  @!P1 IMAD.MOV.U32 R43, RZ, RZ, R39 ;  /* 0x000000ffff2b9224 */ /* 0x000fe400078e0027 */
[----:B------:R-:W-:-:S02]  /*1440*/  IMAD.MOV.U32 R44, RZ, RZ, R25 ;  /* 0x000000ffff2c7224 */ /* 0x000fc400078e0019 */
[----:B------:R-:W1:Y:S01]  /*1450*/  LDS R34, [R34] ;  /* 0x0000000022227984 */ /* 0x000e620000000800 */
[----:B------:R-:W-:Y:S02]  /*1460*/  IMAD.MOV.U32 R39, RZ, RZ, 0x3f800000 ;  /* 0x3f800000ff277424 */ /* 0x000fe400078e00ff */
[----:B------:R-:W-:Y:S02]  /*1470*/  @P4 IMAD.MOV.U32 R44, RZ, RZ, RZ ;  /* 0x000000ffff2c4224 */ /* 0x000fe400078e00ff */
[----:B------:R-:W-:Y:S02]  /*1480*/  @P4 IMAD.MOV.U32 R39, RZ, RZ, R25 ;  /* 0x000000ffff274224 */ /* 0x000fe400078e0019 */
[--C-:B------:R-:W-:Y:S02]  /*1490*/  @!P2 IMAD.MOV.U32 R44, RZ, RZ, R29.reuse ;  /* 0x000000ffff2ca224 */ /* 0x100fe400078e001d */
[----:B------:R-:W-:Y:S02]  /*14a0*/  @P2 IMAD.MOV.U32 R39, RZ, RZ, R29 ;  /* 0x000000ffff272224 */ /* 0x000fe400078e001d */
[----:B------:R-:W-:-:S02]  /*14b0*/  @!P0 IMAD.MOV.U32 R44, RZ, RZ, R31 ;  /* 0x000000ffff2c8224 */ /* 0x000fc400078e001f */
[----:B------:R-:W-:Y:S02]  /*14c0*/  @P0 IMAD.MOV.U32 R39, RZ, RZ, R31 ;  /* 0x000000ffff270224 */ /* 0x000fe400078e001f */
[--C-:B------:R-:W-:Y:S02]  /*14d0*/  @!P6 IMAD.MOV.U32 R44, RZ, RZ, R35.reuse ;  /* 0x000000ffff2ce224 */ /* 0x100fe400078e0023 */
        /* <DEDUP_REMOVED lines=8> */
[----:B------:R-:W-:Y:S02]  /*1560*/  @!P5 IMAD.MOV.U32 R47, RZ, RZ, R43 ;  /* 0x000000ffff2fd224 */ /* 0x000fe400078e002b */
[----:B------:R-:W-:-:S02]  /*1570*/  IMAD.MOV.U32 R43, RZ, RZ, 0xff ;  /* 0x000000ffff2b7424 */ /* 0x000fc400078e00ff */
[----:B------:R-:W1:Y:S01]  /*1580*/  LDS R40, [R40] ;  /* 0x0000000028287984 */ /* 0x000e620000000800 */
[----:B------:R-:W-:Y:S01]  /*1590*/  @P4 IMAD.MOV.U32 R43, RZ, RZ, 0x7f ;  /* 0x0000007fff2b4424 */ /* 0x000fe200078e00ff */
[----:B-1----:R-:W-:-:S13]  /*15a0*/  FSETP.GEU.FTZ.AND P1, PT, R40, R33, PT ;  /* 0x000000212800720b */ /* 0x002fda0003f3e000 */
[C---:B------:R-:W-:Y:S02]  /*15b0*/  @P1 FADD.FTZ R38, R40.reuse, R38 ;  /* 0x0000002628261221 */ /* 0x040fe40000010000 */
[----:B------:R-:W-:Y:S02]  /*15c0*/  @!P1 FADD.FTZ R45, R40, R45 ;  /* 0x0000002d282d9221 */ /* 0x000fe40000010000 */
[----:B------:R-:W-:Y:S02]  /*15d0*/  @P1 FMUL.FTZ R38, R38, 0.5 ;  /* 0x3f00000026261820 */ /* 0x000fe40000410000 */
[----:B------:R-:W-:Y:S02]  /*15e0*/  @!P1 FMUL.FTZ R34, R45, 0.5 ;  /* 0x3f0000002d229820 */ /* 0x000fe40000410000 */
[----:B------:R-:W-:Y:S01]  /*15f0*/  IMAD.MOV.U32 R40, RZ, RZ, 0x7f ;  /* 0x0000007fff287424 */ /* 0x000fe200078e00ff */
[----:B------:R-:W-:Y:S01]  /*1600*/  @P1 FSETP.GT.FTZ.AND P5, PT, R38, R33, PT ;  /* 0x000000212600120b */ /* 0x000fe20003fb4000 */
[----:B------:R-:W-:-:S02]  /*1610*/  @P4 IMAD.MOV.U32 R40, RZ, RZ, RZ ;  /* 0x000000ffff284224 */ /* 0x000fc400078e00ff */
[----:B------:R-:W-:Y:S01]  /*1620*/  @!P2 IMAD.MOV.U32 R40, RZ, RZ, R8 ;  /* 0x000000ffff28a224 */ /* 0x000fe200078e0008 */
[-C--:B------:R-:W-:Y:S01]  /*1630*/  @P1 SEL R36, R36, R49.reuse, P5 ;  /* 0x0000003124241207 */ /* 0x080fe20002800000 */
[----:B------:R-:W-:Y:S01]  /*1640*/  @!P2 IMAD.MOV.U32 R8, RZ, RZ, R43 ;  /* 0x000000ffff08a224 */ /* 0x000fe200078e002b */
[----:B------:R-:W-:Y:S01]  /*1650*/  @!P1 FSETP.GT.FTZ.AND P5, PT, R33, R34, PT ;  /* 0x000000222100920b */ /* 0x000fe20003fb4000 */
[----:B------:R-:W-:Y:S01]  /*1660*/  @!P0 IMAD.MOV.U32 R40, RZ, RZ, R11 ;  /* 0x000000ffff288224 */ /* 0x000fe200078e000b */
[----:B------:R-:W-:Y:S01]  /*1670*/  ISETP.GE.AND P2, PT, R27, R42, PT ;  /* 0x0000002a1b00720c */ /* 0x000fe20003f46270 */
[----:B------:R-:W-:Y:S02]  /*1680*/  @!P0 IMAD.MOV.U32 R11, RZ, RZ, R8 ;  /* 0x000000ffff0b8224 */ /* 0x000fe400078e0008 */
[----:B------:R-:W-:Y:S02]  /*1690*/  @!P6 IMAD.MOV.U32 R40, RZ, RZ, R28 ;  /* 0x000000ffff28e224 */ /* 0x000fe400078e001c */
[----:B------:R-:W-:Y:S01]  /*16a0*/  @!P1 SEL R36, R47, R49, P5 ;  /* 0x000000312f249207 */ /* 0x000fe20002800000 */
[----:B------:R-:W-:Y:S01]  /*16b0*/  @!P6 IMAD.MOV.U32 R28, RZ, RZ, R11 ;  /* 0x000000ffff1ce224 */ /* 0x000fe200078e000b */
[----:B------:R-:W-:-:S03]  /*16c0*/  FSETP.GEU.FTZ.AND P5, PT, R37, R10, PT ;  /* 0x0000000a2500720b */ /* 0x000fc60003fbe000 */
[----:B------:R-:W-:-:S03]  /*16d0*/  IMAD.SHL.U32 R45, R36, 0x4, RZ ;  /* 0x00000004242d7824 */ /* 0x000fc600078e00ff */
[----:B------:R1:W-:Y:S02]  /*16e0*/  @!P2 STG.E.U16 [R4.64], R9 ;  /* 0x000000090400a986 */ /* 0x0003e4000c101506 */
[----:B------:R-:W-:-:S05]  /*16f0*/  LOP3.LUT R45, R45, 0x3fc, RZ, 0xc0, !PT ;  /* 0x000003fc2d2d7812 */ /* 0x000fca00078ec0ff */
[----:B------:R-:W-:Y:S01]  /*1700*/  @P5 IADD3 R38, R30, -0x4, RZ ;  /* 0xfffffffc1e265810 */ /* 0x000fe20007ffe0ff */
[----:B------:R-:W-:Y:S01]  /*1710*/  IMAD.IADD R45, R2, 0x1, R45 ;  /* 0x00000001022d7824 */ /* 0x000fe200078e022d */
[----:B------:R-:W-:Y:S01]  /*1720*/  @!P5 IADD3 R38, R30, 0x4, RZ ;  /* 0x000000041e26d810 */ /* 0x000fe20007ffe0ff */
[----:B------:R-:W-:Y:S02]  /*1730*/  @!P5 IMAD.MOV.U32 R40, RZ, RZ, R30 ;  /* 0x000000ffff28d224 */ /* 0x000fe400078e001e */
[----:B------:R-:W-:Y:S01]  /*1740*/  @!P5 IMAD.MOV.U32 R30, RZ, RZ, R28 ;  /* 0x000000ffff1ed224 */ /* 0x000fe200078e001c */
[----:B------:R-:W-:Y:S01]  /*1750*/  SHF.R.U32.HI R28, RZ, 0x1f, R0 ;  /* 0x0000001fff1c7819 */ /* 0x000fe20000011600 */
[----:B------:R-:W-:Y:S01]  /*1760*/  IMAD R33, R38, 0x4, R3 ;  /* 0x0000000426217824 */ /* 0x000fe200078e0203 */
[----:B------:R-:W2:Y:S01]  /*1770*/  LDS R45, [R45] ;  /* 0x000000002d2d7984 */ /* 0x000ea20000000800 */
[--C-:B------:R-:W-:Y:S01]  /*1780*/  @!P5 IMAD.MOV.U32 R44, RZ, RZ, R37.reuse ;  /* 0x000000ffff2cd224 */ /* 0x100fe200078e0025 */
[----:B01----:R-:W-:Y:S01]  /*1790*/  PRMT R4, R28, 0x9910, RZ ;  /* 0x000099101c047816 */ /* 0x003fe200000000ff */
[----:B------:R-:W-:Y:S01]  /*17a0*/  @P5 IMAD.MOV.U32 R39, RZ, RZ, R37 ;  /* 0x000000ffff275224 */ /* 0x000fe200078e0025 */
[----:B------:R-:W0:Y:S01]  /*17b0*/  LDS R47, [R33] ;  /* 0x00000000212f7984 */ /* 0x000e220000000800 */
[----:B------:R-:W-:-:S02]  /*17c0*/  PRMT R9, R36, 0x7610, R9 ;  /* 0x0000761024097816 */ /* 0x000fc40000000009 */
[----:B--2---:R-:W-:Y:S02]  /*17d0*/  SHF.R.U32.HI R45, RZ, 0x1f, R45 ;  /* 0x0000001fff2d7819 */ /* 0x004fe4000001162d */
[----:B0-----:R-:W-:Y:S02]  /*17e0*/  FSETP.GEU.FTZ.AND P1, PT, R47, R10, PT ;  /* 0x0000000a2f00720b */ /* 0x001fe40003f3e000 */
[----:B------:R-:W-:-:S11]  /*17f0*/  PRMT R5, R45, 0x9910, RZ ;  /* 0x000099102d057816 */ /* 0x000fd600000000ff */
[C---:B------:R-:W-:Y:S01]  /*1800*/  @P1 IADD3 R34, R38.reuse, -0x2, RZ ;  /* 0xfffffffe26221810 */ /* 0x040fe20007ffe0ff */
[----:B------:R-:W-:Y:S01]  /*1810*/  @!P1 IMAD.MOV.U32 R40, RZ, RZ, R38 ;  /* 0x000000ffff289224 */ /* 0x000fe200078e0026 */
[----:B------:R-:W-:Y:S01]  /*1820*/  @!P1 IADD3 R34, R38, 0x2, RZ ;  /* 0x0000000226229810 */ /* 0x000fe20007ffe0ff */
[----:B------:R-:W-:Y:S02]  /*1830*/  @!P1 IMAD.MOV.U32 R38, RZ, RZ, R30 ;  /* 0x000000ffff269224 */ /* 0x000fe400078e001e */
[----:B------:R-:W-:Y:S02]  /*1840*/  @!P1 IMAD.MOV.U32 R44, RZ, RZ, R47 ;  /* 0x000000ffff2c9224 */ /* 0x000fe400078e002f */
[----:B------:R-:W-:Y:S02]  /*1850*/  IMAD R41, R34, 0x4, R3 ;  /* 0x0000000422297824 */ /* 0x000fe400078e0203 */
[----:B------:R-:W-:-:S03]  /*1860*/  @P1 IMAD.MOV.U32 R39, RZ, RZ, R47 ;  /* 0x000000ffff271224 */ /* 0x000fc600078e002f */
        /* <DEDUP_REMOVED lines=9> */
[----:B------:R-:W-:-:S03]  /*1900*/  ISETP.NE.AND P4, PT, R5, R4, PT ;  /* 0x000000040500720c */ /* 0x000fc60003f85270 */
[----:B------:R-:W0:Y:S02]  /*1910*/  LDS R41, [R41+0x808] ;  /* 0x0008080029297984 */ /* 0x000e240000000800 */
        /* <DEDUP_REMOVED lines=15> */
.L_x_167:
[----:B------:R-:W-:Y:S05]  /*1a10*/  BSYNC B0 ;  /* 0x0000000000007941 */ /* 0x000fea0003800000 */
.L_x_166:
[----:B------:R-:W-:Y:S01]  /*1a20*/  BAR.SYNC.DEFER_BLOCKING 0x0 ;  /* 0x0000000000007b1d */ /* 0x000fe20000010000 */
[----:B------:R-:W-:-:S05]  /*1a30*/  LOP3.LUT R0, R27, 0x1f, RZ, 0xc0, !PT ;  /* 0x0000001f1b007812 */ /* 0x000fca00078ec0ff */
        /* <DEDUP_REMOVED lines=28> */
.L_x_168:
[----:B------:R-:W-:Y:S05]  /*1c00*/  EXIT ;  /* 0x000000000000794d */ /* 0x000fea0003800000 */
.L_x_170:
        /* <DEDUP_REMOVED lines=15> */
.L_x_2073:


//--------------------- .text._Z35kOptimizerStatic8bit2StateBlockwiseI6__halfLi0ELi256ELi1EEvPT_S2_PhS3_fffffifPfS4_S4_S4_ffbi --------------------------
	.section	.text._Z35kOptimizerStatic8bit2StateBlockwiseI6__halfLi0ELi256ELi1EEvPT_S2_PhS3_fffffifPfS4_S4_S4_ffbi,"ax",@progbits
	.sectioninfo	@"SHI_REGISTERS=52"
	.align	128
        .global         _Z35kOptimizerStatic8bit2StateBlockwiseI6__halfLi0ELi256ELi1EEvPT_S2_PhS3_fffffifPfS4_S4_S4_ffbi
        .type           _Z35kOptimizerStatic8bit2StateBlockwiseI6__halfLi0ELi256ELi1EEvPT_S2_PhS3_fffffifPfS4_S4_S4_ffbi,@function
        .size           _Z35kOptimizerStatic8bit2StateBlockwiseI6__halfLi0ELi256ELi1EEvPT_S2_PhS3_fffffifPfS4_S4_S4_ffbi,(.L_x_2074 - _Z35kOptimizerStatic8bit2StateBlockwiseI6__halfLi0ELi256ELi1EEvPT_S2_PhS3_fffffifPfS4_S4_S4_ffbi)
        .other          _Z35kOptimizerStatic8bit2StateBlockwiseI6__halfLi0ELi256ELi1EEvPT_S2_PhS3_fffffifPfS4_S4_S4_ffbi,@"STO_CUDA_ENTRY STV_DEFAULT"
_Z35kOptimizerStatic8bit2StateBlockwiseI6__halfLi0ELi256ELi1EEvPT_S2_PhS3_fffffifPfS4_S4_S4_ffbi:
.text._Z35kOptimizerStatic8bit2StateBlockwiseI6__halfLi0ELi256ELi1EEvPT_S2_PhS3_fffffifPfS4_S4_S4_ffbi:
        /* <DEDUP_REMOVED lines=48> */
.L_x_182:
        /* <DEDUP_REMOVED lines=33> */
[----:B------:R-:W3:Y:S01]  /*0510*/  @!P2 LDG.E.U8 R31, [R4.64] ;  /* 0x00000006041fa981 */ /* 0x000ee2000c1e1100 */
[----:B0-----:R-:W-:Y:S01]  /*0520*/  HADD2.F32 R6, -RZ, R8.H0_H0 ;  /* 0x20000008ff067230 */ /* 0x001fe20000004100 */
[----:B------:R-:W-:Y:S01]  /*0530*/  SHF.R.U32.HI R8, RZ, 0x8, R16 ;  /* 0x00000008ff087819 */ /* 0x000fe20000011610 */
[----:B------:R-:W-:-:S03]  /*0540*/  IMAD.MOV.U32 R7, RZ, RZ, 0x4 ;  /* 0x00000004ff077424 */ /* 0x000fc600078e00ff */
[----:B------:R-:W-:Y:S01]  /*0550*/  FSETP.GTU.FTZ.AND P0, PT, |R6|, +INF , PT ;  /* 0x7f8000000600780b */ /* 0x000fe20003f1c200 */
[----:B------:R-:W-:Y:S01]  /*0560*/  IMAD.WIDE.U32 R10, R8, R7, c[0x0][0x1b0] ;  /* 0x00006c00080a7625 */ /* 0x000fe200078e0007 */
[----:B------:R-:W-:-:S04]  /*0570*/  FSETP.NEU.FTZ.AND P1, PT, |R6|, +INF , PT ;  /* 0x7f8000000600780b */ /* 0x000fc80003f3d200 */
        /* <DEDUP_REMOVED lines=34> */
[----:B------:R-:W0:Y:S04]  /*07a0*/  SHFL.DOWN PT, R5, R30, 0x8, 0x1f ;  /* 0x09001f001e057f89 */ /* 0x000e2800000e0000 */
[----:B------:R-:W3:Y:S01]  /*07b0*/  @!P0 LDS R3, [R2] ;  /* 0x0000000002038984 */ /* 0x000ee20000000800 */
[----:B0-----:R-:W-:-:S04]  /*07c0*/  FSETP.GEU.FTZ.AND P1, PT, R30, R5, PT ;  /* 0x000000051e00720b */ /* 0x001fc80003f3e000 */
[----:B------:R-:W-:-:S04]  /*07d0*/  ISETP.LT.AND P1, PT, R20, 0x18, !P1 ;  /* 0x000000181400780c */ /* 0x000fc80004f21270 */
[----:B------:R-:W-:Y:S01]  /*07e0*/  FSEL R7, R5, R30, P1 ;  /* 0x0000001e05077208 */ /* 0x000fe20000800000 */
[----:B------:R-:W-:-:S04]  /*07f0*/  @!P0 FADD.FTZ R5, R33, -c[0x0][0x184] ;  /* 0x8000610021058621 */ /* 0x000fc80000010000 */
[----:B------:R-:W0:Y:S01]  /*0800*/  SHFL.DOWN PT, R34, R7, 0x10, 0x1f ;  /* 0x0a001f0007227f89 */ /* 0x000e2200000e0000 */
[----:B------:R-:W-:-:S04]  /*0810*/  @!P0 FMUL.FTZ R5, R6, R5 ;  /* 0x0000000506058220 */ /* 0x000fc80000410000 */
[----:B------:R-:W-:Y:S02]  /*0820*/  @!P0 FMUL.FTZ R6, R6, R5 ;  /* 0x0000000506068220 */ /* 0x000fe40000410000 */
        /* <DEDUP_REMOVED lines=26> */
.L_x_172:
[----:B0-----:R-:W-:Y:S05]  /*09d0*/  BSYNC B0 ;  /* 0x0000000000007941 */ /* 0x001fea0003800000 */
.L_x_171:
        /* <DEDUP_REMOVED lines=43> */
.L_x_174:
[----:B0-----:R-:W-:Y:S05]  /*0c90*/  BSYNC B0 ;  /* 0x0000000000007941 */ /* 0x001fea0003800000 */
.L_x_173:
        /* <DEDUP_REMOVED lines=15> */
.L_x_176:
[----:B-1----:R-:W-:Y:S05]  /*0d90*/  BSYNC B0 ;  /* 0x0000000000007941 */ /* 0x002fea0003800000 */
.L_x_175:
        /* <DEDUP_REMOVED lines=15> */
[----:B--2---:R-:W-:Y:S01]  /*0e90*/  HADD2.F32 R8, -RZ, R8.H0_H0 ;  /* 0x20000008ff087230 */ /* 0x004fe20000004100 */
[----:B------:R-:W-:Y:S01]  /*0ea0*/  FSETP.LT.FTZ.AND P0, PT, RZ, c[0x0][0x1c0], PT ;  /* 0x00007000ff007a0b */ /* 0x000fe20003f11000 */
[----:B-1----:R-:W-:-:S05]  /*0eb0*/  FFMA.FTZ R10, R19, c[0x0][0x190], R10 ;  /* 0x00006400130a7a23 */ /* 0x002fca000001000a */
[----:B------:R-:W1:Y:S02]  /*0ec0*/  MUFU.RCP R9, R10 ;  /* 0x0000000a00097308 */ /* 0x000e640000001000 */
[----:B-1----:R-:W-:-:S04]  /*0ed0*/  FMUL.FTZ R9, R9, R0 ;  /* 0x0000000009097220 */ /* 0x002fc80000410000 */
[----:B------:R-:W-:-:S05]  /*0ee0*/  FFMA.FTZ R8, R17, R9, R8 ;  /* 0x0000000911087223 */ /* 0x000fca0000010008 */
[----:B------:R-:W-:-:S05]  /*0ef0*/  F2FP.PACK_AB R8, RZ, R8 ;  /* 0x00000008ff08723e */ /* 0x000fca00000000ff */
[----:B------:R-:W-:-:S05]  /*0f00*/  @P0 HADD2.F32 R9, -RZ, R8.H0_H0 ;  /* 0x20000008ff090230 */ /* 0x000fca0000004100 */
[----:B------:R-:W-:-:S05]  /*0f10*/  @P0 FMUL.FTZ R9, R18, R9 ;  /* 0x0000000912090220 */ /* 0x000fca0000410000 */
[----:B------:R-:W-:Y:S02]  /*0f20*/  @P0 F2FP.PACK_AB R8, RZ, R9 ;  /* 0x00000009ff08023e */ /* 0x000fe400000000ff */
.L_x_178:
[----:B-1----:R-:W-:Y:S05]  /*0f30*/  BSYNC B0 ;  /* 0x0000000000007941 */ /* 0x002fea0003800000 */
.L_x_177:
        /* <DEDUP_REMOVED lines=173> */
.L_x_180:
[----:B------:R-:W-:Y:S05]  /*1a10*/  BSYNC B0 ;  /* 0x0000000000007941 */ /* 0x000fea0003800000 */
.L_x_179:
        /* <DEDUP_REMOVED lines=30> */
.L_x_181:
[----:B------:R-:W-:Y:S05]  /*1c00*/  EXIT ;  /* 0x000000000000794d */ /* 0x000fea0003800000 */
.L_x_183:
        /* <DEDUP_REMOVED lines=15> */
.L_x_2074:


//--------------------- .text._Z35kOptimizerStatic8bit2StateBlockwiseIfLi0ELi256ELi1EEvPT_S1_PhS2_fffffifPfS3_S3_S3_ffbi --------------------------
	.section	.text._Z35kOptimizerStatic8bit2StateBlockwiseIfLi0ELi256ELi1EEvPT_S1_PhS2_fffffifPfS3_S3_S3_ffbi,"ax",@progbits
	.sectioninfo	@"SHI_REGISTERS=52"
	.align	128
        .global         _Z35kOptimizerStatic8bit2StateBlockwiseIfLi0ELi256ELi1EEvPT_S1_PhS2_fffffifPfS3_S3_S3_ffbi
        .type           _Z35kOptimizerStatic8bit2StateBlockwiseIfLi0ELi256ELi1EEvPT_S1_PhS2_fffffifPfS3_S3_S3_ffbi,@function
        .size           _Z35kOptimizerStatic8bit2StateBlockwiseIfLi0ELi256ELi1EEvPT_S1_PhS2_fffffifPfS3_S3_S3_ffbi,(.L_x_2075 - _Z35kOptimizerStatic8bit2StateBlockwiseIfLi0ELi256ELi1EEvPT_S1_PhS2_fffffifPfS3_S3_S3_ffbi)
        .other          _Z35kOptimizerStatic8bit2StateBlockwiseIfLi0ELi256ELi1EEvPT_S1_PhS2_fffffifPfS3_S3_S3_ffbi,@"STO_CUDA_ENTRY STV_DEFAULT"
_Z35kOptimizerStatic8bit2StateBlockwiseIfLi0ELi256ELi1EEvPT_S1_PhS2_fffffifPfS3_S3_S3_ffbi:
.text._Z35kOptimizerStatic8bit2StateBlockwiseIfLi0ELi256ELi1EEvPT_S1_PhS2_fffffifPfS3_S3_S3_ffbi:
        /* <DEDUP_REMOVED lines=39> */
[----:B--2---:R-:W-:Y:S02]  /*0270*/  FADD.FTZ R19, -R3, 1 ;  /* 0x3f80000003137421 */ /* 0x004fe40000010100 */
[----:B------:R-:W-:-:S04]  /*0280*/  IMAD.MOV.U32 R3, RZ, RZ, 0x3f800000 ;  /* 0x3f800000ff037424 */ /* 0x000fc800078e00ff */
[----:B------:R-:W2:Y:S01]  /*0290*/  MUFU.SQRT R19, R19 ;  /* 0x0000001300137308 */ /* 0x000ea20000002000 */
[----:B------:R-:W-:Y:S02]  /*02a0*/  FFMA.FTZ R18, -R18, c[0x0][0x1c0], R3 ;  /* 0x0000700012127a23 */ /* 0x000fe40000010103 */
[----:B-----5:R-:W-:-:S06]  /*02b0*/  FADD.FTZ R2, -R5, 1 ;  /* 0x3f80000005027421 */ /* 0x020fcc0000010100 */
[----:B------:R-:W5:Y:S01]  /*02c0*/  MUFU.RCP R2, R2 ;  /* 0x0000000200027308 */ /* 0x000f620000001000 */
[----:B--2---:R-:W-:-:S04]  /*02d0*/  FMUL.FTZ R17, R19, c[0x0][0x198] ;  /* 0x0000660013117a20 */ /* 0x004fc80000410000 */
[----:B01-345:R-:W-:-:S03]  /*02e0*/  FMUL.FTZ R17, R17, -R2 ;  /* 0x8000000211117220 */ /* 0x03bfc60000410000 */
.L_x_195:
        /* <DEDUP_REMOVED lines=9> */
[----:B------:R-:W2:Y:S01]  /*0380*/  @!P1 LDG.E.CONSTANT R7, [R2.64] ;  /* 0x0000000602079981 */ /* 0x000ea2000c1e9900 */
[----:B------:R-:W-:Y:S01]  /*0390*/  LOP3.LUT R9, R27, 0x3fffffe0, RZ, 0xc0, !PT ;  /* 0x3fffffe01b097812 */ /* 0x000fe200078ec0ff */
[----:B------:R-:W-:Y:S01]  /*03a0*/  IMAD.MOV.U32 R6, RZ, RZ, 0x80 ;  /* 0x00000080ff067424 */ /* 0x000fe200078e00ff */
[--C-:B------:R-:W-:Y:S02]  /*03b0*/  @!P1 SHF.R.S32.HI R0, RZ, 0x1f, R27.reuse ;  /* 0x0000001fff009819 */ /* 0x100fe4000001141b */
[----:B------:R-:W-:Y:S01]  /*03c0*/  @!P1 IADD3 R4, P0, P2, R16, c[0x0][0x170], R27 ;  /* 0x00005c0010049a10 */ /* 0x000fe20007a1e01b */
[----:B------:R-:W-:Y:S01]  /*03d0*/  IMAD.IADD R30, R9, 0x1, R20 ;  /* 0x00000001091e7824 */ /* 0x000fe200078e0214 */
[----:B------:R-:W-:Y:S02]  /*03e0*/  PRMT R9, R6, 0x7610, R9 ;  /* 0x0000761006097816 */ /* 0x000fe40000000009 */
[----:B------:R-:W-:Y:S02]  /*03f0*/  @!P1 IADD3.X R5, RZ, c[0x0][0x174], R0, P0, P2 ;  /* 0x00005d00ff059a10 */ /* 0x000fe400007e4400 */
[----:B--2---:R-:W-:Y:S01]  /*0400*/  STS [R30.X4+0x1070], R7 ;  /* 0x001070071e007388 */ /* 0x004fe20000004800 */
[----:B------:R-:W-:-:S06]  /*0410*/  NOP ;  /* 0x0000000000007918 */ /* 0x000fcc0000000000 */
[----:B------:R-:W0:Y:S04]  /*0420*/  LDS R6, [R30.X4+0x1070] ;  /* 0x001070001e067984 */ /* 0x000e280000004800 */
[----:B------:R-:W-:Y:S06]  /*0430*/  BAR.SYNC.DEFER_BLOCKING 0x0 ;  /* 0x0000000000007b1d */ /* 0x000fec0000010000 */
[----:B------:R-:W2:Y:S01]  /*0440*/  @!P1 LDG.E.U8 R9, [R4.64] ;  /* 0x0000000604099981 */ /* 0x000ea2000c1e1100 */
[----:B------:R-:W-:-:S02]  /*0450*/  LOP3.LUT R13, R27, 0xffffffe0, RZ, 0xc0, !PT ;  /* 0xffffffe01b0d7812 */ /* 0x000fc400078ec0ff */
[----:B------:R-:W-:Y:S02]  /*0460*/  @!P1 IADD3 R2, P0, P2, R16, c[0x0][0x178], R27 ;  /* 0x00005e0010029a10 */ /* 0x000fe40007a1e01b */
[----:B------:R-:W-:Y:S01]  /*0470*/  PRMT R29, RZ, 0x7610, R29 ;  /* 0x00007610ff1d7816 */ /* 0x000fe2000000001d */
[----:B------:R-:W-:Y:S01]  /*0480*/  IMAD.IADD R12, R13, 0x1, R20 ;  /* 0x000000010d0c7824 */ /* 0x000fe200078e0214 */
[----:B------:R-:W-:-:S04]  /*0490*/  @!P1 IADD3.X R3, RZ, c[0x0][0x17c], R0, P0, P2 ;  /* 0x00005f00ff039a10 */ /* 0x000fc800007e4400 */
[----:B--2---:R1:W-:Y:S01]  /*04a0*/  STS.U8 [R12+0x1070], R9 ;  /* 0x001070090c007388 */ /* 0x0043e20000000000 */
[----:B------:R-:W-:-:S06]  /*04b0*/  NOP ;  /* 0x0000000000007918 */ /* 0x000fcc0000000000 */
[----:B------:R-:W2:Y:S04]  /*04c0*/  LDS.U8 R7, [R12+0x1070] ;  /* 0x001070000c077984 */ /* 0x000ea80000000000 */
[----:B------:R-:W-:Y:S06]  /*04d0*/  BAR.SYNC.DEFER_BLOCKING 0x0 ;  /* 0x0000000000007b1d */ /* 0x000fec0000010000 */
[----:B------:R-:W3:Y:S01]  /*04e0*/  @!P1 LDG.E.U8 R29, [R2.64] ;  /* 0x00000006021d9981 */ /* 0x000ee2000c1e1100 */
[----:B0-----:R-:W-:Y:S01]  /*04f0*/  FSETP.GEU.FTZ.AND P2, PT, |R6|, +INF , PT ;  /* 0x7f8000000600780b */ /* 0x001fe20003f5e200 */
[----:B------:R-:W-:Y:S01]  /*0500*/  IMAD.MOV.U32 R5, RZ, RZ, 0x4 ;  /* 0x00000004ff057424 */ /* 0x000fe200078e00ff */
[----:B------:R-:W-:-:S05]  /*0510*/  SHF.R.U32.HI R8, RZ, 0x8, R16 ;  /* 0x00000008ff087819 */ /* 0x000fca0000011610 */
[----:B------:R-:W-:-:S04]  /*0520*/  IMAD.WIDE.U32 R10, R8, R5, c[0x0][0x1b0] ;  /* 0x00006c00080a7625 */ /* 0x000fc800078e0005 */
[----:B-1----:R-:W-:-:S04]  /*0530*/  IMAD.WIDE.U32 R8, R8, R5, c[0x0][0x1b8] ;  /* 0x00006e0008087625 */ /* 0x002fc800078e0005 */
        /* <DEDUP_REMOVED lines=20> */
[----:B------:R-:W-:Y:S02]  /*0680*/  FSEL R5, R3, R2, P0 ;  /* 0x0000000203057208 */ /* 0x000fe40000000000 */
[----:B------:R-:W-:Y:S04]  /*0690*/  @!P2 LDS.U8 R3, [R12+0x1070] ;  /* 0x001070000c03a984 */ /* 0x000fe80000000000 */
[----:B------:R-:W0:Y:S02]  /*06a0*/  SHFL.DOWN PT, R32, R5, 0x2, 0x1f ;  /* 0x08401f0005207f89 */ /* 0x000e2400000e0000 */
[----:B0-----:R-:W-:-:S04]  /*06b0*/  FSETP.GEU.FTZ.AND P0, PT, R5, R32, PT ;  /* 0x000000200500720b */ /* 0x001fc80003f1e000 */
[----:B------:R-:W-:-:S04]  /*06c0*/  ISETP.LT.AND P0, PT, R20, 0x1e, !P0 ;  /* 0x0000001e1400780c */ /* 0x000fc80004701270 */
[----:B------:R-:W-:Y:S01]  /*06d0*/  FSEL R32, R32, R5, P0 ;  /* 0x0000000520207208 */ /* 0x000fe20000000000 */
[----:B------:R-:W-:-:S04]  /*06e0*/  @!P2 IMAD R29, R3, 0x4, R28 ;  /* 0x00000004031da824 */ /* 0x000fc800078e021c */
[----:B------:R-:W0:Y:S04]  /*06f0*/  SHFL.DOWN PT, R7, R32, 0x4, 0x1f ;  /* 0x08801f0020077f89 */ /* 0x000e2800000e0000 */
[----:B------:R-:W3:Y:S01]  /*0700*/  @!P2 LDS R3, [R29+0x808] ;  /* 0x000808001d03a984 */ /* 0x000ee20000000800 */
[----:B0-----:R-:W-:-:S04]  /*0710*/  FSETP.GEU.FTZ.AND P0, PT, R32, R7, PT ;  /* 0x000000072000720b */ /* 0x001fc80003f1e000 */
[----:B------:R-:W-:-:S04]  /*0720*/  ISETP.LT.AND P0, PT, R20, 0x1c, !P0 ;  /* 0x0000001c1400780c */ /* 0x000fc80004701270 */
[----:B------:R-:W-:-:S05]  /*0730*/  FSEL R7, R7, R32, P0 ;  /* 0x0000002007077208 */ /* 0x000fca0000000000 */
[----:B------:R-:W0:Y:S01]  /*0740*/  SHFL.DOWN PT, R2, R7, 0x8, 0x1f ;  /* 0x09001f0007027f89 */ /* 0x000e2200000e0000 */
[----:B---3--:R-:W-:-:S04]  /*0750*/  @!P2 FMUL.FTZ R3, R4, R3 ;  /* 0x000000030403a220 */ /* 0x008fc80000410000 */
[----:B------:R-:W-:Y:S01]  /*0760*/  @!P2 FMUL.FTZ R3, R3, c[0x0][0x184] ;  /* 0x000061000303aa20 */ /* 0x000fe20000410000 */
[----:B0-----:R-:W-:-:S04]  /*0770*/  FSETP.GEU.FTZ.AND P0, PT, R7, R2, PT ;  /* 0x000000020700720b */ /* 0x001fc80003f1e000 */
[----:B------:R-:W-:-:S04]  /*0780*/  ISETP.LT.AND P0, PT, R20, 0x18, !P0 ;  /* 0x000000181400780c */ /* 0x000fc80004701270 */
[----:B------:R-:W-:Y:S01]  /*0790*/  FSEL R5, R2, R7, P0 ;  /* 0x0000000702057208 */ /* 0x000fe20000000000 */
[----:B------:R-:W-:Y:S02]  /*07a0*/  @!P2 FADD.FTZ R2, R31, -c[0x0][0x184] ;  /* 0x800061001f02a621 */ /* 0x000fe40000010000 */
[----:B------:R-:W-:Y:S02]  /*07b0*/  IMAD.MOV.U32 R31, RZ, RZ, RZ ;  /* 0x000000ffff1f7224 */ /* 0x000fe400078e00ff */
[----:B------:R-:W0:Y:S01]  /*07c0*/  SHFL.DOWN PT, R28, R5, 0x10, 0x1f ;  /* 0x0a001f00051c7f89 */ /* 0x000e2200000e0000 */
[----:B------:R-:W-:-:S04]  /*07d0*/  @!P2 FMUL.FTZ R2, R2, R6 ;  /* 0x000000060202a220 */ /* 0x000fc80000410000 */
[----:B------:R-:W-:-:S05]  /*07e0*/  @!P2 FFMA.FTZ R31, R6, R2, R3 ;  /* 0x00000002061fa223 */ /* 0x000fca0000010003 */
        /* <DEDUP_REMOVED lines=24> */
.L_x_185:
[----:B0-----:R-:W-:Y:S05]  /*0970*/  BSYNC B0 ;  /* 0x0000000000007941 */ /* 0x001fea0003800000 */
.L_x_184:
        /* <DEDUP_REMOVED lines=43> */
.L_x_187:
[----:B0-----:R-:W-:Y:S05]  /*0c30*/  BSYNC B0 ;  /* 0x0000000000007941 */ /* 0x001fea0003800000 */
.L_x_186:
[----:B------:R-:W-:Y:S01]  /*0c40*/  BAR.SYNC.DEFER_BLOCKING 0x0 ;  /* 0x0000000000007b1d */ /* 0x000fe20000010000 */
[----:B------:R-:W-:Y:S01]  /*0c50*/  IMAD.MOV.U32 R36, RZ, RZ, R22 ;  /* 0x000000ffff247224 */ /* 0x000fe200078e0016 */
[C---:B------:R-:W-:Y:S01]  /*0c60*/  IADD3 R6, P6, R27.reuse, R16, RZ ;  /* 0x000000101b067210 */ /* 0x040fe20007fde0ff */
[----:B------:R-:W-:Y:S02]  /*0c70*/  IMAD.MOV.U32 R32, RZ, RZ, 0xbf ;  /* 0x000000bfff207424 */ /* 0x000fe400078e00ff */
[----:B------:R-:W-:Y:S01]  /*0c80*/  IMAD.MOV.U32 R33, RZ, RZ, RZ ;  /* 0x000000ffff217224 */ /* 0x000fe200078e00ff */
[----:B------:R-:W-:Y:S01]  /*0c90*/  LEA.HI.X.SX32 R7, R27, RZ, 0x1, P6 ;  /* 0x000000ff1b077211 */ /* 0x000fe200030f0eff */
[----:B------:R-:W-:Y:S01]  /*0ca0*/  BSSY B0, `(.L_x_188) ;  /* 0x0000011000007945 */ /* 0x000fe20003800000 */
[----:B------:R-:W-:Y:S01]  /*0cb0*/  LEA R4, P6, R6, c[0x0][0x160], 0x2 ;  /* 0x0000580006047a11 */ /* 0x000fe200078c10ff */
[----:B------:R-:W-:-:S03]  /*0cc0*/  IMAD R28, R34, 0x404, RZ ;  /* 0x00000404221c7824 */ /* 0x000fc600078e02ff */
[----:B------:R-:W-:Y:S01]  /*0cd0*/  LEA.HI.X R5, R6, c[0x0][0x164], R7, 0x2, P6 ;  /* 0x0000590006057a11 */ /* 0x000fe200030f1407 */
[----:B------:R-:W0:Y:S02]  /*0ce0*/  @P5 LDS.64 R2, [0x1480] ;  /* 0x00148000ff025984 */ /* 0x000e240000000a00 */
[----:B0-----:R-:W0:Y:S02]  /*0cf0*/  MUFU.RCP R29, R2 ;  /* 0x00000002001d7308 */ /* 0x001e240000001000 */
[----:B------:R1:W-:Y:S04]  /*0d00*/  @!P5 STG.E [R10.64], R2 ;  /* 0x000000020a00d986 */ /* 0x0003e8000c101906 */
[----:B------:R1:W-:Y:S01]  /*0d10*/  @!P5 STG.E [R8.64], R3 ;  /* 0x000000030800d986 */ /* 0x0003e2000c101906 */
[----:B0-----:R-:W-:-:S03]  /*0d20*/  FMUL.FTZ R29, R29, R0 ;  /* 0x000000001d1d7220 */ /* 0x001fc60000410000 */
[----:B------:R-:W-:Y:S02]  /*0d30*/  BAR.SYNC.DEFER_BLOCKING 0x0 ;  /* 0x0000000000007b1d */ /* 0x000fe40000010000 */
[----:B------:R-:W-:-:S13]  /*0d40*/  FSETP.GEU.FTZ.AND P4, PT, R26, R29, PT ;  /* 0x0000001d1a00720b */ /* 0x000fda0003f9e000 */
[----:B------:R-:W-:Y:S02]  /*0d50*/  @P4 IMAD.MOV.U32 R36, RZ, RZ, R24 ;  /* 0x000000ffff244224 */ /* 0x000fe400078e0018 */
[----:B------:R-:W-:-:S03]  /*0d60*/  @P4 IMAD.MOV.U32 R32, RZ, RZ, 0x3f ;  /* 0x0000003fff204424 */ /* 0x000fc600078e00ff */
[----:B------:R-:W-:-:S13]  /*0d70*/  FSETP.GEU.FTZ.AND P0, PT, R36, R29, PT ;  /* 0x0000001d2400720b */ /* 0x000fda0003f1e000 */
[----:B------:R-:W-:Y:S01]  /*0d80*/  @P0 IADD3 R35, R32, -0x20, RZ ;  /* 0xffffffe020230810 */ /* 0x000fe20007ffe0ff */
[----:B------:R-:W-:Y:S05]  /*0d90*/  @P1 BRA `(.L_x_189) ;  /* 0x0000001000001947 */ /* 0x000fea0003800000 */
[----:B-1----:R0:W5:Y:S02]  /*0da0*/  LDG.E R33, [R4.64] ;  /* 0x0000000604217981 */ /* 0x002164000c1e1900 */
.L_x_189:
[----:B-1----:R-:W-:Y:S05]  /*0db0*/  BSYNC B0 ;  /* 0x0000000000007941 */ /* 0x002fea0003800000 */
.L_x_188:
[----:B-----5:R1:W-:Y:S01]  /*0dc0*/  STS [R30.X4+0x1070], R33 ;  /* 0x001070211e007388 */ /* 0x0203e20000004800 */
[----:B------:R-:W-:-:S06]  /*0dd0*/  NOP ;  /* 0x0000000000007918 */ /* 0x000fcc0000000000 */
[----:B------:R1:W2:Y:S01]  /*0de0*/  LDS R11, [R30.X4+0x1070] ;  /* 0x001070001e0b7984 */ /* 0x0002a20000004800 */
[----:B------:R-:W-:Y:S01]  /*0df0*/  @!P0 IADD3 R35, R32, 0x20, RZ ;  /* 0x0000002020238810 */ /* 0x000fe20007ffe0ff */
[----:B------:R-:W-:Y:S04]  /*0e00*/  BSSY B0, `(.L_x_190) ;  /* 0x000000a000007945 */ /* 0x000fe80003800000 */
[----:B------:R-:W-:Y:S01]  /*0e10*/  IMAD R10, R35, 0x4, R28 ;  /* 0x00000004230a7824 */ /* 0x000fe200078e021c */
[----:B------:R-:W-:Y:S05]  /*0e20*/  @P2 BRA `(.L_x_191) ;  /* 0x0000007000002947 */ /* 0x000fea0003800000 */
[----:B------:R-:W3:Y:S01]  /*0e30*/  MUFU.SQRT R2, R31 ;  /* 0x0000001f00027308 */ /* 0x000ee20000002000 */
[----:B------:R-:W-:Y:S01]  /*0e40*/  FSETP.LT.FTZ.AND P1, PT, RZ, c[0x0][0x1c0], PT ;  /* 0x00007000ff007a0b */ /* 0x000fe20003f31000 */
[----:B---3--:R-:W-:-:S06]  /*0e50*/  FFMA.FTZ R2, R19, c[0x0][0x190], R2 ;  /* 0x0000640013027a23 */ /* 0x008fcc0000010002 */
[----:B------:R-:W3:Y:S02]  /*0e60*/  MUFU.RCP R9, R2 ;  /* 0x0000000200097308 */ /* 0x000ee40000001000 */
[----:B---3--:R-:W-:-:S04]  /*0e70*/  FMUL.FTZ R8, R9, R0 ;  /* 0x0000000009087220 */ /* 0x008fc80000410000 */
[----:B--2---:R-:W-:-:S04]  /*0e80*/  FFMA.FTZ R11, R17, R8, R11 ;  /* 0x00000008110b7223 */ /* 0x004fc8000001000b */
[----:B------:R-:W-:Y:S02]  /*0e90*/  @P1 FMUL.FTZ R11, R18, R11 ;  /* 0x0000000b120b1220 */ /* 0x000fe40000410000 */
.L_x_191:
[----:B------:R-:W-:Y:S05]  /*0ea0*/  BSYNC B0 ;  /* 0x0000000000007941 */ /* 0x000fea0003800000 */
.L_x_190:
[----:B------:R-:W-:Y:S01]  /*0eb0*/  BAR.SYNC.DEFER_BLOCKING 0x0 ;  /* 0x0000000000007b1d */ /* 0x000fe20000010000 */
[----:B-1----:R-:W-:Y:S01]  /*0ec0*/  IMAD.MOV.U32 R33, RZ, RZ, 0xff ;  /* 0x000000ffff217424 */ /* 0x002fe200078e00ff */
[----:B------:R-:W-:Y:S01]  /*0ed0*/  IADD3 R47, R28, 0x808, RZ ;  /* 0x000008081c2f7810 */ /* 0x000fe20007ffe0ff */
[--C-:B------:R-:W-:Y:S02]  /*0ee0*/  IMAD.MOV.U32 R40, RZ, RZ, R26.reuse ;  /* 0x000000ffff287224 */ /* 0x100fe400078e001a */
[----:B------:R-:W-:Y:S01]  /*0ef0*/  IMAD.MOV.U32 R43, RZ, RZ, 0x3f800000 ;  /* 0x3f800000ff2b7424 */ /* 0x000fe200078e00ff */
[----:B------:R-:W1:Y:S01]  /*0f00*/  MUFU.RCP R8, R3 ;  /* 0x0000000300087308 */ /* 0x000e620000001000 */
[----:B------:R-:W-:Y:S01]  /*0f10*/  @P4 IMAD.MOV.U32 R33, RZ, RZ, 0x7f ;  /* 0x0000007fff214424 */ /* 0x000fe200078e00ff */
[----:B------:R-:W-:Y:S01]  /*0f20*/  BSSY B0, `(.L_x_192) ;  /* 0x00000a5000007945 */ /* 0x000fe20003800000 */
[----:B------:R-:W-:Y:S02]  /*0f30*/  @P4 IMAD.MOV.U32 R40, RZ, RZ, -0x40800000 ;  /* 0xbf800000ff284424 */ /* 0x000fe400078e00ff */
[----:B------:R-:W-:-:S02]  /*0f40*/  @P4 IMAD.MOV.U32 R43, RZ, RZ, R26 ;  /* 0x000000ffff2b4224 */ /* 0x000fc400078e001a */
[----:B------:R-:W-:Y:S02]  /*0f50*/  IMAD.MOV.U32 R2, RZ, RZ, 0xbf ;  /* 0x000000bfff027424 */ /* 0x000fe400078e00ff */
[--C-:B------:R-:W-:Y:S02]  /*0f60*/  @P0 IMAD.MOV.U32 R43, RZ, RZ, R36.reuse ;  /* 0x000000ffff2b0224 */ /* 0x100fe400078e0024 */
[----:B------:R-:W-:Y:S02]  /*0f70*/  @!P0 IMAD.MOV.U32 R40, RZ, RZ, R36 ;  /* 0x000000ffff288224 */ /* 0x000fe400078e0024 */
[----:B-1----:R-:W-:Y:S01]  /*0f80*/  FMUL.FTZ R8, R8, R31 ;  /* 0x0000001f08087220 */ /* 0x002fe20000410000 */
[----:B--2---:R1:W-:Y:S01]  /*0f90*/  STS [R30.X4+0x1070], R11 ;  /* 0x0010700b1e007388 */ /* 0x0043e20000004800 */
[----:B------:R-:W-:-:S06]  /*0fa0*/  NOP ;  /* 0x0000000000007918 */ /* 0x000fcc0000000000 */
[----:B------:R2:W-:Y:S01]  /*0fb0*/  LDS R9, [R30.X4+0x1070] ;  /* 0x001070001e097984 */ /* 0x0005e20000004800 */
[----:B------:R-:W-:Y:S01]  /*0fc0*/  FSETP.GEU.FTZ.AND P2, PT, R25, R8, PT ;  /* 0x000000081900720b */ /* 0x000fe20003f5e000 */
[----:B-1----:R-:W-:Y:S02]  /*0fd0*/  IMAD.MOV.U32 R11, RZ, RZ, R21 ;  /* 0x000000ffff0b7224 */ /* 0x002fe400078e0015 */
[----:B------:R-:W-:Y:S04]  /*0fe0*/  @!P3 STS [0x1470], R14 ;  /* 0x0014700eff00b388 */ /* 0x000fe80000000800 */
[----:B------:R-:W-:Y:S01]  /*0ff0*/  BAR.SYNC.DEFER_BLOCKING 0x0 ;  /* 0x0000000000007b1d */ /* 0x000fe20000010000 */
[----:B--2---:R-:W-:Y:S02]  /*1000*/  IMAD.MOV.U32 R30, RZ, RZ, 0x7f ;  /* 0x0000007fff1e7424 */ /* 0x004fe400078e00ff */
[----:B------:R-:W-:-:S02]  /*1010*/  @P4 IMAD.MOV.U32 R30, RZ, RZ, RZ ;  /* 0x000000ffff1e4224 */ /* 0x000fc400078e00ff */
[----:B------:R-:W-:Y:S02]  /*1020*/  @!P0 IMAD.MOV.U32 R30, RZ, RZ, R32 ;  /* 0x000000ffff1e8224 */ /* 0x000fe400078e0020 */
        /* <DEDUP_REMOVED lines=41> */
[----:B------:R-:W-:Y:S01]  /*12c0*/  FSETP.GEU.FTZ.AND P6, PT, R33, R8, PT ;  /* 0x000000082100720b */ /* 0x000fe20003fde000 */
[----:B------:R-:W-:-:S02]  /*12d0*/  IMAD.MOV.U32 R39, RZ, RZ, 0xff ;  /* 0x000000ffff277424 */ /* 0x000fc400078e00ff */
[----:B------:R-:W1:Y:S01]  /*12e0*/  LDS R44, [R44] ;  /* 0x000000002c2c7984 */ /* 0x000e620000000800 */
[----:B------:R-:W-:-:S09]  /*12f0*/  @P2 IMAD.MOV.U32 R39, RZ, RZ, 0x7f ;  /* 0x0000007fff272424 */ /* 0x000fd200078e00ff */
[C---:B------:R-:W-:Y:S02]  /*1300*/  @P6 IADD3 R32, R10.reuse, -0x8, RZ ;  /* 0xfffffff80a206810 */ /* 0x040fe40007ffe0ff */
        /* <DEDUP_REMOVED lines=21> */
[----:B------:R-:W1:Y:S02]  /*1460*/  LDS R38, [R38] ;  /* 0x0000000026267984 */ /* 0x000e640000000800 */
[----:B-1----:R-:W-:-:S13]  /*1470*/  FSETP.GEU.FTZ.AND P0, PT, R38, R29, PT ;  /* 0x0000001d2600720b */ /* 0x002fda0003f1e000 */
[C---:B------:R-:W-:Y:S02]  /*1480*/  @P0 FADD.FTZ R37, R38.reuse, R40 ;  /* 0x0000002826250221 */ /* 0x040fe40000010000 */
[----:B------:R-:W-:Y:S02]  /*1490*/  @!P0 FADD.FTZ R43, R38, R43 ;  /* 0x0000002b262b8221 */ /* 0x000fe40000010000 */
[----:B------:R-:W-:Y:S02]  /*14a0*/  @P0 FMUL.FTZ R36, R37, 0.5 ;  /* 0x3f00000025240820 */ /* 0x000fe40000410000 */
[----:B------:R-:W-:Y:S01]  /*14b0*/  IMAD.MOV.U32 R40, RZ, RZ, 0x7f ;  /* 0x0000007fff287424 */ /* 0x000fe200078e00ff */
[----:B------:R-:W-:Y:S01]  /*14c0*/  @P2 CS2R R40, SRZ ;  /* 0x0000000000282805 */ /* 0x000fe2000001ff00 */
[----:B------:R-:W-:Y:S01]  /*14d0*/  IMAD.MOV.U32 R37, RZ, RZ, 0x3f800000 ;  /* 0x3f800000ff257424 */ /* 0x000fe200078e00ff */
[----:B------:R-:W-:Y:S01]  /*14e0*/  @P0 FSETP.GT.FTZ.AND P5, PT, R36, R29, PT ;  /* 0x0000001d2400020b */ /* 0x000fe20003fb4000 */
[----:B------:R-:W-:-:S02]  /*14f0*/  @!P0 FMUL.FTZ R36, R43, 0.5 ;  /* 0x3f0000002b248820 */ /* 0x000fc40000410000 */
[----:B------:R-:W-:Y:S01]  /*1500*/  @P2 IMAD.MOV.U32 R37, RZ, RZ, R25 ;  /* 0x000000ffff252224 */ /* 0x000fe200078e0019 */
[----:B------:R-:W-:Y:S01]  /*1510*/  @P0 SEL R30, R30, R49, P5 ;  /* 0x000000311e1e0207 */ /* 0x000fe20002800000 */
[----:B------:R-:W-:Y:S01]  /*1520*/  @!P4 IMAD.MOV.U32 R40, RZ, RZ, R2 ;  /* 0x000000ffff28c224 */ /* 0x000fe200078e0002 */
[----:B------:R-:W-:Y:S01]  /*1530*/  @!P0 FSETP.GT.FTZ.AND P5, PT, R29, R36, PT ;  /* 0x000000241d00820b */ /* 0x000fe20003fb4000 */
[----:B------:R-:W-:Y:S02]  /*1540*/  @!P4 IMAD.MOV.U32 R2, RZ, RZ, R39 ;  /* 0x000000ffff02c224 */ /* 0x000fe400078e0027 */
[--C-:B------:R-:W-:Y:S02]  /*1550*/  @!P4 IMAD.MOV.U32 R41, RZ, RZ, R11.reuse ;  /* 0x000000ffff29c224 */ /* 0x100fe400078e000b */
[----:B------:R-:W-:Y:S01]  /*1560*/  @P4 IMAD.MOV.U32 R37, RZ, RZ, R11 ;  /* 0x000000ffff254224 */ /* 0x000fe200078e000b */
[----:B------:R-:W-:Y:S01]  /*1570*/  ISETP.GE.AND P4, PT, R27, R42, PT ;  /* 0x0000002a1b00720c */ /* 0x000fe20003f86270 */
[----:B------:R-:W-:Y:S01]  /*1580*/  @!P1 IMAD.MOV.U32 R40, RZ, RZ, R3 ;  /* 0x000000ffff289224 */ /* 0x000fe200078e0003 */
[----:B------:R-:W-:Y:S01]  /*1590*/  @!P0 SEL R30, R45, R49, P5 ;  /* 0x000000312d1e8207 */ /* 0x000fe20002800000 */
[--C-:B------:R-:W-:Y:S01]  /*15a0*/  @!P1 IMAD.MOV.U32 R41, RZ, RZ, R31.reuse ;  /* 0x000000ffff299224 */ /* 0x100fe200078e001f */
[----:B------:R-:W-:Y:S01]  /*15b0*/  FSETP.GEU.FTZ.AND P5, PT, R35, R8, PT ;  /* 0x000000082300720b */ /* 0x000fe20003fbe000 */
[----:B------:R-:W-:-:S02]  /*15c0*/  @P1 IMAD.MOV.U32 R37, RZ, RZ, R31 ;  /* 0x000000ffff251224 */ /* 0x000fc400078e001f */
[----:B------:R-:W-:Y:S02]  /*15d0*/  IMAD.SHL.U32 R43, R30, 0x4, RZ ;  /* 0x000000041e2b7824 */ /* 0x000fe400078e00ff */
[----:B------:R-:W-:Y:S02]  /*15e0*/  @!P1 IMAD.MOV.U32 R3, RZ, RZ, R2 ;  /* 0x000000ffff039224 */ /* 0x000fe400078e0002 */
[----:B------:R-:W-:Y:S01]  /*15f0*/  @!P6 IMAD.MOV.U32 R41, RZ, RZ, R33 ;  /* 0x000000ffff29e224 */ /* 0x000fe200078e0021 */
[----:B------:R-:W-:Y:S01]  /*1600*/  LOP3.LUT R43, R43, 0x3fc, RZ, 0xc0, !PT ;  /* 0x000003fc2b2b7812 */ /* 0x000fe200078ec0ff */
[----:B------:R-:W-:Y:S01]  /*1610*/  @!P6 IMAD.MOV.U32 R40, RZ, RZ, R10 ;  /* 0x000000ffff28e224 */ /* 0x000fe200078e000a */
[----:B------:R1:W-:Y:S01]  /*1620*/  @!P4 STG.E [R4.64], R9 ;  /* 0x000000090400c986 */ /* 0x0003e2000c101906 */
[----:B------:R-:W-:Y:S02]  /*1630*/  @!P6 IMAD.MOV.U32 R10, RZ, RZ, R3 ;  /* 0x000000ffff0ae224 */ /* 0x000fe400078e0003 */
[----:B------:R-:W-:Y:S01]  /*1640*/  @P5 IADD3 R36, R32, -0x4, RZ ;  /* 0xfffffffc20245810 */ /* 0x000fe20007ffe0ff */
[----:B------:R-:W-:Y:S01]  /*1650*/  IMAD.IADD R43, R28, 0x1, R43 ;  /* 0x000000011c2b7824 */ /* 0x000fe200078e022b */
[----:B------:R-:W-:Y:S01]  /*1660*/  @!P5 IADD3 R36, R32, 0x4, RZ ;  /* 0x000000042024d810 */ /* 0x000fe20007ffe0ff */
[----:B------:R-:W-:-:S02]  /*1670*/  @!P5 IMAD.MOV.U32 R41, RZ, RZ, R35 ;  /* 0x000000ffff29d224 */ /* 0x000fc400078e0023 */
[----:B------:R-:W-:Y:S02]  /*1680*/  @!P5 IMAD.MOV.U32 R40, RZ, RZ, R32 ;  /* 0x000000ffff28d224 */ /* 0x000fe400078e0020 */
[----:B------:R-:W-:Y:S01]  /*1690*/  IMAD R29, R36, 0x4, R47 ;  /* 0x00000004241d7824 */ /* 0x000fe200078e022f */
[----:B------:R-:W2:Y:S01]  /*16a0*/  LDS R43, [R43] ;  /* 0x000000002b2b7984 */ /* 0x000ea20000000800 */
[----:B------:R-:W-:Y:S01]  /*16b0*/  @!P5 IMAD.MOV.U32 R32, RZ, RZ, R10 ;  /* 0x000000ffff20d224 */ /* 0x000fe200078e000a */
[----:B------:R-:W-:Y:S01]  /*16c0*/  SHF.R.U32.HI R10, RZ, 0x1f, R0 ;  /* 0x0000001fff0a7819 */ /* 0x000fe20000011600 */
[----:B------:R-:W-:Y:S01]  /*16d0*/  @P6 IMAD.MOV.U32 R37, RZ, RZ, R33 ;  /* 0x000000ffff256224 */ /* 0x000fe200078e0021 */
[----:B------:R-:W3:Y:S01]  /*16e0*/  LDS R45, [R29] ;  /* 0x000000001d2d7984 */ /* 0x000ee20000000800 */
[----:B------:R-:W-:Y:S01]  /*16f0*/  @P5 IMAD.MOV.U32 R37, RZ, RZ, R35 ;  /* 0x000000ffff255224 */ /* 0x000fe200078e0023 */
[----:B01----:R-:W-:Y:S02]  /*1700*/  PRMT R5, R30, 0x7610, R5 ;  /* 0x000076101e057816 */ /* 0x003fe40000000005 */
[----:B--2---:R-:W-:-:S02]  /*1710*/  SHF.R.U32.HI R43, RZ, 0x1f, R43 ;  /* 0x0000001fff2b7819 */ /* 0x004fc4000001162b */
[----:B---3--:R-:W-:Y:S02]  /*1720*/  FSETP.GEU.FTZ.AND P0, PT, R45, R8, PT ;  /* 0x000000082d00720b */ /* 0x008fe40003f1e000 */
[----:B------:R-:W-:-:S11]  /*1730*/  PRMT R43, R43, 0x9910, RZ ;  /* 0x000099102b2b7816 */ /* 0x000fd600000000ff */
        /* <DEDUP_REMOVED lines=16> */
[----:B------:R-:W0:Y:S02]  /*1840*/  LDS R44, [R44+0x808] ;  /* 0x000808002c2c7984 */ /* 0x000e240000000800 */
[----:B0-----:R-:W-:-:S13]  /*1850*/  FSETP.GEU.FTZ.AND P1, PT, R44, R8, PT ;  /* 0x000000082c00720b */ /* 0x001fda0003f3e000 */
[C---:B------:R-:W-:Y:S02]  /*1860*/  @P1 FADD.FTZ R2, R44.reuse, R41 ;  /* 0x000000292c021221 */ /* 0x040fe40000010000 */
[----:B------:R-:W-:Y:S02]  /*1870*/  @!P1 FADD.FTZ R37, R44, R37 ;  /* 0x000000252c259221 */ /* 0x000fe40000010000 */
[----:B------:R-:W-:Y:S01]  /*1880*/  @P1 FMUL.FTZ R3, R2, 0.5 ;  /* 0x3f00000002031820 */ /* 0x000fe20000410000 */
[----:B------:R-:W-:Y:S01]  /*1890*/  PRMT R2, R10, 0x9910, RZ ;  /* 0x000099100a027816 */ /* 0x000fe200000000ff */
[----:B------:R-:W-:-:S03]  /*18a0*/  @!P1 FMUL.FTZ R37, R37, 0.5 ;  /* 0x3f00000025259820 */ /* 0x000fc60000410000 */
[----:B------:R-:W-:Y:S01]  /*18b0*/  @P1 FSETP.GT.FTZ.AND P4, PT, R3, R8, PT ;  /* 0x000000080300120b */ /* 0x000fe20003f94000 */
[----:B------:R-:W-:Y:S01]  /*18c0*/  IMAD.MOV.U32 R3, RZ, RZ, R43 ;  /* 0x000000ffff037224 */ /* 0x000fe200078e002b */
[----:B------:R-:W-:Y:S02]  /*18d0*/  @!P1 FSETP.GT.FTZ.AND P0, PT, R8, R37, PT ;  /* 0x000000250800920b */ /* 0x000fe40003f14000 */
[-C--:B------:R-:W-:Y:S02]  /*18e0*/  @P1 SEL R9, R40, R29.reuse, P4 ;  /* 0x0000001d28091207 */ /* 0x080fe40002000000 */
[----:B------:R-:W-:Y:S02]  /*18f0*/  ISETP.NE.AND P2, PT, R3, R2, PT ;  /* 0x000000020300720c */ /* 0x000fe40003f45270 */
[----:B------:R-:W-:-:S11]  /*1900*/  @!P1 SEL R9, R38, R29, P0 ;  /* 0x0000001d26099207 */ /* 0x000fd60000000000 */
[----:B------:R-:W-:Y:S05]  /*1910*/  @!P2 BRA `(.L_x_193) ;  /* 0x000000500000a947 */ /* 0x000fea0003800000 */
[----:B------:R-:W-:-:S13]  /*1920*/  FSETP.GT.FTZ.AND P0, PT, R0, RZ, PT ;  /* 0x000000ff0000720b */ /* 0x000fda0003f14000 */
[----:B------:R-:W-:-:S04]  /*1930*/  @!P0 IADD3 R0, R5, -0x1, RZ ;  /* 0xffffffff05008810 */ /* 0x000fc80007ffe0ff */
[----:B------:R-:W-:-:S04]  /*1940*/  @!P0 PRMT R5, R0, 0x7610, R5 ;  /* 0x0000761000058816 */ /* 0x000fc80000000005 */
[----:B------:R-:W-:-:S04]  /*1950*/  @P0 IADD3 R0, R5, 0x1, RZ ;  /* 0x0000000105000810 */ /* 0x000fc80007ffe0ff */
[----:B------:R-:W-:Y:S02]  /*1960*/  @P0 PRMT R5, R0, 0x7610, R5 ;  /* 0x0000761000050816 */ /* 0x000fe40000000005 */
.L_x_193:
[----:B------:R-:W-:Y:S05]  /*1970*/  BSYNC B0 ;  /* 0x0000000000007941 */ /* 0x000fea0003800000 */
.L_x_192:
        /* <DEDUP_REMOVED lines=30> */
.L_x_194:
[----:B------:R-:W-:Y:S05]  /*1b60*/  EXIT ;  /* 0x000000000000794d */ /* 0x000fea0003800000 */
.L_x_196:
        /* <DEDUP_REMOVED lines=9> */
.L_x_2075:


//--------------------- .text._Z20kDequantizeBlockwiseI13__nv_bfloat16Li512ELi64ELi8ELi2EEvPfPhS1_PT_ii --------------------------
	.section	.text._Z20kDequantizeBlockwiseI13__nv_bfloat16Li512ELi64ELi8ELi2EEvPfPhS1_PT_ii,"ax",@progbits
	.sectioninfo	@"SHI_REGISTERS=56"
	.align	128
        .global         _Z20kDequantizeBlockwiseI13__nv_bfloat16Li512ELi64ELi8ELi2EEvPfPhS1_PT_ii
        .type           _Z20kDequantizeBlockwiseI13__nv_bfloat16Li512ELi64ELi8ELi2EEvPfPhS1_PT_ii,@function
        .size           _Z20kDequantizeBlockwiseI13__nv_bfloat16Li512ELi64ELi8ELi2EEvPfPhS1_PT_ii,(.L_x_2076 - _Z20kDequantizeBlockwiseI13__nv_bfloat16Li512ELi64ELi8ELi2EEvPfPhS1_PT_ii)
        .other          _Z20kDequantizeBlockwiseI13__nv_bfloat16Li512ELi64ELi8ELi2EEvPfPhS1_PT_ii,@"STO_CUDA_ENTRY STV_DEFAULT"
_Z20kDequantizeBlockwiseI13__nv_bfloat16Li512ELi64ELi8ELi2EEvPfPhS1_PT_ii:
.text._Z20kDequantizeBlockwiseI13__nv_bfloat16Li512ELi64ELi8ELi2EEvPfPhS1_PT_ii:
[----:B------:R-:W-:Y:S02]  /*0000*/  IMAD.MOV.U32 R1, RZ, RZ, c[0x0][0x28] ;  /* 0x00000a00ff017624 */ /* 0x000fe400078e00ff */
[----:B------:R-:W0:Y:S01]  /*0010*/  S2R R2, SR_CTAID.X ;  /* 0x0000000000027919 */ /* 0x000e220000002500 */
[----:B------:R-:W-:Y:S02]  /*0020*/  ULDC UR4, c[0x0][0xc] ;  /* 0x0000030000047ab9 */ /* 0x000fe40000000800 */
[----:B------:R-:W-:Y:S01]  /*0030*/  USHF.L.U32 UR4, UR4, 0x9, URZ ;  /* 0x0000000904047899 */ /* 0x000fe2000800063f */
[----:B0-----:R-:W-:-:S05]  /*0040*/  IMAD.SHL.U32 R2, R2, 0x200, RZ ;  /* 0x0000020002027824 */ /* 0x001fca00078e00ff */
[----:B------:R-:W-:-:S13]  /*0050*/  ISETP.GE.AND P0, PT, R2, UR4, PT ;  /* 0x0000000402007c0c */ /* 0x000fda000bf06270 */
[----:B------:R-:W-:Y:S05]  /*0060*/  @P0 EXIT ;  /* 0x000000000000094d */ /* 0x000fea0003800000 */
[----:B------:R-:W0:Y:S01]  /*0070*/  S2R R5, SR_TID.X ;  /* 0x0000000000057919 */ /* 0x000e220000002100 */
[----:B------:R-:W-:Y:S02]  /*0080*/  ULDC.64 UR6, c[0x0][0x180] ;  /* 0x0000600000067ab9 */ /* 0x000fe40000000a00 */
[----:B------:R-:W-:Y:S01]  /*0090*/  UIADD3 UR5, UP0, UR7, 0x1, URZ ;  /* 0x0000000107057890 */ /* 0x000fe2000ff1e03f */
[----:B------:R-:W1:Y:S01]  /*00a0*/  S2R R0, SR_LANEID ;  /* 0x0000000000007919 */ /* 0x000e620000000000 */
[----:B------:R-:W-:Y:S02]  /*00b0*/  UFLO.U32 UR4, UR6 ;  /* 0x00000006000472bd */ /* 0x000fe400080e0000 */
[----:B------:R-:W-:-:S04]  /*00c0*/  ULEA.HI.X.SX32 UR6, UR7, URZ, 0x1, UP0 ;  /* 0x0000003f07067291 */ /* 0x000fc800080f0e3f */
[----:B------:R-:W-:-:S04]  /*00d0*/  ULEA.HI UR5, UP0, UR6, UR5, URZ, 0x1 ;  /* 0x0000000506057291 */ /* 0x000fc8000f81083f */
[----:B------:R-:W-:-:S04]  /*00e0*/  UIADD3.X UR6, URZ, UR6, URZ, UP0, !UPT ;  /* 0x000000063f067290 */ /* 0x000fc800087fe43f */
[----:B------:R-:W-:-:S03]  /*00f0*/  USHF.R.U64 UR5, UR5, 0x1, UR6 ;  /* 0x0000000105057899 */ /* 0x000fc60008001206 */
[----:B------:R-:W-:Y:S01]  /*0100*/  ULDC.64 UR6, c[0x0][0x118] ;  /* 0x0000460000067ab9 */ /* 0x000fe20000000a00 */
[----:B0-----:R-:W-:Y:S01]  /*0110*/  IMAD.SHL.U32 R3, R5, 0x8, RZ ;  /* 0x0000000805037824 */ /* 0x001fe200078e00ff */
[----:B------:R-:W-:-:S04]  /*0120*/  SHF.R.U32.HI R7, RZ, 0x5, R5 ;  /* 0x00000005ff077819 */ /* 0x000fc80000011605 */
[----:B------:R-:W-:-:S04]  /*0130*/  LOP3.LUT R4, R3, 0xffffff00, RZ, 0xc0, !PT ;  /* 0xffffff0003047812 */ /* 0x000fc800078ec0ff */
[C---:B------:R-:W-:Y:S01]  /*0140*/  LOP3.LUT R3, R4.reuse, 0x1f, R5, 0xf8, !PT ;  /* 0x0000001f04037812 */ /* 0x040fe200078ef805 */
[C---:B------:R-:W-:Y:S02]  /*0150*/  IMAD.SHL.U32 R5, R7.reuse, 0x200, RZ ;  /* 0x0000020007057824 */ /* 0x040fe400078e00ff */
[----:B-1----:R-:W-:Y:S01]  /*0160*/  IMAD R7, R7, 0x100, R0 ;  /* 0x0000010007077824 */ /* 0x002fe200078e0200 */
[--C-:B------:R-:W-:Y:S01]  /*0170*/  SHF.R.S32.HI R6, RZ, 0x1f, R3.reuse ;  /* 0x0000001fff067819 */ /* 0x100fe20000011403 */
[----:B------:R-:W-:Y:S01]  /*0180*/  IMAD.IADD R4, R4, 0x1, R3 ;  /* 0x0000000104047824 */ /* 0x000fe200078e0203 */
[C---:B------:R-:W-:Y:S02]  /*0190*/  LOP3.LUT R8, R3.reuse, 0x20, RZ, 0xfc, !PT ;  /* 0x0000002003087812 */ /* 0x040fe400078efcff */
[C---:B------:R-:W-:Y:S02]  /*01a0*/  LOP3.LUT R9, R3.reuse, 0x40, RZ, 0xfc, !PT ;  /* 0x0000004003097812 */ /* 0x040fe400078efcff */
[----:B------:R-:W-:-:S02]  /*01b0*/  LOP3.LUT R10, R3, 0x60, RZ, 0xfc, !PT ;  /* 0x00000060030a7812 */ /* 0x000fc400078efcff */
[C---:B------:R-:W-:Y:S02]  /*01c0*/  LOP3.LUT R11, R3.reuse, 0x80, RZ, 0xfc, !PT ;  /* 0x00000080030b7812 */ /* 0x040fe400078efcff */
[C---:B------:R-:W-:Y:S02]  /*01d0*/  LOP3.LUT R12, R3.reuse, 0xa0, RZ, 0xfc, !PT ;  /* 0x000000a0030c7812 */ /* 0x040fe400078efcff */
[C---:B------:R-:W-:Y:S02]  /*01e0*/  LOP3.LUT R13, R3.reuse, 0xc0, RZ, 0xfc, !PT ;  /* 0x000000c0030d7812 */ /* 0x040fe400078efcff */
[----:B------:R-:W-:Y:S02]  /*01f0*/  LOP3.LUT R14, R3, 0xe0, RZ, 0xfc, !PT ;  /* 0x000000e0030e7812 */ /* 0x000fe400078efcff */
[C---:B------:R-:W-:Y:S02]  /*0200*/  IADD3 R15, R4.reuse, 0x20, RZ ;  /* 0x00000020040f7810 */ /* 0x040fe40007ffe0ff */
[----:B------:R-:W-:-:S02]  /*0210*/  IADD3 R16, R4, 0x40, RZ ;  /* 0x0000004004107810 */ /* 0x000fc40007ffe0ff */
[C---:B------:R-:W-:Y:S02]  /*0220*/  IADD3 R17, R4.reuse, 0x60, RZ ;  /* 0x0000006004117810 */ /* 0x040fe40007ffe0ff */
[C---:B------:R-:W-:Y:S02]  /*0230*/  IADD3 R18, R4.reuse, 0x80, RZ ;  /* 0x0000008004127810 */ /* 0x040fe40007ffe0ff */
[C---:B------:R-:W-:Y:S02]  /*0240*/  IADD3 R19, R4.reuse, 0xa0, RZ ;  /* 0x000000a004137810 */ /* 0x040fe40007ffe0ff */
[C---:B------:R-:W-:Y:S02]  /*0250*/  IADD3 R20, R4.reuse, 0xc0, RZ ;  /* 0x000000c004147810 */ /* 0x040fe40007ffe0ff */
        /* <DEDUP_REMOVED lines=8> */
[----:B------:R-:W-:Y:S02]  /*02e0*/  IADD3 R37, R4, 0x1e0, RZ ;  /* 0x000001e004257810 */ /* 0x000fe40007ffe0ff */
.L_x_198:
[----:B------:R-:W-:Y:S01]  /*02f0*/  BAR.SYNC.DEFER_BLOCKING 0x0 ;  /* 0x0000000000007b1d */ /* 0x000fe20000010000 */
[----:B-1----:R-:W-:Y:S01]  /*0300*/  IADD3 R27, -R2, UR5, RZ ;  /* 0x00000005021b7c10 */ /* 0x002fe2000fffe1ff */
[----:B------:R-:W-:Y:S01]  /*0310*/  IMAD.MOV.U32 R30, RZ, RZ, 0x80 ;  /* 0x00000080ff1e7424 */ /* 0x000fe200078e00ff */
[--C-:B------:R-:W-:Y:S01]  /*0320*/  SHF.R.S32.HI R29, RZ, 0x1f, R2.reuse ;  /* 0x0000001fff1d7819 */ /* 0x100fe20000011402 */
[----:B------:R-:W-:Y:S01]  /*0330*/  IMAD.MOV.U32 R33, RZ, RZ, 0x80 ;  /* 0x00000080ff217424 */ /* 0x000fe200078e00ff */
[----:B------:R-:W-:Y:S01]  /*0340*/  IMNMX R28, R27, 0x200, PT ;  /* 0x000002001b1c7817 */ /* 0x000fe20003800200 */
[----:B------:R-:W-:Y:S01]  /*0350*/  IMAD.MOV.U32 R39, RZ, RZ, 0x80 ;  /* 0x00000080ff277424 */ /* 0x000fe200078e00ff */
[C---:B------:R-:W-:Y:S01]  /*0360*/  IADD3 R26, P0, P1, R3.reuse, c[0x0][0x168], R2 ;  /* 0x00005a00031a7a10 */ /* 0x040fe2000791e002 */
[----:B------:R-:W-:Y:S01]  /*0370*/  IMAD.MOV.U32 R38, RZ, RZ, 0x80 ;  /* 0x00000080ff267424 */ /* 0x000fe200078e00ff */
[----:B------:R-:W-:Y:S02]  /*0380*/  ISETP.GE.AND P6, PT, R3, R28, PT ;  /* 0x0000001c0300720c */ /* 0x000fe40003fc6270 */
[----:B------:R-:W-:-:S02]  /*0390*/  IADD3.X R27, R6, c[0x0][0x16c], R29, P0, P1 ;  /* 0x00005b00061b7a10 */ /* 0x000fc400007e241d */
[----:B------:R-:W-:Y:S02]  /*03a0*/  PRMT R29, R30, 0x7610, R29 ;  /* 0x000076101e1d7816 */ /* 0x000fe4000000001d */
[-C--:B------:R-:W-:Y:S02]  /*03b0*/  ISETP.GE.AND P5, PT, R8, R28.reuse, PT ;  /* 0x0000001c0800720c */ /* 0x080fe40003fa6270 */
[-C--:B------:R-:W-:Y:S02]  /*03c0*/  ISETP.GE.AND P4, PT, R9, R28.reuse, PT ;  /* 0x0000001c0900720c */ /* 0x080fe40003f86270 */
[-C--:B------:R-:W-:Y:S02]  /*03d0*/  ISETP.GE.AND P3, PT, R10, R28.reuse, PT ;  /* 0x0000001c0a00720c */ /* 0x080fe40003f66270 */
[-C--:B------:R-:W-:Y:S02]  /*03e0*/  ISETP.GE.AND P2, PT, R11, R28.reuse, PT ;  /* 0x0000001c0b00720c */ /* 0x080fe40003f46270 */
[-C--:B------:R-:W-:Y:S01]  /*03f0*/  ISETP.GE.AND P1, PT, R12, R28.reuse, PT ;  /* 0x0000001c0c00720c */ /* 0x080fe20003f26270 */
[----:B------:R0:W2:Y:S01]  /*0400*/  @!P6 LDG.E.U8 R29, [R26.64] ;  /* 0x000000061a1de981 */ /* 0x0000a2000c1e1100 */
[----:B------:R-:W-:-:S02]  /*0410*/  ISETP.GE.AND P0, PT, R13, R28, PT ;  /* 0x0000001c0d00720c */ /* 0x000fc40003f06270 */
[----:B------:R-:W-:Y:S01]  /*0420*/  ISETP.GE.AND P6, PT, R14, R28, PT ;  /* 0x0000001c0e00720c */ /* 0x000fe20003fc6270 */
[----:B------:R-:W-:Y:S01]  /*0430*/  IMAD.MOV.U32 R31, RZ, RZ, 0x80 ;  /* 0x00000080ff1f7424 */ /* 0x000fe200078e00ff */
[----:B------:R0:W3:Y:S01]  /*0440*/  @!P5 LDG.E.U8 R33, [R26.64+0x20] ;  /* 0x000020061a21d981 */ /* 0x0000e2000c1e1100 */
[----:B------:R-:W-:Y:S02]  /*0450*/  IMAD.MOV.U32 R32, RZ, RZ, 0x80 ;  /* 0x00000080ff207424 */ /* 0x000fe400078e00ff */
[----:B------:R-:W-:Y:S01]  /*0460*/  IMAD.MOV.U32 R28, RZ, RZ, 0x80 ;  /* 0x00000080ff1c7424 */ /* 0x000fe200078e00ff */
[----:B------:R0:W4:Y:S04]  /*0470*/  @!P4 LDG.E.U8 R39, [R26.64+0x40] ;  /* 0x000040061a27c981 */ /* 0x000128000c1e1100 */
[----:B------:R0:W5:Y:S04]  /*0480*/  @!P3 LDG.E.U8 R38, [R26.64+0x60] ;  /* 0x000060061a26b981 */ /* 0x000168000c1e1100 */
[----:B------:R0:W5:Y:S04]  /*0490*/  @!P2 LDG.E.U8 R31, [R26.64+0x80] ;  /* 0x000080061a1fa981 */ /* 0x000168000c1e1100 */
[----:B------:R0:W5:Y:S04]  /*04a0*/  @!P1 LDG.E.U8 R32, [R26.64+0xa0] ;  /* 0x0000a0061a209981 */ /* 0x000168000c1e1100 */
[----:B------:R0:W5:Y:S04]  /*04b0*/  @!P0 LDG.E.U8 R30, [R26.64+0xc0] ;  /* 0x0000c0061a1e8981 */ /* 0x000168000c1e1100 */
[----:B------:R0:W5:Y:S01]  /*04c0*/  @!P6 LDG.E.U8 R28, [R26.64+0xe0] ;  /* 0x0000e0061a1ce981 */ /* 0x000162000c1e1100 */
[----:B------:R-:W-:-:S02]  /*04d0*/  IADD3 R41, R7, 0x20, RZ ;  /* 0x0000002007297810 */ /* 0x000fc40007ffe0ff */
[C---:B------:R-:W-:Y:S02]  /*04e0*/  LEA.HI.SX32 R40, R7.reuse, R7, 0x1b ;  /* 0x0000000707287211 */ /* 0x040fe400078fdaff */
[C---:B------:R-:W-:Y:S02]  /*04f0*/  IADD3 R43, R7.reuse, 0x40, RZ ;  /* 0x00000040072b7810 */ /* 0x040fe40007ffe0ff */
[----:B------:R-:W-:Y:S02]  /*0500*/  IADD3 R45, R7, 0x60, RZ ;  /* 0x00000060072d7810 */ /* 0x000fe40007ffe0ff */
[----:B------:R-:W-:Y:S02]  /*0510*/  LEA.HI.SX32 R42, R41, R41, 0x1b ;  /* 0x00000029292a7211 */ /* 0x000fe400078fdaff */
[C---:B0-----:R-:W-:Y:S02]  /*0520*/  IADD3 R26, R7.reuse, 0x80, RZ ;  /* 0x00000080071a7810 */ /* 0x041fe40007ffe0ff */
[----:B------:R-:W-:-:S02]  /*0530*/  IADD3 R27, R7, 0xa0, RZ ;  /* 0x000000a0071b7810 */ /* 0x000fc40007ffe0ff */
[----:B------:R-:W-:Y:S02]  /*0540*/  LEA.HI.SX32 R44, R43, R43, 0x1b ;  /* 0x0000002b2b2c7211 */ /* 0x000fe400078fdaff */
[----:B------:R-:W-:Y:S02]  /*0550*/  IADD3 R41, R7, 0xc0, RZ ;  /* 0x000000c007297810 */ /* 0x000fe40007ffe0ff */
[----:B------:R-:W-:Y:S02]  /*0560*/  LEA.HI.SX32 R45, R45, R45, 0x1b ;  /* 0x0000002d2d2d7211 */ /* 0x000fe400078fdaff */
[----:B------:R-:W-:Y:S02]  /*0570*/  IADD3 R43, R7, 0xe0, RZ ;  /* 0x000000e0072b7810 */ /* 0x000fe40007ffe0ff */
[----:B------:R-:W-:Y:S02]  /*0580*/  LEA.HI.SX32 R26, R26, R26, 0x1b ;  /* 0x0000001a1a1a7211 */ /* 0x000fe400078fdaff */
[----:B------:R-:W-:-:S02]  /*0590*/  LEA.HI.SX32 R27, R27, R27, 0x1b ;  /* 0x0000001b1b1b7211 */ /* 0x000fc400078fdaff */
[----:B------:R-:W-:Y:S02]  /*05a0*/  LEA.HI.SX32 R41, R41, R41, 0x1b ;  /* 0x0000002929297211 */ /* 0x000fe400078fdaff */
[----:B------:R-:W-:Y:S01]  /*05b0*/  LEA.HI.SX32 R43, R43, R43, 0x1b ;  /* 0x0000002b2b2b7211 */ /* 0x000fe200078fdaff */
[----:B--2---:R0:W-:Y:S04]  /*05c0*/  STS.U8 [R40], R29 ;  /* 0x0000001d28007388 */ /* 0x0041e80000000000 */
[----:B---3--:R-:W-:Y:S01]  /*05d0*/  STS.U8 [R42], R33 ;  /* 0x000000212a007388 */ /* 0x008fe20000000000 */
[----:B0-----:R-:W-:-:S03]  /*05e0*/  IMAD R29, R0, 0x7, R7 ;  /* 0x00000007001d7824 */ /* 0x001fc600078e0207 */
[----:B----4-:R0:W-:Y:S04]  /*05f0*/  STS.U8 [R44], R39 ;  /* 0x000000272c007388 */ /* 0x0101e80000000000 */
[----:B-----5:R-:W-:Y:S01]  /*0600*/  STS.U8 [R45], R38 ;  /* 0x000000262d007388 */ /* 0x020fe20000000000 */
[----:B------:R-:W-:-:S03]  /*0610*/  LEA.HI.SX32 R40, R29, R29, 0x1b ;  /* 0x0000001d1d287211 */ /* 0x000fc600078fdaff */
[----:B------:R1:W-:Y:S01]  /*0620*/  STS.U8 [R26], R31 ;  /* 0x0000001f1a007388 */ /* 0x0003e20000000000 */
[----:B0-----:R-:W-:-:S03]  /*0630*/  IADD3 R39, R29, 0x2, RZ ;  /* 0x000000021d277810 */ /* 0x001fc60007ffe0ff */
[----:B------:R-:W-:Y:S04]  /*0640*/  STS.U8 [R27], R32 ;  /* 0x000000201b007388 */ /* 0x000fe80000000000 */
[----:B------:R-:W-:Y:S01]  /*0650*/  STS.U8 [R41], R30 ;  /* 0x0000001e29007388 */ /* 0x000fe20000000000 */
[----:B------:R-:W-:-:S03]  /*0660*/  LEA.HI.SX32 R39, R39, R39, 0x1b ;  /* 0x0000002727277211 */ /* 0x000fc600078fdaff */
[----:B------:R-:W-:Y:S01]  /*0670*/  STS.U8 [R43], R28 ;  /* 0x0000001c2b007388 */ /* 0x000fe20000000000 */
[----:B------:R-:W-:-:S06]  /*0680*/  NOP ;  /* 0x0000000000007918 */ /* 0x000fcc0000000000 */
[----:B------:R-:W0:Y:S04]  /*0690*/  LDS.U8 R40, [R40] ;  /* 0x0000000028287984 */ /* 0x000e280000000000 */
[----:B------:R-:W2:Y:S01]  /*06a0*/  LDS.U8 R30, [R39] ;  /* 0x00000000271e7984 */ /* 0x000ea20000000000 */
[----:B------:R-:W-:-:S04]  /*06b0*/  IADD3 R42, R29, 0x3, RZ ;  /* 0x000000031d2a7810 */ /* 0x000fc80007ffe0ff */
[----:B------:R-:W-:Y:S02]  /*06c0*/  LEA.HI.SX32 R47, R42, R42, 0x1b ;  /* 0x0000002a2a2f7211 */ /* 0x000fe400078fdaff */
[C---:B------:R-:W-:Y:S02]  /*06d0*/  IADD3 R33, R29.reuse, 0x1, RZ ;  /* 0x000000011d217810 */ /* 0x040fe40007ffe0ff */
[----:B-1----:R-:W-:Y:S02]  /*06e0*/  IADD3 R26, R29, 0x4, RZ ;  /* 0x000000041d1a7810 */ /* 0x002fe40007ffe0ff */
[----:B------:R-:W1:Y:S01]  /*06f0*/  LDS.U8 R47, [R47] ;  /* 0x000000002f2f7984 */ /* 0x000e620000000000 */
[----:B------:R-:W-:Y:S02]  /*0700*/  LEA.HI.SX32 R38, R33, R33, 0x1b ;  /* 0x0000002121267211 */ /* 0x000fe400078fdaff */
[----:B------:R-:W-:Y:S02]  /*0710*/  LEA.HI.SX32 R48, R26, R26, 0x1b ;  /* 0x0000001a1a307211 */ /* 0x000fe400078fdaff */
[----:B------:R-:W-:Y:S01]  /*0720*/  IADD3 R26, R29, 0x5, RZ ;  /* 0x000000051d1a7810 */ /* 0x000fe20007ffe0ff */
[----:B------:R3:W4:Y:S03]  /*0730*/  LDS.U8 R31, [R38] ;  /* 0x00000000261f7984 */ /* 0x0007260000000000 */
[----:B------:R-:W-:Y:S01]  /*0740*/  LEA.HI.SX32 R33, R26, R26, 0x1b ;  /* 0x0000001a1a217211 */ /* 0x000fe200078fdaff */
[----:B------:R-:W5:Y:S05]  /*0750*/  LDS.U8 R48, [R48] ;  /* 0x0000000030307984 */ /* 0x000f6a0000000000 */
[----:B------:R-:W4:Y:S01]  /*0760*/  LDS.U8 R33, [R33] ;  /* 0x0000000021217984 */ /* 0x000f220000000000 */
[----:B0-----:R-:W-:-:S05]  /*0770*/  IMAD.SHL.U32 R26, R40, 0x4, RZ ;  /* 0x00000004281a7824 */ /* 0x001fca00078e00ff */
[----:B---3--:R-:W-:Y:S01]  /*0780*/  LOP3.LUT R38, R26, 0x3c, RZ, 0xc0, !PT ;  /* 0x0000003c1a267812 */ /* 0x008fe200078ec0ff */
[----:B--2---:R-:W-:-:S03]  /*0790*/  IMAD.SHL.U32 R26, R30, 0x4, RZ ;  /* 0x000000041e1a7824 */ /* 0x004fc600078e00ff */
[----:B------:R-:W-:Y:S02]  /*07a0*/  IADD3 R38, P0, R38, c[0x4][0x8], RZ ;  /* 0x0100020026267a10 */ /* 0x000fe40007f1e0ff */
[----:B------:R-:W-:-:S03]  /*07b0*/  LOP3.LUT R26, R26, 0x3c, RZ, 0xc0, !PT ;  /* 0x0000003c1a1a7812 */ /* 0x000fc600078ec0ff */
[----:B------:R-:W-:Y:S01]  /*07c0*/  IMAD.X R39, RZ, RZ, c[0x4][0xc], P0 ;  /* 0x01000300ff277624 */ /* 0x000fe200000e06ff */
[----:B------:R-:W-:Y:S02]  /*07d0*/  IADD3 R50, P0, R26, c[0x4][0x8], RZ ;  /* 0x010002001a327a10 */ /* 0x000fe40007f1e0ff */
[----:B------:R-:W-:Y:S02]  /*07e0*/  IADD3 R32, R29, 0x6, RZ ;  /* 0x000000061d207810 */ /* 0x000fe40007ffe0ff */
[----:B------:R0:W2:Y:S01]  /*07f0*/  LDG.E R41, [R38.64] ;  /* 0x0000000626297981 */ /* 0x0000a2000c1e1900 */
[----:B------:R-:W-:Y:S01]  /*0800*/  IMAD.X R51, RZ, RZ, c[0x4][0xc], P0 ;  /* 0x01000300ff337624 */ /* 0x000fe200000e06ff */
[----:B------:R-:W-:Y:S01]  /*0810*/  LEA.HI.SX32 R42, R32, R32, 0x1b ;  /* 0x00000020202a7211 */ /* 0x000fe200078fdaff */
[----:B-1----:R-:W-:Y:S01]  /*0820*/  IMAD.SHL.U32 R28, R47, 0x4, RZ ;  /* 0x000000042f1c7824 */ /* 0x002fe200078e00ff */
[----:B------:R-:W1:Y:S04]  /*0830*/  S2R R43, SR_TID.X ;  /* 0x00000000002b7919 */ /* 0x000e680000002100 */
[----:B------:R3:W2:Y:S01]  /*0840*/  LDG.E R50, [R50.64] ;  /* 0x0000000632327981 */ /* 0x0006a2000c1e1900 */
[----:B0-----:R-:W-:-:S02]  /*0850*/  IADD3 R38, R29, 0x7, RZ ;  /* 0x000000071d267810 */ /* 0x001fc40007ffe0ff */
[----:B------:R-:W-:Y:S02]  /*0860*/  LOP3.LUT R28, R28, 0x3c, RZ, 0xc0, !PT ;  /* 0x0000003c1c1c7812 */ /* 0x000fe400078ec0ff */
[----:B------:R-:W-:Y:S01]  /*0870*/  LEA.HI.SX32 R49, R38, R38, 0x1b ;  /* 0x0000002626317211 */ /* 0x000fe200078fdaff */
[----:B---3--:R0:W3:Y:S01]  /*0880*/  LDS.U8 R51, [R42] ;  /* 0x000000002a337984 */ /* 0x0080e20000000000 */
[----:B----4-:R-:W-:Y:S01]  /*0890*/  IMAD.SHL.U32 R27, R31, 0x4, RZ ;  /* 0x000000041f1b7824 */ /* 0x010fe200078e00ff */
[----:B------:R-:W-:Y:S01]  /*08a0*/  IADD3 R26, P2, R28, c[0x4][0x8], RZ ;  /* 0x010002001c1a7a10 */ /* 0x000fe20007f5e0ff */
[----:B-----5:R-:W-:Y:S02]  /*08b0*/  IMAD.SHL.U32 R28, R48, 0x4, RZ ;  /* 0x00000004301c7824 */ /* 0x020fe400078e00ff */
[----:B------:R-:W4:Y:S01]  /*08c0*/  LDS.U8 R49, [R49] ;  /* 0x0000000031317984 */ /* 0x000f220000000000 */
[----:B------:R-:W-:Y:S01]  /*08d0*/  LOP3.LUT R27, R27, 0x3c, RZ, 0xc0, !PT ;  /* 0x0000003c1b1b7812 */ /* 0x000fe200078ec0ff */
[----:B------:R-:W-:Y:S01]  /*08e0*/  IMAD.SHL.U32 R44, R33, 0x4, RZ ;  /* 0x00000004212c7824 */ /* 0x000fe200078e00ff */
[----:B------:R-:W-:-:S02]  /*08f0*/  LOP3.LUT R28, R28, 0x3c, RZ, 0xc0, !PT ;  /* 0x0000003c1c1c7812 */ /* 0x000fc400078ec0ff */
[----:B------:R-:W-:Y:S01]  /*0900*/  IADD3 R52, P1, R27, c[0x4][0x8], RZ ;  /* 0x010002001b347a10 */ /* 0x000fe20007f3e0ff */
[----:B------:R-:W-:Y:S01]  /*0910*/  IMAD.X R27, RZ, RZ, c[0x4][0xc], P2 ;  /* 0x01000300ff1b7624 */ /* 0x000fe200010e06ff */
[----:B------:R-:W-:Y:S02]  /*0920*/  IADD3 R28, P0, R28, c[0x4][0x8], RZ ;  /* 0x010002001c1c7a10 */ /* 0x000fe40007f1e0ff */
[----:B------:R-:W-:Y:S01]  /*0930*/  LOP3.LUT R44, R44, 0x3c, RZ, 0xc0, !PT ;  /* 0x0000003c2c2c7812 */ /* 0x000fe200078ec0ff */
[----:B------:R-:W-:Y:S01]  /*0940*/  IMAD.X R53, RZ, RZ, c[0x4][0xc], P1 ;  /* 0x01000300ff357624 */ /* 0x000fe200008e06ff */
[----:B------:R5:W2:Y:S01]  /*0950*/  LDG.E R46, [R26.64] ;  /* 0x000000061a2e7981 */ /* 0x000aa2000c1e1900 */
[----:B------:R-:W-:Y:S02]  /*0960*/  IMAD.X R29, RZ, RZ, c[0x4][0xc], P0 ;  /* 0x01000300ff1d7624 */ /* 0x000fe400000e06ff */
[----:B-1----:R-:W-:Y:S01]  /*0970*/  IMAD R32, R43, 0x8, R2 ;  /* 0x000000082b207824 */ /* 0x002fe200078e0202 */
[----:B------:R1:W2:Y:S01]  /*0980*/  LDG.E R52, [R52.64] ;  /* 0x0000000634347981 */ /* 0x0002a2000c1e1900 */
[----:B-----5:R-:W-:-:S03]  /*0990*/  IADD3 R26, P0, R44, c[0x4][0x8], RZ ;  /* 0x010002002c1a7a10 */ /* 0x020fc60007f1e0ff */
[----:B------:R5:W2:Y:S01]  /*09a0*/  LDG.E R39, [R28.64] ;  /* 0x000000061c277981 */ /* 0x000aa2000c1e1900 */
[----:B------:R-:W-:Y:S01]  /*09b0*/  SHF.R.U32.HI R45, RZ, UR4, R32 ;  /* 0x00000004ff2d7c19 */ /* 0x000fe20008011620 */
[----:B------:R-:W-:Y:S01]  /*09c0*/  IMAD.MOV.U32 R32, RZ, RZ, 0x4 ;  /* 0x00000004ff207424 */ /* 0x000fe200078e00ff */
[----:B-1----:R-:W-:Y:S01]  /*09d0*/  SHF.R.U32.HI R53, RZ, 0x4, R40 ;  /* 0x00000004ff357819 */ /* 0x002fe20000011628 */
[----:B------:R-:W-:Y:S01]  /*09e0*/  IMAD.X R27, RZ, RZ, c[0x4][0xc], P0 ;  /* 0x01000300ff1b7624 */ /* 0x000fe200000e06ff */
[----:B------:R-:W-:Y:S02]  /*09f0*/  SHF.R.U32.HI R31, RZ, 0x4, R31 ;  /* 0x00000004ff1f7819 */ /* 0x000fe4000001161f */
[----:B------:R-:W-:Y:S02]  /*0a00*/  SHF.R.U32.HI R47, RZ, 0x4, R47 ;  /* 0x00000004ff2f7819 */ /* 0x000fe4000001162f */
[----:B------:R1:W2:Y:S01]  /*0a10*/  LDG.E R38, [R26.64] ;  /* 0x000000061a267981 */ /* 0x0002a2000c1e1900 */
[----:B-----5:R-:W-:Y:S01]  /*0a20*/  IMAD.WIDE.U32 R28, R53, R32, c[0x4][0x8] ;  /* 0x01000200351c7625 */ /* 0x020fe200078e0020 */
[----:B------:R-:W-:-:S03]  /*0a30*/  SHF.R.U32.HI R53, RZ, 0x4, R48 ;  /* 0x00000004ff357819 */ /* 0x000fc60000011630 */
[-C--:B------:R-:W-:Y:S01]  /*0a40*/  IMAD.WIDE.U32 R44, R45, R32.reuse, c[0x0][0x170] ;  /* 0x00005c002d2c7625 */ /* 0x080fe200078e0020 */
[----:B0-----:R0:W5:Y:S01]  /*0a50*/  LDG.E R42, [R28.64] ;  /* 0x000000061c2a7981 */ /* 0x001162000c1e1900 */
[----:B-1----:R-:W-:Y:S02]  /*0a60*/  SHF.R.U32.HI R27, RZ, 0x4, R30 ;  /* 0x00000004ff1b7819 */ /* 0x002fe4000001161e */
[-C--:B------:R-:W-:Y:S01]  /*0a70*/  IMAD.WIDE.U32 R30, R31, R32.reuse, c[0x4][0x8] ;  /* 0x010002001f1e7625 */ /* 0x080fe200078e0020 */
[----:B------:R-:W-:Y:S01]  /*0a80*/  SHF.R.U32.HI R33, RZ, 0x4, R33 ;  /* 0x00000004ff217819 */ /* 0x000fe20000011621 */
[----:B------:R1:W2:Y:S02]  /*0a90*/  LDG.E.CONSTANT R45, [R44.64] ;  /* 0x000000062c2d7981 */ /* 0x0002a4000c1e9900 */
[-C--:B------:R-:W-:Y:S02]  /*0aa0*/  IMAD.WIDE.U32 R26, R27, R32.reuse, c[0x4][0x8] ;  /* 0x010002001b1a7625 */ /* 0x080fe400078e0020 */
[----:B------:R3:W5:Y:S02]  /*0ab0*/  LDG.E R40, [R30.64] ;  /* 0x000000061e287981 */ /* 0x000764000c1e1900 */
[----:B0-----:R-:W-:-:S02]  /*0ac0*/  IMAD.WIDE.U32 R28, R47, R32, c[0x4][0x8] ;  /* 0x010002002f1c7625 */ /* 0x001fc400078e0020 */
[----:B------:R0:W5:Y:S04]  /*0ad0*/  LDG.E R48, [R26.64] ;  /* 0x000000061a307981 */ /* 0x000168000c1e1900 */
[----:B-1----:R1:W5:Y:S01]  /*0ae0*/  LDG.E R44, [R28.64] ;  /* 0x000000061c2c7981 */ /* 0x002362000c1e1900 */
[----:B---3--:R-:W-:Y:S01]  /*0af0*/  SHF.R.U32.HI R31, RZ, 0x4, R51 ;  /* 0x00000004ff1f7819 */ /* 0x008fe20000011633 */
[----:B------:R-:W-:Y:S02]  /*0b00*/  IMAD.SHL.U32 R51, R51, 0x4, RZ ;  /* 0x0000000433337824 */ /* 0x000fe400078e00ff */
[----:B0-----:R-:W-:-:S03]  /*0b10*/  IMAD.WIDE.U32 R26, R53, R32, c[0x4][0x8] ;  /* 0x01000200351a7625 */ /* 0x001fc600078e0020 */
[----:B------:R-:W-:Y:S01]  /*0b20*/  LOP3.LUT R51, R51, 0x3c, RZ, 0xc0, !PT ;  /* 0x0000003c33337812 */ /* 0x000fe200078ec0ff */
[----:B-1----:R-:W-:Y:S01]  /*0b30*/  IMAD.WIDE.U32 R28, R33, R32, c[0x4][0x8] ;  /* 0x01000200211c7625 */ /* 0x002fe200078e0020 */
[----:B----4-:R-:W-:Y:S01]  /*0b40*/  SHF.R.U32.HI R33, RZ, 0x4, R49 ;  /* 0x00000004ff217819 */ /* 0x010fe20000011631 */
[----:B------:R0:W3:Y:S02]  /*0b50*/  LDG.E R47, [R26.64] ;  /* 0x000000061a2f7981 */ /* 0x0000e4000c1e1900 */
[----:B------:R-:W-:Y:S02]  /*0b60*/  IMAD.SHL.U32 R49, R49, 0x4, RZ ;  /* 0x0000000431317824 */ /* 0x000fe400078e00ff */
[----:B------:R1:W4:Y:S03]  /*0b70*/  LDG.E R53, [R28.64] ;  /* 0x000000061c357981 */ /* 0x000326000c1e1900 */
[----:B------:R-:W-:-:S02]  /*0b80*/  LOP3.LUT R49, R49, 0x3c, RZ, 0xc0, !PT ;  /* 0x0000003c31317812 */ /* 0x000fc400078ec0ff */
[----:B0-----:R-:W-:Y:S01]  /*0b90*/  IADD3 R26, P0, R51, c[0x4][0x8], RZ ;  /* 0x01000200331a7a10 */ /* 0x001fe20007f1e0ff */
[----:B------:R-:W-:-:S04]  /*0ba0*/  IMAD.WIDE.U32 R30, R31, R32, c[0x4][0x8] ;  /* 0x010002001f1e7625 */ /* 0x000fc800078e0020 */
[----:B------:R-:W-:Y:S01]  /*0bb0*/  IMAD.X R27, RZ, RZ, c[0x4][0xc], P0 ;  /* 0x01000300ff1b7624 */ /* 0x000fe200000e06ff */
[----:B-1----:R-:W-:Y:S01]  /*0bc0*/  IADD3 R28, P0, R49, c[0x4][0x8], RZ ;  /* 0x01000200311c7a10 */ /* 0x002fe20007f1e0ff */
[----:B------:R-:W-:Y:S01]  /*0bd0*/  IMAD.WIDE.U32 R32, R33, R32, c[0x4][0x8] ;  /* 0x0100020021207625 */ /* 0x000fe200078e0020 */
[----:B------:R2:W4:Y:S03]  /*0be0*/  LDG.E R30, [R30.64] ;  /* 0x000000061e1e7981 */ /* 0x000526000c1e1900 */
[----:B------:R-:W-:Y:S01]  /*0bf0*/  IMAD.X R29, RZ, RZ, c[0x4][0xc], P0 ;  /* 0x01000300ff1d7624 */ /* 0x000fe200000e06ff */
[----:B------:R0:W4:Y:S04]  /*0c00*/  LDG.E R26, [R26.64] ;  /* 0x000000061a1a7981 */ /* 0x000128000c1e1900 */
[----:B------:R1:W4:Y:S04]  /*0c10*/  LDG.E R32, [R32.64] ;  /* 0x0000000620207981 */ /* 0x000328000c1e1900 */
[----:B------:R1:W4:Y:S01]  /*0c20*/  LDG.E R28, [R28.64] ;  /* 0x000000061c1c7981 */ /* 0x000322000c1e1900 */
[----:B0-----:R-:W-:Y:S01]  /*0c30*/  IMAD R27, R0, 0x10, R5 ;  /* 0x00000010001b7824 */ /* 0x001fe200078e0205 */
[----:B------:R-:W-:-:S02]  /*0c40*/  ISETP.NE.AND P0, PT, R43, RZ, PT ;  /* 0x000000ff2b00720c */ /* 0x000fc40003f05270 */
[----:B------:R-:W-:Y:S01]  /*0c50*/  BAR.SYNC.DEFER_BLOCKING 0x0 ;  /* 0x0000000000007b1d */ /* 0x000fe20000010000 */
[C---:B--2---:R-:W-:Y:S02]  /*0c60*/  FMUL.FTZ R31, R45.reuse, R46 ;  /* 0x0000002e2d1f7220 */ /* 0x044fe40000410000 */
[C---:B-----5:R-:W-:Y:S02]  /*0c70*/  FMUL.FTZ R42, R45.reuse, R42 ;  /* 0x0000002a2d2a7220 */ /* 0x060fe40000410000 */
[C---:B------:R-:W-:Y:S02]  /*0c80*/  FMUL.FTZ R40, R45.reuse, R40 ;  /* 0x000000282d287220 */ /* 0x040fe40000410000 */
[C---:B------:R-:W-:Y:S02]  /*0c90*/  FMUL.FTZ R41, R45.reuse, R41 ;  /* 0x000000292d297220 */ /* 0x040fe40000410000 */
[C---:B------:R-:W-:Y:S02]  /*0ca0*/  FMUL.FTZ R48, R45.reuse, R48 ;  /* 0x000000302d307220 */ /* 0x040fe40000410000 */
[----:B------:R-:W-:-:S02]  /*0cb0*/  FMUL.FTZ R43, R45, R52 ;  /* 0x000000342d2b7220 */ /* 0x000fc40000410000 */
[C---:B------:R-:W-:Y:S02]  /*0cc0*/  FMUL.FTZ R44, R45.reuse, R44 ;  /* 0x0000002c2d2c7220 */ /* 0x040fe40000410000 */
[C---:B-1----:R-:W-:Y:S02]  /*0cd0*/  FMUL.FTZ R33, R45.reuse, R50 ;  /* 0x000000322d217220 */ /* 0x042fe40000410000 */
[C---:B------:R-:W-:Y:S02]  /*0ce0*/  FMUL.FTZ R46, R45.reuse, R39 ;  /* 0x000000272d2e7220 */ /* 0x040fe40000410000 */
[C---:B------:R-:W-:Y:S02]  /*0cf0*/  FMUL.FTZ R38, R45.reuse, R38 ;  /* 0x000000262d267220 */ /* 0x040fe40000410000 */
[C---:B---3--:R-:W-:Y:S02]  /*0d00*/  FMUL.FTZ R47, R45.reuse, R47 ;  /* 0x0000002f2d2f7220 */ /* 0x048fe40000410000 */
[----:B----4-:R-:W-:Y:S01]  /*0d10*/  FMUL.FTZ R53, R45, R53 ;  /* 0x000000352d357220 */ /* 0x010fe20000410000 */
[----:B------:R-:W-:Y:S01]  /*0d20*/  F2FP.BF16.PACK_AB R41, R41, R42 ;  /* 0x0000002a2929723e */ /* 0x000fe200000010ff */
[----:B------:R-:W-:-:S02]  /*0d30*/  FMUL.FTZ R30, R45, R30 ;  /* 0x0000001e2d1e7220 */ /* 0x000fc40000410000 */
[C---:B------:R-:W-:Y:S02]  /*0d40*/  FMUL.FTZ R29, R45.reuse, R26 ;  /* 0x0000001a2d1d7220 */ /* 0x040fe40000410000 */
[C---:B------:R-:W-:Y:S02]  /*0d50*/  FMUL.FTZ R32, R45.reuse, R32 ;  /* 0x000000202d207220 */ /* 0x040fe40000410000 */
[----:B------:R-:W-:Y:S01]  /*0d60*/  FMUL.FTZ R45, R45, R28 ;  /* 0x0000001c2d2d7220 */ /* 0x000fe20000410000 */
[C---:B------:R-:W-:Y:S02]  /*0d70*/  IADD3 R28, R27.reuse, 0x1, RZ ;  /* 0x000000011b1c7810 */ /* 0x040fe40007ffe0ff */
[-C--:B------:R-:W-:Y:S02]  /*0d80*/  LEA.HI.SX32 R26, R27, R27.reuse, 0x1b ;  /* 0x0000001b1b1a7211 */ /* 0x080fe400078fdaff */
[----:B------:R-:W-:-:S03]  /*0d90*/  LEA.HI.SX32 R28, R28, R27, 0x1b ;  /* 0x0000001b1c1c7211 */ /* 0x000fc600078fdaff */
[----:B------:R-:W-:Y:S01]  /*0da0*/  IMAD.SHL.U32 R39, R26, 0x2, RZ ;  /* 0x000000021a277824 */ /* 0x000fe200078e00ff */
[C---:B------:R-:W-:Y:S01]  /*0db0*/  IADD3 R26, R27.reuse, 0x2, RZ ;  /* 0x000000021b1a7810 */ /* 0x040fe20007ffe0ff */
[----:B------:R-:W-:Y:S01]  /*0dc0*/  IMAD.SHL.U32 R49, R28, 0x2, RZ ;  /* 0x000000021c317824 */ /* 0x000fe200078e00ff */
[----:B------:R-:W-:Y:S02]  /*0dd0*/  IADD3 R28, R27, 0x3, RZ ;  /* 0x000000031b1c7810 */ /* 0x000fe40007ffe0ff */
[----:B------:R-:W-:Y:S02]  /*0de0*/  F2FP.BF16.PACK_AB R33, R33, R48 ;  /* 0x000000302121723e */ /* 0x000fe400000010ff */
[C---:B------:R-:W-:Y:S02]  /*0df0*/  IADD3 R42, R27.reuse, 0x4, RZ ;  /* 0x000000041b2a7810 */ /* 0x040fe40007ffe0ff */
[----:B------:R-:W-:Y:S02]  /*0e00*/  IADD3 R48, R27, 0x5, RZ ;  /* 0x000000051b307810 */ /* 0x000fe40007ffe0ff */
[----:B------:R-:W-:-:S02]  /*0e10*/  LEA.HI.SX32 R26, R26, R27, 0x1b ;  /* 0x0000001b1a1a7211 */ /* 0x000fc400078fdaff */
[----:B------:R-:W-:Y:S02]  /*0e20*/  PRMT R51, R41, 0x7632, R51 ;  /* 0x0000763229337816 */ /* 0x000fe40000000033 */
[-C--:B------:R-:W-:Y:S02]  /*0e30*/  LEA.HI.SX32 R28, R28, R27.reuse, 0x1b ;  /* 0x0000001b1c1c7211 */ /* 0x080fe400078fdaff */
[----:B------:R-:W-:Y:S02]  /*0e40*/  F2FP.BF16.PACK_AB R40, R43, R40 ;  /* 0x000000282b28723e */ /* 0x000fe400000010ff */
[----:B------:R-:W-:Y:S02]  /*0e50*/  IADD3 R50, R27, 0x6, RZ ;  /* 0x000000061b327810 */ /* 0x000fe40007ffe0ff */
[-C--:B------:R-:W-:Y:S02]  /*0e60*/  LEA.HI.SX32 R42, R42, R27.reuse, 0x1b ;  /* 0x0000001b2a2a7211 */ /* 0x080fe400078fdaff */
[-C--:B------:R-:W-:Y:S01]  /*0e70*/  LEA.HI.SX32 R48, R48, R27.reuse, 0x1b ;  /* 0x0000001b30307211 */ /* 0x080fe200078fdaff */
[----:B------:R0:W-:Y:S01]  /*0e80*/  STS.U16 [R39+0x210], R41 ;  /* 0x0002102927007388 */ /* 0x0001e20000000400 */
[----:B------:R-:W-:Y:S01]  /*0e90*/  IMAD.SHL.U32 R26, R26, 0x2, RZ ;  /* 0x000000021a1a7824 */ /* 0x000fe200078e00ff */
[----:B------:R-:W-:Y:S01]  /*0ea0*/  F2FP.BF16.PACK_AB R44, R31, R44 ;  /* 0x0000002c1f2c723e */ /* 0x000fe200000010ff */
[----:B------:R-:W-:Y:S01]  /*0eb0*/  IMAD.SHL.U32 R28, R28, 0x2, RZ ;  /* 0x000000021c1c7824 */ /* 0x000fe200078e00ff */
[----:B------:R1:W-:Y:S01]  /*0ec0*/  STS.U16 [R49+0x212], R51 ;  /* 0x0002123331007388 */ /* 0x0003e20000000400 */
[----:B------:R-:W-:Y:S01]  /*0ed0*/  LEA.HI.SX32 R50, R50, R27, 0x1b ;  /* 0x0000001b32327211 */ /* 0x000fe200078fdaff */
[----:B------:R-:W-:Y:S01]  /*0ee0*/  IMAD.SHL.U32 R31, R42, 0x2, RZ ;  /* 0x000000022a1f7824 */ /* 0x000fe200078e00ff */
[----:B------:R-:W-:Y:S01]  /*0ef0*/  PRMT R43, R40, 0x7632, R43 ;  /* 0x00007632282b7816 */ /* 0x000fe2000000002b */
[----:B------:R2:W-:Y:S01]  /*0f00*/  STS.U16 [R26+0x214], R40 ;  /* 0x000214281a007388 */ /* 0x0005e20000000400 */
[C---:B------:R-:W-:Y:S01]  /*0f10*/  IADD3 R42, R27.reuse, 0x7, RZ ;  /* 0x000000071b2a7810 */ /* 0x040fe20007ffe0ff */
[----:B0-----:R-:W-:Y:S01]  /*0f20*/  IMAD.SHL.U32 R39, R48, 0x2, RZ ;  /* 0x0000000230277824 */ /* 0x001fe200078e00ff */
[----:B------:R-:W-:-:S02]  /*0f30*/  IADD3 R48, R27, 0x8, RZ ;  /* 0x000000081b307810 */ /* 0x000fc40007ffe0ff */
[C---:B-1----:R-:W-:Y:S02]  /*0f40*/  PRMT R51, R33.reuse, 0x7610, R51 ;  /* 0x0000761021337816 */ /* 0x042fe40000000033 */
[----:B------:R-:W-:Y:S01]  /*0f50*/  PRMT R33, R33, 0x7632, R33 ;  /* 0x0000763221217816 */ /* 0x000fe20000000021 */
[----:B------:R-:W-:Y:S01]  /*0f60*/  IMAD.SHL.U32 R49, R50, 0x2, RZ ;  /* 0x0000000232317824 */ /* 0x000fe200078e00ff */
[----:B------:R0:W-:Y:S01]  /*0f70*/  STS.U16 [R28+0x216], R43 ;  /* 0x0002162b1c007388 */ /* 0x0001e20000000400 */
[C---:B------:R-:W-:Y:S02]  /*0f80*/  IADD3 R50, R27.reuse, 0x9, RZ ;  /* 0x000000091b327810 */ /* 0x040fe40007ffe0ff */
[----:B------:R-:W-:Y:S01]  /*0f90*/  IADD3 R52, R27, 0xa, RZ ;  /* 0x0000000a1b347810 */ /* 0x000fe20007ffe0ff */
[----:B------:R-:W-:Y:S01]  /*0fa0*/  STS.U16 [R31+0x218], R51 ;  /* 0x000218331f007388 */ /* 0x000fe20000000400 */
[----:B--2---:R-:W-:-:S03]  /*0fb0*/  LEA.HI.SX32 R26, R42, R27, 0x1b ;  /* 0x0000001b2a1a7211 */ /* 0x004fc600078fdaff */
[----:B------:R1:W-:Y:S01]  /*0fc0*/  STS.U16 [R39+0x21a], R33 ;  /* 0x00021a2127007388 */ /* 0x0003e20000000400 */
[C---:B------:R-:W-:Y:S02]  /*0fd0*/  IADD3 R41, R27.reuse, 0xc, RZ ;  /* 0x0000000c1b297810 */ /* 0x040fe40007ffe0ff */
[-C--:B0-----:R-:W-:Y:S01]  /*0fe0*/  LEA.HI.SX32 R28, R48, R27.reuse, 0x1b ;  /* 0x0000001b301c7211 */ /* 0x081fe200078fdaff */
[----:B------:R0:W-:Y:S01]  /*0ff0*/  STS.U16 [R49+0x21c], R44 ;  /* 0x00021c2c31007388 */ /* 0x0001e20000000400 */
[C---:B------:R-:W-:Y:S02]  /*1000*/  IADD3 R43, R27.reuse, 0xd, RZ ;  /* 0x0000000d1b2b7810 */ /* 0x040fe40007ffe0ff */
[C---:B------:R-:W-:Y:S02]  /*1010*/  IADD3 R40, R27.reuse, 0xe, RZ ;  /* 0x0000000e1b287810 */ /* 0x040fe40007ffe0ff */
[----:B-1----:R-:W-:Y:S02]  /*1020*/  IADD3 R33, R27, 0xb, RZ ;  /* 0x0000000b1b217810 */ /* 0x002fe40007ffe0ff */
[----:B------:R-:W-:Y:S01]  /*1030*/  LEA.HI.SX32 R31, R50, R27, 0x1b ;  /* 0x0000001b321f7211 */ /* 0x000fe200078fdaff */
[----:B------:R-:W-:Y:S01]  /*1040*/  IMAD.SHL.U32 R26, R26, 0x2, RZ ;  /* 0x000000021a1a7824 */ /* 0x000fe200078e00ff */
[----:B------:R-:W-:-:S02]  /*1050*/  F2FP.BF16.PACK_AB R46, R46, R47 ;  /* 0x0000002f2e2e723e */ /* 0x000fc400000010ff */
[-C--:B------:R-:W-:Y:S02]  /*1060*/  LEA.HI.SX32 R39, R52, R27.reuse, 0x1b ;  /* 0x0000001b34277211 */ /* 0x080fe400078fdaff */
[----:B------:R-:W-:Y:S01]  /*1070*/  IADD3 R48, R27, 0xf, RZ ;  /* 0x0000000f1b307810 */ /* 0x000fe20007ffe0ff */
[----:B------:R-:W-:Y:S01]  /*1080*/  IMAD.SHL.U32 R28, R28, 0x2, RZ ;  /* 0x000000021c1c7824 */ /* 0x000fe200078e00ff */
[----:B------:R-:W-:Y:S02]  /*1090*/  LEA.HI.SX32 R42, R33, R27, 0x1b ;  /* 0x0000001b212a7211 */ /* 0x000fe400078fdaff */
[----:B------:R-:W-:Y:S02]  /*10a0*/  F2FP.BF16.PACK_AB R38, R38, R53 ;  /* 0x000000352626723e */ /* 0x000fe400000010ff */
[----:B0-----:R-:W-:Y:S02]  /*10b0*/  PRMT R44, R44, 0x7632, R44 ;  /* 0x000076322c2c7816 */ /* 0x001fe4000000002c */
[-C--:B------:R-:W-:Y:S01]  /*10c0*/  LEA.HI.SX32 R33, R41, R27.reuse, 0x1b ;  /* 0x0000001b29217211 */ /* 0x080fe200078fdaff */
[----:B------:R-:W-:Y:S01]  /*10d0*/  IMAD.SHL.U32 R31, R31, 0x2, RZ ;  /* 0x000000021f1f7824 */ /* 0x000fe200078e00ff */
[----:B------:R-:W-:-:S02]  /*10e0*/  LEA.HI.SX32 R41, R43, R27, 0x1b ;  /* 0x0000001b2b297211 */ /* 0x000fc400078fdaff */
[-C--:B------:R-:W-:Y:S02]  /*10f0*/  LEA.HI.SX32 R40, R40, R27.reuse, 0x1b ;  /* 0x0000001b28287211 */ /* 0x080fe400078fdaff */
[----:B------:R-:W-:Y:S01]  /*1100*/  F2FP.BF16.PACK_AB R29, R29, R30 ;  /* 0x0000001e1d1d723e */ /* 0x000fe200000010ff */
[----:B------:R-:W-:Y:S01]  /*1110*/  IMAD.SHL.U32 R39, R39, 0x2, RZ ;  /* 0x0000000227277824 */ /* 0x000fe200078e00ff */
[----:B------:R-:W-:Y:S02]  /*1120*/  LEA.HI.SX32 R27, R48, R27, 0x1b ;  /* 0x0000001b301b7211 */ /* 0x000fe400078fdaff */
[----:B------:R-:W-:Y:S01]  /*1130*/  PRMT R47, R46, 0x7632, R47 ;  /* 0x000076322e2f7816 */ /* 0x000fe2000000002f */
[----:B------:R-:W-:Y:S01]  /*1140*/  IMAD.SHL.U32 R42, R42, 0x2, RZ ;  /* 0x000000022a2a7824 */ /* 0x000fe200078e00ff */
[C---:B------:R-:W-:Y:S01]  /*1150*/  PRMT R48, R38.reuse, 0x7610, R48 ;  /* 0x0000761026307816 */ /* 0x040fe20000000030 */
[----:B------:R0:W-:Y:S01]  /*1160*/  STS.U16 [R26+0x21e], R44 ;  /* 0x00021e2c1a007388 */ /* 0x0001e20000000400 */
[----:B------:R-:W-:Y:S01]  /*1170*/  PRMT R49, R38, 0x7632, R49 ;  /* 0x0000763226317816 */ /* 0x000fe20000000031 */
[----:B------:R-:W-:Y:S01]  /*1180*/  IMAD.IADD R38, R5, 0x1, R0 ;  /* 0x0000000105267824 */ /* 0x000fe200078e0200 */
[----:B------:R-:W-:Y:S01]  /*1190*/  F2FP.BF16.PACK_AB R32, R45, R32 ;  /* 0x000000202d20723e */ /* 0x000fe200000010ff */
[----:B------:R1:W-:Y:S01]  /*11a0*/  STS.U16 [R28+0x220], R46 ;  /* 0x0002202e1c007388 */ /* 0x0003e20000000400 */
[----:B------:R-:W-:-:S02]  /*11b0*/  IMAD.SHL.U32 R30, R33, 0x2, RZ ;  /* 0x00000002211e7824 */ /* 0x000fc400078e00ff */
[----:B------:R-:W-:Y:S01]  /*11c0*/  IMAD.SHL.U32 R41, R41, 0x2, RZ ;  /* 0x0000000229297824 */ /* 0x000fe200078e00ff */
[----:B------:R2:W-:Y:S01]  /*11d0*/  STS.U16 [R31+0x222], R47 ;  /* 0x0002222f1f007388 */ /* 0x0005e20000000400 */
[C---:B0-----:R-:W-:Y:S01]  /*11e0*/  PRMT R26, R29.reuse, 0x7610, R26 ;  /* 0x000076101d1a7816 */ /* 0x041fe2000000001a */
[----:B------:R-:W-:Y:S01]  /*11f0*/  IMAD.SHL.U32 R43, R40, 0x2, RZ ;  /* 0x00000002282b7824 */ /* 0x000fe200078e00ff */
[C---:B------:R-:W-:Y:S02]  /*1200*/  PRMT R45, R32.reuse, 0x7610, R45 ;  /* 0x00007610202d7816 */ /* 0x040fe4000000002d */
[----:B-1----:R-:W-:Y:S01]  /*1210*/  PRMT R28, R29, 0x7632, R28 ;  /* 0x000076321d1c7816 */ /* 0x002fe2000000001c */
[----:B------:R-:W-:Y:S01]  /*1220*/  STS.U16 [R39+0x224], R48 ;  /* 0x0002243027007388 */ /* 0x000fe20000000400 */
[----:B------:R-:W-:Y:S01]  /*1230*/  IMAD.SHL.U32 R27, R27, 0x2, RZ ;  /* 0x000000021b1b7824 */ /* 0x000fe200078e00ff */
[----:B------:R-:W-:Y:S02]  /*1240*/  PRMT R46, R32, 0x7632, R46 ;  /* 0x00007632202e7816 */ /* 0x000fe4000000002e */
[----:B------:R0:W-:Y:S01]  /*1250*/  STS.U16 [R42+0x226], R49 ;  /* 0x000226312a007388 */ /* 0x0001e20000000400 */
[----:B--2---:R-:W-:-:S02]  /*1260*/  IADD3 R31, R38, 0x40, RZ ;  /* 0x00000040261f7810 */ /* 0x004fc40007ffe0ff */
[C---:B------:R-:W-:Y:S01]  /*1270*/  IADD3 R29, R38.reuse, 0x20, RZ ;  /* 0x00000020261d7810 */ /* 0x040fe20007ffe0ff */
[----:B------:R-:W-:Y:S01]  /*1280*/  STS.U16 [R30+0x228], R26 ;  /* 0x0002281a1e007388 */ /* 0x000fe20000000400 */
[C---:B------:R-:W-:Y:S02]  /*1290*/  IADD3 R32, R38.reuse, 0xa0, RZ ;  /* 0x000000a026207810 */ /* 0x040fe40007ffe0ff */
[C---:B------:R-:W-:Y:S01]  /*12a0*/  IADD3 R33, R38.reuse, 0x60, RZ ;  /* 0x0000006026217810 */ /* 0x040fe20007ffe0ff */
[----:B------:R1:W-:Y:S01]  /*12b0*/  STS.U16 [R41+0x22a], R28 ;  /* 0x00022a1c29007388 */ /* 0x0003e20000000400 */
[C---:B------:R-:W-:Y:S02]  /*12c0*/  IADD3 R40, R38.reuse, 0xc0, RZ ;  /* 0x000000c026287810 */ /* 0x040fe40007ffe0ff */
[C---:B0-----:R-:W-:Y:S01]  /*12d0*/  IADD3 R42, R38.reuse, 0xe0, RZ ;  /* 0x000000e0262a7810 */ /* 0x041fe20007ffe0ff */
[----:B------:R0:W-:Y:S01]  /*12e0*/  STS.U16 [R43+0x22c], R45 ;  /* 0x00022c2d2b007388 */ /* 0x0001e20000000400 */
[----:B------:R-:W-:-:S02]  /*12f0*/  IADD3 R44, R38, 0x100, RZ ;  /* 0x00000100262c7810 */ /* 0x000fc40007ffe0ff */
[C---:B------:R-:W-:Y:S01]  /*1300*/  IADD3 R53, R38.reuse, 0x80, RZ ;  /* 0x0000008026357810 */ /* 0x040fe20007ffe0ff */
[----:B------:R2:W-:Y:S01]  /*1310*/  STS.U16 [R27+0x22e], R46 ;  /* 0x00022e2e1b007388 */ /* 0x0005e20000000400 */
[C---:B------:R-:W-:Y:S02]  /*1320*/  IADD3 R51, R38.reuse, 0x140, RZ ;  /* 0x0000014026337810 */ /* 0x040fe40007ffe0ff */
[C---:B-1----:R-:W-:Y:S02]  /*1330*/  IADD3 R41, R38.reuse, 0x120, RZ ;  /* 0x0000012026297810 */ /* 0x042fe40007ffe0ff */
[C---:B------:R-:W-:Y:S02]  /*1340*/  IADD3 R49, R38.reuse, 0x180, RZ ;  /* 0x0000018026317810 */ /* 0x040fe40007ffe0ff */
[C---:B0-----:R-:W-:Y:S02]  /*1350*/  IADD3 R43, R38.reuse, 0x160, RZ ;  /* 0x00000160262b7810 */ /* 0x041fe40007ffe0ff */
[----:B------:R-:W-:-:S02]  /*1360*/  IADD3 R45, R38, 0x1a0, RZ ;  /* 0x000001a0262d7810 */ /* 0x000fc40007ffe0ff */
[C---:B------:R-:W-:Y:S02]  /*1370*/  IADD3 R47, R38.reuse, 0x1c0, RZ ;  /* 0x000001c0262f7810 */ /* 0x040fe40007ffe0ff */
[-C--:B------:R-:W-:Y:S02]  /*1380*/  LEA.HI.SX32 R28, R31, R38.reuse, 0x1b ;  /* 0x000000261f1c7211 */ /* 0x080fe400078fdaff */
[----:B--2---:R-:W-:Y:S02]  /*1390*/  IADD3 R27, R38, 0x1e0, RZ ;  /* 0x000001e0261b7810 */ /* 0x004fe40007ffe0ff */
[-C--:B------:R-:W-:Y:S02]  /*13a0*/  LEA.HI.SX32 R26, R29, R38.reuse, 0x1b ;  /* 0x000000261d1a7211 */ /* 0x080fe400078fdaff */
[-C--:B------:R-:W-:Y:S02]  /*13b0*/  LEA.HI.SX32 R31, R32, R38.reuse, 0x1b ;  /* 0x00000026201f7211 */ /* 0x080fe400078fdaff */
[----:B------:R-:W-:-:S02]  /*13c0*/  LEA.HI.SX32 R29, R33, R38, 0x1b ;  /* 0x00000026211d7211 */ /* 0x000fc400078fdaff */
[-C--:B------:R-:W-:Y:S02]  /*13d0*/  LEA.HI.SX32 R32, R40, R38.reuse, 0x1b ;  /* 0x0000002628207211 */ /* 0x080fe400078fdaff */
[-C--:B------:R-:W-:Y:S02]  /*13e0*/  LEA.HI.SX32 R33, R42, R38.reuse, 0x1b ;  /* 0x000000262a217211 */ /* 0x080fe400078fdaff */
[-C--:B------:R-:W-:Y:S02]  /*13f0*/  LEA.HI.SX32 R40, R44, R38.reuse, 0x1b ;  /* 0x000000262c287211 */ /* 0x080fe400078fdaff */
        /* <DEDUP_REMOVED lines=8> */
[----:B------:R-:W-:Y:S01]  /*1480*/  LEA.HI.SX32 R38, R27, R38, 0x1b ;  /* 0x000000261b267211 */ /* 0x000fe200078fdaff */
[----:B------:R-:W-:-:S02]  /*1490*/  IMAD.SHL.U32 R27, R2, 0x2, RZ ;  /* 0x00000002021b7824 */ /* 0x000fc400078e00ff */
[----:B------:R-:W-:Y:S01]  /*14a0*/  IMAD.SHL.U32 R39, R39, 0x2, RZ ;  /* 0x0000000227277824 */ /* 0x000fe200078e00ff */
[----:B------:R-:W-:-:S06]  /*14b0*/  NOP ;  /* 0x0000000000007918 */ /* 0x000fcc0000000000 */
[----:B------:R-:W-:Y:S01]  /*14c0*/  @!P0 IADD3 R48, -R27, c[0x0][0x184], RZ ;  /* 0x000061001b308a10 */ /* 0x000fe20007ffe1ff */
[----:B------:R-:W-:Y:S01]  /*14d0*/  IMAD.SHL.U32 R29, R29, 0x2, RZ ;  /* 0x000000021d1d7824 */ /* 0x000fe200078e00ff */
[----:B------:R-:W-:Y:S01]  /*14e0*/  LDS.U16 R39, [R39+0x210] ;  /* 0x0002100027277984 */ /* 0x000fe20000000400 */
[----:B------:R-:W-:Y:S02]  /*14f0*/  IMAD.SHL.U32 R31, R31, 0x2, RZ ;  /* 0x000000021f1f7824 */ /* 0x000fe400078e00ff */
[----:B------:R-:W-:Y:S02]  /*1500*/  IMAD.SHL.U32 R32, R32, 0x2, RZ ;  /* 0x0000000220207824 */ /* 0x000fe400078e00ff */
[----:B------:R-:W-:Y:S01]  /*1510*/  IMAD.SHL.U32 R33, R33, 0x2, RZ ;  /* 0x0000000221217824 */ /* 0x000fe200078e00ff */
[----:B------:R-:W-:Y:S01]  /*1520*/  LDS.U16 R29, [R29+0x2d0] ;  /* 0x0002d0001d1d7984 */ /* 0x000fe20000000400 */
[----:B------:R-:W-:Y:S02]  /*1530*/  IMAD.SHL.U32 R40, R40, 0x2, RZ ;  /* 0x0000000228287824 */ /* 0x000fe400078e00ff */
[----:B------:R-:W-:Y:S01]  /*1540*/  IMAD.SHL.U32 R41, R41, 0x2, RZ ;  /* 0x0000000229297824 */ /* 0x000fe200078e00ff */
[----:B------:R-:W-:Y:S01]  /*1550*/  LDS.U16 R31, [R31+0x350] ;  /* 0x000350001f1f7984 */ /* 0x000fe20000000400 */
[----:B------:R-:W-:-:S02]  /*1560*/  IMAD.SHL.U32 R42, R42, 0x2, RZ ;  /* 0x000000022a2a7824 */ /* 0x000fc400078e00ff */
[----:B------:R-:W-:Y:S01]  /*1570*/  IMAD.SHL.U32 R43, R43, 0x2, RZ ;  /* 0x000000022b2b7824 */ /* 0x000fe200078e00ff */
[----:B------:R-:W-:Y:S01]  /*1580*/  LDS.U16 R32, [R32+0x390] ;  /* 0x0003900020207984 */ /* 0x000fe20000000400 */
[----:B------:R-:W-:Y:S02]  /*1590*/  IMAD.SHL.U32 R44, R44, 0x2, RZ ;  /* 0x000000022c2c7824 */ /* 0x000fe400078e00ff */
[----:B------:R-:W-:Y:S01]  /*15a0*/  IMAD.SHL.U32 R45, R45, 0x2, RZ ;  /* 0x000000022d2d7824 */ /* 0x000fe200078e00ff */
[----:B------:R-:W-:Y:S01]  /*15b0*/  LDS.U16 R33, [R33+0x3d0] ;  /* 0x0003d00021217984 */ /* 0x000fe20000000400 */
[----:B------:R-:W-:Y:S02]  /*15c0*/  IMAD.SHL.U32 R46, R46, 0x2, RZ ;  /* 0x000000022e2e7824 */ /* 0x000fe400078e00ff */
[----:B------:R-:W-:Y:S01]  /*15d0*/  IMAD.SHL.U32 R47, R38, 0x2, RZ ;  /* 0x00000002262f7824 */ /* 0x000fe200078e00ff */
[----:B------:R-:W-:Y:S01]  /*15e0*/  @!P0 IMNMX R38, R48, 0x400, PT ;  /* 0x0000040030268817 */ /* 0x000fe20003800200 */
[----:B------:R-:W-:Y:S01]  /*15f0*/  IMAD.SHL.U32 R26, R26, 0x2, RZ ;  /* 0x000000021a1a7824 */ /* 0x000fe200078e00ff */
[----:B------:R-:W-:Y:S01]  /*1600*/  LDS.U16 R40, [R40+0x410] ;  /* 0x0004100028287984 */ /* 0x000fe20000000400 */
[----:B------:R-:W-:-:S02]  /*1610*/  IMAD.SHL.U32 R28, R28, 0x2, RZ ;  /* 0x000000021c1c7824 */ /* 0x000fc400078e00ff */
[----:B------:R-:W-:Y:S01]  /*1620*/  IMAD.SHL.U32 R30, R30, 0x2, RZ ;  /* 0x000000021e1e7824 */ /* 0x000fe200078e00ff */
[----:B------:R0:W-:Y:S04]  /*1630*/  LDS.U16 R49, [R26+0x250] ;  /* 0x000250001a317984 */ /* 0x0001e80000000400 */
[----:B------:R-:W-:Y:S04]  /*1640*/  LDS.U16 R51, [R28+0x290] ;  /* 0x000290001c337984 */ /* 0x000fe80000000400 */
[----:B------:R1:W-:Y:S04]  /*1650*/  LDS.U16 R53, [R30+0x310] ;  /* 0x000310001e357984 */ /* 0x0003e80000000400 */
[----:B------:R-:W-:Y:S04]  /*1660*/  LDS.U16 R41, [R41+0x450] ;  /* 0x0004500029297984 */ /* 0x000fe80000000400 */
[----:B------:R-:W-:Y:S04]  /*1670*/  LDS.U16 R42, [R42+0x490] ;  /* 0x000490002a2a7984 */ /* 0x000fe80000000400 */
[----:B------:R-:W-:Y:S04]  /*1680*/  LDS.U16 R43, [R43+0x4d0] ;  /* 0x0004d0002b2b7984 */ /* 0x000fe80000000400 */
[----:B------:R-:W-:Y:S04]  /*1690*/  LDS.U16 R44, [R44+0x510] ;  /* 0x000510002c2c7984 */ /* 0x000fe80000000400 */
[----:B------:R-:W-:Y:S04]  /*16a0*/  LDS.U16 R45, [R45+0x550] ;  /* 0x000550002d2d7984 */ /* 0x000fe80000000400 */
[----:B------:R-:W-:Y:S04]  /*16b0*/  LDS.U16 R46, [R46+0x590] ;  /* 0x000590002e2e7984 */ /* 0x000fe80000000400 */
[----:B------:R-:W-:Y:S04]  /*16c0*/  LDS.U16 R47, [R47+0x5d0] ;  /* 0x0005d0002f2f7984 */ /* 0x000fe80000000400 */
[----:B------:R-:W-:Y:S04]  /*16d0*/  @!P0 STS [0xa50], R38 ;  /* 0x000a5026ff008388 */ /* 0x000fe80000000800 */
[----:B------:R-:W-:Y:S06]  /*16e0*/  BAR.SYNC.DEFER_BLOCKING 0x0 ;  /* 0x0000000000007b1d */ /* 0x000fec0000010000 */
[----:B------:R-:W2:Y:S01]  /*16f0*/  LDS R28, [0xa50] ;  /* 0x000a5000ff1c7984 */ /* 0x000ea20000000800 */
[----:B0-----:R-:W-:-:S02]  /*1700*/  SHF.R.S32.HI R26, RZ, 0x1f, R27 ;  /* 0x0000001fff1a7819 */ /* 0x001fc4000001141b */
[----:B------:R-:W-:-:S04]  /*1710*/  IADD3 R27, P1, R4, R27, RZ ;  /* 0x0000001b041b7210 */ /* 0x000fc80007f3e0ff */
[----:B-1----:R-:W-:Y:S02]  /*1720*/  LEA.HI.X.SX32 R30, R4, R26, 0x1, P1 ;  /* 0x0000001a041e7211 */ /* 0x002fe400008f0eff */
[----:B------:R-:W-:-:S04]  /*1730*/  LEA R26, P1, R27, c[0x0][0x178], 0x1 ;  /* 0x00005e001b1a7a11 */ /* 0x000fc800078208ff */
[----:B------:R-:W-:Y:S02]  /*1740*/  LEA.HI.X R27, R27, c[0x0][0x17c], R30, 0x1, P1 ;  /* 0x00005f001b1b7a11 */ /* 0x000fe400008f0c1e */
[----:B--2---:R-:W-:-:S13]  /*1750*/  ISETP.GE.AND P0, PT, R4, R28, PT ;  /* 0x0000001c0400720c */ /* 0x004fda0003f06270 */
[----:B------:R-:W-:Y:S01]  /*1760*/  @!P0 STG.E.U16 [R26.64], R39 ;  /* 0x000000271a008986 */ /* 0x000fe2000c101506 */
[-C--:B------:R-:W-:Y:S02]  /*1770*/  ISETP.GE.AND P0, PT, R15, R28.reuse, PT ;  /* 0x0000001c0f00720c */ /* 0x080fe40003f06270 */
[-C--:B------:R-:W-:Y:S02]  /*1780*/  ISETP.GE.AND P1, PT, R16, R28.reuse, PT ;  /* 0x0000001c1000720c */ /* 0x080fe40003f26270 */
[-C--:B------:R-:W-:Y:S02]  /*1790*/  ISETP.GE.AND P2, PT, R17, R28.reuse, PT ;  /* 0x0000001c1100720c */ /* 0x080fe40003f46270 */
[-C--:B------:R-:W-:Y:S02]  /*17a0*/  ISETP.GE.AND P3, PT, R18, R28.reuse, PT ;  /* 0x0000001c1200720c */ /* 0x080fe40003f66270 */
[-C--:B------:R-:W-:Y:S02]  /*17b0*/  ISETP.GE.AND P4, PT, R19, R28.reuse, PT ;  /* 0x0000001c1300720c */ /* 0x080fe40003f86270 */
[----:B------:R-:W-:-:S02]  /*17c0*/  ISETP.GE.AND P5, PT, R20, R28, PT ;  /* 0x0000001c1400720c */ /* 0x000fc40003fa6270 */
[-C--:B------:R-:W-:Y:S01]  /*17d0*/  ISETP.GE.AND P6, PT, R21, R28.reuse, PT ;  /* 0x0000001c1500720c */ /* 0x080fe20003fc6270 */
[----:B------:R-:W-:Y:S01]  /*17e0*/  @!P0 STG.E.U16 [R26.64+0x40], R49 ;  /* 0x000040311a008986 */ /* 0x000fe2000c101506 */
[----:B------:R-:W-:-:S03]  /*17f0*/  ISETP.GE.AND P0, PT, R22, R28, PT ;  /* 0x0000001c1600720c */ /* 0x000fc60003f06270 */
[----:B------:R-:W-:Y:S01]  /*1800*/  @!P1 STG.E.U16 [R26.64+0x80], R51 ;  /* 0x000080331a009986 */ /* 0x000fe2000c101506 */
[----:B------:R-:W-:-:S03]  /*1810*/  ISETP.GE.AND P1, PT, R36, R28, PT ;  /* 0x0000001c2400720c */ /* 0x000fc60003f26270 */
[----:B------:R0:W-:Y:S01]  /*1820*/  @!P2 STG.E.U16 [R26.64+0xc0], R29 ;  /* 0x0000c01d1a00a986 */ /* 0x0001e2000c101506 */
        /* <DEDUP_REMOVED lines=10> */
[----:B------:R-:W-:Y:S01]  /*18d0*/  ISETP.GE.AND P0, PT, R37, R28, PT ;  /* 0x0000001c2500720c */ /* 0x000fe20003f06270 */
[----:B------:R-:W-:-:S04]  /*18e0*/  IMAD.MOV.U32 R28, RZ, RZ, c[0x0][0xc] ;  /* 0x00000300ff1c7624 */ /* 0x000fc800078e00ff */
[----:B0-----:R-:W-:-:S04]  /*18f0*/  IMAD.SHL.U32 R29, R28, 0x200, RZ ;  /* 0x000002001c1d7824 */ /* 0x001fc800078e00ff */
[----:B------:R-:W-:-:S04]  /*1900*/  IMAD.IADD R2, R29, 0x1, R2 ;  /* 0x000000011d027824 */ /* 0x000fc800078e0202 */
[----:B------:R1:W-:Y:S01]  /*1910*/  @!P0 STG.E.U16 [R26.64+0x3c0], R47 ;  /* 0x0003c02f1a008986 */ /* 0x0003e2000c101506 */
[----:B------:R-:W-:-:S03]  /*1920*/  ISETP.GE.AND P0, PT, R2, R29, PT ;  /* 0x0000001d0200720c */ /* 0x000fc60003f06270 */
[----:B------:R1:W-:Y:S04]  /*1930*/  @!P6 STG.E.U16 [R26.64+0x240], R41 ;  /* 0x000240291a00e986 */ /* 0x0003e8000c101506 */
[----:B------:R1:W-:Y:S04]  /*1940*/  @!P5 STG.E.U16 [R26.64+0x280], R42 ;  /* 0x0002802a1a00d986 */ /* 0x0003e8000c101506 */
[----:B------:R1:W-:Y:S04]  /*1950*/  @!P4 STG.E.U16 [R26.64+0x2c0], R43 ;  /* 0x0002c02b1a00c986 */ /* 0x0003e8000c101506 */
[----:B------:R1:W-:Y:S04]  /*1960*/  @!P3 STG.E.U16 [R26.64+0x300], R44 ;  /* 0x0003002c1a00b986 */ /* 0x0003e8000c101506 */
[----:B------:R1:W-:Y:S04]  /*1970*/  @!P2 STG.E.U16 [R26.64+0x340], R45 ;  /* 0x0003402d1a00a986 */ /* 0x0003e8000c101506 */
[----:B------:R1:W-:Y:S01]  /*1980*/  @!P1 STG.E.U16 [R26.64+0x380], R46 ;  /* 0x0003802e1a009986 */ /* 0x0003e2000c101506 */
[----:B------:R-:W-:Y:S01]  /*1990*/  @P0 CALL.REL.NOINC `(.L_x_197) ;  /* 0x0000001000000944 */ /* 0x000fe20003c00000 */
[----:B------:R-:W-:Y:S05]  /*19a0*/  BRA `(.L_x_198) ;  /* 0xffffe94000007947 */ /* 0x000fea000383ffff */
.L_x_197:
[----:B------:R-:W-:Y:S05]  /*19b0*/  EXIT ;  /* 0x000000000000794d */ /* 0x000fea0003800000 */
.L_x_199:
        /* <DEDUP_REMOVED lines=12> */
.L_x_2076:


//--------------------- .text._Z20kDequantizeBlockwiseI13__nv_bfloat16Li512ELi64ELi8ELi0EEvPfPhS1_PT_ii --------------------------
	.section	.text._Z20kDequantizeBlockwiseI13__nv_bfloat16Li512ELi64ELi8ELi0EEvPfPhS1_PT_ii,"ax",@progbits
	.sectioninfo	@"SHI_REGISTERS=40"
	.align	128
        .global         _Z20kDequantizeBlockwiseI13__nv_bfloat16Li512ELi64ELi8ELi0EEvPfPhS1_PT_ii
        .type           _Z20kDequantizeBlockwiseI13__nv_bfloat16Li512ELi64ELi8ELi0EEvPfPhS1_PT_ii,@function
        .size           _Z20kDequantizeBlockwiseI13__nv_bfloat16Li512ELi64ELi8ELi0EEvPfPhS1_PT_ii,(.L_x_2077 - _Z20kDequantizeBlockwiseI13__nv_bfloat16Li512ELi64ELi8ELi0EEvPfPhS1_PT_ii)
        .other          _Z20kDequantizeBlockwiseI13__nv_bfloat16Li512ELi64ELi8ELi0EEvPfPhS1_PT_ii,@"STO_CUDA_ENTRY STV_DEFAULT"
_Z20kDequantizeBlockwiseI13__nv_bfloat16Li512ELi64ELi8ELi0EEvPfPhS1_PT_ii:
.text._Z20kDequantizeBlockwiseI13__nv_bfloat16Li512ELi64ELi8ELi0EEvPfPhS1_PT_ii:
        /* <DEDUP_REMOVED lines=8> */
[----:B------:R-:W-:Y:S02]  /*0080*/  ULDC UR5, c[0x0][0x180] ;  /* 0x0000600000057ab9 */ /* 0x000fe40000000800 */
[----:B------:R-:W-:Y:S01]  /*0090*/  UFLO.U32 UR5, UR5 ;  /* 0x00000005000572bd */ /* 0x000fe200080e0000 */
[----:B------:R-:W1:Y:S01]  /*00a0*/  S2R R3, SR_LANEID ;  /* 0x0000000000037919 */ /* 0x000e620000000000 */
[----:B------:R-:W-:Y:S01]  /*00b0*/  ULDC.64 UR6, c[0x0][0x118] ;  /* 0x0000460000067ab9 */ /* 0x000fe20000000a00 */
[----:B0-----:R-:W-:-:S05]  /*00c0*/  IMAD.SHL.U32 R2, R0, 0x8, RZ ;  /* 0x0000000800027824 */ /* 0x001fca00078e00ff */
[----:B------:R-:W-:-:S04]  /*00d0*/  LOP3.LUT R4, R2, 0xffffff00, RZ, 0xc0, !PT ;  /* 0xffffff0002047812 */ /* 0x000fc800078ec0ff */
[----:B------:R-:W-:-:S04]  /*00e0*/  LOP3.LUT R5, R4, 0x1f, R0, 0xf8, !PT ;  /* 0x0000001f04057812 */ /* 0x000fc800078ef800 */
[----:B------:R-:W-:Y:S02]  /*00f0*/  SHF.R.S32.HI R7, RZ, 0x1f, R5 ;  /* 0x0000001fff077819 */ /* 0x000fe40000011405 */
[C---:B------:R-:W-:Y:S02]  /*0100*/  LOP3.LUT R8, R5.reuse, 0x20, RZ, 0xfc, !PT ;  /* 0x0000002005087812 */ /* 0x040fe400078efcff */
[C---:B------:R-:W-:Y:S02]  /*0110*/  LOP3.LUT R9, R5.reuse, 0x40, RZ, 0xfc, !PT ;  /* 0x0000004005097812 */ /* 0x040fe400078efcff */
[C---:B------:R-:W-:Y:S02]  /*0120*/  LOP3.LUT R10, R5.reuse, 0x60, RZ, 0xfc, !PT ;  /* 0x00000060050a7812 */ /* 0x040fe400078efcff */
[C---:B------:R-:W-:Y:S02]  /*0130*/  LOP3.LUT R11, R5.reuse, 0x80, RZ, 0xfc, !PT ;  /* 0x00000080050b7812 */ /* 0x040fe400078efcff */
[----:B------:R-:W-:-:S02]  /*0140*/  LOP3.LUT R12, R5, 0xa0, RZ, 0xfc, !PT ;  /* 0x000000a0050c7812 */ /* 0x000fc400078efcff */
[C---:B------:R-:W-:Y:S02]  /*0150*/  LOP3.LUT R13, R5.reuse, 0xc0, RZ, 0xfc, !PT ;  /* 0x000000c0050d7812 */ /* 0x040fe400078efcff */
[----:B-1----:R-:W-:Y:S02]  /*0160*/  LOP3.LUT R6, R5, 0xe0, RZ, 0xfc, !PT ;  /* 0x000000e005067812 */ /* 0x002fe400078efcff */
.L_x_200:
[----:B------:R-:W-:Y:S01]  /*0170*/  BAR.SYNC.DEFER_BLOCKING 0x0 ;  /* 0x0000000000007b1d */ /* 0x000fe20000010000 */
[----:B------:R-:W-:Y:S01]  /*0180*/  IADD3 R15, -R14, c[0x0][0x184], RZ ;  /* 0x000061000e0f7a10 */ /* 0x000fe20007ffe1ff */
[----:B0-----:R-:W-:Y:S01]  /*0190*/  IMAD.MOV.U32 R17, RZ, RZ, 0x80 ;  /* 0x00000080ff117424 */ /* 0x001fe200078e00ff */
[--C-:B------:R-:W-:Y:S01]  /*01a0*/  SHF.R.S32.HI R16, RZ, 0x1f, R14.reuse ;  /* 0x0000001fff107819 */ /* 0x100fe2000001140e */
[----:B------:R-:W-:Y:S01]  /*01b0*/  IMAD.MOV.U32 R36, RZ, RZ, 0x80 ;  /* 0x00000080ff247424 */ /* 0x000fe200078e00ff */
[----:B------:R-:W-:Y:S01]  /*01c0*/  IMNMX R15, R15, 0x200, PT ;  /* 0x000002000f0f7817 */ /* 0x000fe20003800200 */
[----:B------:R-:W-:Y:S01]  /*01d0*/  IMAD.MOV.U32 R31, RZ, RZ, 0x80 ;  /* 0x00000080ff1f7424 */ /* 0x000fe200078e00ff */
[C---:B------:R-:W-:Y:S01]  /*01e0*/  IADD3 R18, P0, P1, R5.reuse, c[0x0][0x168], R14 ;  /* 0x00005a0005127a10 */ /* 0x040fe2000791e00e */
[----:B------:R-:W-:Y:S01]  /*01f0*/  IMAD.MOV.U32 R20, RZ, RZ, 0x80 ;  /* 0x00000080ff147424 */ /* 0x000fe200078e00ff */
[-C--:B------:R-:W-:Y:S01]  /*0200*/  ISETP.GE.AND P2, PT, R5, R15.reuse, PT ;  /* 0x0000000f0500720c */ /* 0x080fe20003f46270 */
[----:B------:R-:W-:Y:S01]  /*0210*/  IMAD.MOV.U32 R21, RZ, RZ, 0x80 ;  /* 0x00000080ff157424 */ /* 0x000fe200078e00ff */
[----:B------:R-:W-:-:S02]  /*0220*/  ISETP.GE.AND P3, PT, R8, R15, PT ;  /* 0x0000000f0800720c */ /* 0x000fc40003f66270 */
[-C--:B------:R-:W-:Y:S02]  /*0230*/  ISETP.GE.AND P4, PT, R9, R15.reuse, PT ;  /* 0x0000000f0900720c */ /* 0x080fe40003f86270 */
[----:B------:R-:W-:Y:S02]  /*0240*/  IADD3.X R19, R7, c[0x0][0x16c], R16, P0, P1 ;  /* 0x00005b0007137a10 */ /* 0x000fe400007e2410 */
[-C--:B------:R-:W-:Y:S02]  /*0250*/  ISETP.GE.AND P1, PT, R10, R15.reuse, PT ;  /* 0x0000000f0a00720c */ /* 0x080fe40003f26270 */
[----:B------:R-:W-:-:S03]  /*0260*/  ISETP.GE.AND P0, PT, R11, R15, PT ;  /* 0x0000000f0b00720c */ /* 0x000fc60003f06270 */
[----:B------:R0:W2:Y:S01]  /*0270*/  @!P2 LDG.E.U8 R17, [R18.64] ;  /* 0x000000061211a981 */ /* 0x0000a2000c1e1100 */
[----:B------:R-:W-:-:S03]  /*0280*/  ISETP.GE.AND P2, PT, R12, R15, PT ;  /* 0x0000000f0c00720c */ /* 0x000fc60003f46270 */
[----:B------:R0:W3:Y:S01]  /*0290*/  @!P3 LDG.E.U8 R36, [R18.64+0x20] ;  /* 0x000020061224b981 */ /* 0x0000e2000c1e1100 */
[----:B------:R-:W-:-:S03]  /*02a0*/  ISETP.GE.AND P3, PT, R13, R15, PT ;  /* 0x0000000f0d00720c */ /* 0x000fc60003f66270 */
[----:B------:R0:W4:Y:S01]  /*02b0*/  @!P4 LDG.E.U8 R31, [R18.64+0x40] ;  /* 0x00004006121fc981 */ /* 0x000122000c1e1100 */
[----:B------:R-:W-:Y:S01]  /*02c0*/  ISETP.GE.AND P4, PT, R6, R15, PT ;  /* 0x0000000f0600720c */ /* 0x000fe20003f86270 */
[----:B------:R-:W-:Y:S02]  /*02d0*/  IMAD.MOV.U32 R22, RZ, RZ, 0x80 ;  /* 0x00000080ff167424 */ /* 0x000fe400078e00ff */
[----:B------:R-:W-:Y:S01]  /*02e0*/  IMAD.MOV.U32 R23, RZ, RZ, 0x80 ;  /* 0x00000080ff177424 */ /* 0x000fe200078e00ff */
[----:B------:R0:W5:Y:S01]  /*02f0*/  @!P1 LDG.E.U8 R20, [R18.64+0x60] ;  /* 0x0000600612149981 */ /* 0x000162000c1e1100 */
[----:B------:R-:W-:-:S03]  /*0300*/  IMAD.MOV.U32 R32, RZ, RZ, 0x80 ;  /* 0x00000080ff207424 */ /* 0x000fc600078e00ff */
[----:B------:R0:W5:Y:S04]  /*0310*/  @!P0 LDG.E.U8 R21, [R18.64+0x80] ;  /* 0x0000800612158981 */ /* 0x000168000c1e1100 */
[----:B------:R0:W5:Y:S04]  /*0320*/  @!P2 LDG.E.U8 R22, [R18.64+0xa0] ;  /* 0x0000a0061216a981 */ /* 0x000168000c1e1100 */
[----:B------:R0:W5:Y:S04]  /*0330*/  @!P3 LDG.E.U8 R23, [R18.64+0xc0] ;  /* 0x0000c0061217b981 */ /* 0x000168000c1e1100 */
[----:B------:R0:W5:Y:S01]  /*0340*/  @!P4 LDG.E.U8 R32, [R18.64+0xe0] ;  /* 0x0000e0061220c981 */ /* 0x000162000c1e1100 */
[----:B------:R-:W-:-:S05]  /*0350*/  IMAD.IADD R34, R4, 0x1, R3 ;  /* 0x0000000104227824 */ /* 0x000fca00078e0203 */
[C---:B------:R-:W-:Y:S02]  /*0360*/  IADD3 R33, R34.reuse, 0xc0, RZ ;  /* 0x000000c022217810 */ /* 0x040fe40007ffe0ff */
[C---:B------:R-:W-:Y:S02]  /*0370*/  IADD3 R29, R34.reuse, 0x20, RZ ;  /* 0x00000020221d7810 */ /* 0x040fe40007ffe0ff */
[C---:B------:R-:W-:Y:S02]  /*0380*/  IADD3 R25, R34.reuse, 0x40, RZ ;  /* 0x0000004022197810 */ /* 0x040fe40007ffe0ff */
[-C--:B------:R-:W-:Y:S02]  /*0390*/  LEA.HI.SX32 R30, R34, R34.reuse, 0x1b ;  /* 0x00000022221e7211 */ /* 0x080fe400078fdaff */
[-C--:B------:R-:W-:Y:S01]  /*03a0*/  LEA.HI.SX32 R24, R33, R34.reuse, 0x1b ;  /* 0x0000002221187211 */ /* 0x080fe200078fdaff */
[----:B------:R-:W-:Y:S01]  /*03b0*/  IMAD R33, R3, 0x7, R34 ;  /* 0x0000000703217824 */ /* 0x000fe200078e0222 */
[----:B------:R-:W-:-:S02]  /*03c0*/  LEA.HI.SX32 R29, R29, R34, 0x1b ;  /* 0x000000221d1d7211 */ /* 0x000fc400078fdaff */
[C---:B------:R-:W-:Y:S02]  /*03d0*/  IADD3 R27, R34.reuse, 0x60, RZ ;  /* 0x00000060221b7810 */ /* 0x040fe40007ffe0ff */
[-C--:B------:R-:W-:Y:S02]  /*03e0*/  LEA.HI.SX32 R28, R25, R34.reuse, 0x1b ;  /* 0x00000022191c7211 */ /* 0x080fe400078fdaff */
[C---:B0-----:R-:W-:Y:S02]  /*03f0*/  IADD3 R19, R34.reuse, 0x80, RZ ;  /* 0x0000008022137810 */ /* 0x041fe40007ffe0ff */
[C---:B------:R-:W-:Y:S02]  /*0400*/  IADD3 R25, R34.reuse, 0xa0, RZ ;  /* 0x000000a022197810 */ /* 0x040fe40007ffe0ff */
[----:B------:R-:W-:Y:S02]  /*0410*/  IADD3 R35, R34, 0xe0, RZ ;  /* 0x000000e022237810 */ /* 0x000fe40007ffe0ff */
[----:B------:R-:W-:-:S02]  /*0420*/  LEA.HI.SX32 R27, R27, R34, 0x1b ;  /* 0x000000221b1b7211 */ /* 0x000fc400078fdaff */
[-C--:B------:R-:W-:Y:S02]  /*0430*/  LEA.HI.SX32 R26, R19, R34.reuse, 0x1b ;  /* 0x00000022131a7211 */ /* 0x080fe400078fdaff */
[----:B------:R-:W-:Y:S02]  /*0440*/  IADD3 R18, R33, 0x1, RZ ;  /* 0x0000000121127810 */ /* 0x000fe40007ffe0ff */
[----:B------:R-:W-:Y:S02]  /*0450*/  LEA.HI.SX32 R25, R25, R34, 0x1b ;  /* 0x0000002219197211 */ /* 0x000fe400078fdaff */
[----:B------:R-:W-:Y:S02]  /*0460*/  IADD3 R19, R33, 0x2, RZ ;  /* 0x0000000221137810 */ /* 0x000fe40007ffe0ff */
[----:B------:R-:W-:Y:S02]  /*0470*/  LEA.HI.SX32 R18, R18, R18, 0x1b ;  /* 0x0000001212127211 */ /* 0x000fe400078fdaff */
[----:B------:R-:W-:Y:S01]  /*0480*/  LEA.HI.SX32 R19, R19, R19, 0x1b ;  /* 0x0000001313137211 */ /* 0x000fe200078fdaff */
[----:B--2---:R0:W-:Y:S04]  /*0490*/  STS.U8 [R30], R17 ;  /* 0x000000111e007388 */ /* 0x0041e80000000000 */
[----:B---3--:R-:W-:Y:S04]  /*04a0*/  STS.U8 [R29+0x20], R36 ;  /* 0x000020241d007388 */ /* 0x008fe80000000000 */
[----:B----4-:R1:W-:Y:S01]  /*04b0*/  STS.U8 [R28+0x40], R31 ;  /* 0x0000401f1c007388 */ /* 0x0103e20000000000 */
[----:B0-----:R-:W-:-:S02]  /*04c0*/  LEA.HI.SX32 R17, R35, R34, 0x1b ;  /* 0x0000002223117211 */ /* 0x001fc400078fdaff */
[C---:B------:R-:W-:Y:S01]  /*04d0*/  LEA.HI.SX32 R35, R33.reuse, R33, 0x1b ;  /* 0x0000002121237211 */ /* 0x040fe200078fdaff */
[----:B-----5:R-:W-:Y:S01]  /*04e0*/  STS.U8 [R27+0x60], R20 ;  /* 0x000060141b007388 */ /* 0x020fe20000000000 */
[----:B-1----:R-:W-:-:S03]  /*04f0*/  IADD3 R31, R33, 0x3, RZ ;  /* 0x00000003211f7810 */ /* 0x002fc60007ffe0ff */
[----:B------:R0:W-:Y:S04]  /*0500*/  STS.U8 [R26+0x80], R21 ;  /* 0x000080151a007388 */ /* 0x0001e80000000000 */
[----:B------:R-:W-:Y:S04]  /*0510*/  STS.U8 [R25+0xa0], R22 ;  /* 0x0000a01619007388 */ /* 0x000fe80000000000 */
[----:B------:R-:W-:Y:S01]  /*0520*/  STS.U8 [R24+0xc0], R23 ;  /* 0x0000c01718007388 */ /* 0x000fe20000000000 */
[----:B0-----:R-:W-:-:S03]  /*0530*/  LEA.HI.SX32 R21, R31, R31, 0x1b ;  /* 0x0000001f1f157211 */ /* 0x001fc600078fdaff */
[----:B------:R0:W-:Y:S01]  /*0540*/  STS.U8 [R17+0xe0], R32 ;  /* 0x0000e02011007388 */ /* 0x0001e20000000000 */
[----:B------:R-:W-:-:S06]  /*0550*/  NOP ;  /* 0x0000000000007918 */ /* 0x000fcc0000000000 */
[----:B------:R-:W1:Y:S04]  /*0560*/  LDS.U8 R35, [R35] ;  /* 0x0000000023237984 */ /* 0x000e680000000000 */
[----:B------:R-:W2:Y:S04]  /*0570*/  LDS.U8 R18, [R18] ;  /* 0x0000000012127984 */ /* 0x000ea80000000000 */
[----:B------:R-:W3:Y:S04]  /*0580*/  LDS.U8 R19, [R19] ;  /* 0x0000000013137984 */ /* 0x000ee80000000000 */
[----:B------:R-:W4:Y:S01]  /*0590*/  LDS.U8 R21, [R21] ;  /* 0x0000000015157984 */ /* 0x000f220000000000 */
[----:B------:R-:W-:-:S02]  /*05a0*/  IMAD.IADD R20, R2, 0x1, R14 ;  /* 0x0000000102147824 */ /* 0x000fc400078e020e */
[----:B0-----:R-:W-:-:S03]  /*05b0*/  IMAD.MOV.U32 R32, RZ, RZ, 0x4 ;  /* 0x00000004ff207424 */ /* 0x001fc600078e00ff */
[----:B------:R-:W-:-:S05]  /*05c0*/  SHF.R.U32.HI R37, RZ, UR5, R20 ;  /* 0x00000005ff257c19 */ /* 0x000fca0008011614 */
[----:B------:R-:W-:-:S05]  /*05d0*/  IMAD.WIDE.U32 R36, R37, R32, c[0x0][0x170] ;  /* 0x00005c0025247625 */ /* 0x000fca00078e0020 */
[----:B------:R0:W5:Y:S01]  /*05e0*/  LDG.E.CONSTANT R31, [R36.64] ;  /* 0x00000006241f7981 */ /* 0x000162000c1e9900 */
[----:B-1----:R-:W-:-:S04]  /*05f0*/  IMAD.WIDE.U32 R34, R35, R32, c[0x0][0x160] ;  /* 0x0000580023227625 */ /* 0x002fc800078e0020 */
[-C--:B--2---:R-:W-:Y:S02]  /*0600*/  IMAD.WIDE.U32 R22, R18, R32.reuse, c[0x0][0x160] ;  /* 0x0000580012167625 */ /* 0x084fe400078e0020 */
[----:B------:R1:W5:Y:S02]  /*0610*/  LDG.E.CONSTANT R34, [R34.64] ;  /* 0x0000000622227981 */ /* 0x000364000c1e9900 */
[-C--:B---3--:R-:W-:Y:S02]  /*0620*/  IMAD.WIDE.U32 R18, R19, R32.reuse, c[0x0][0x160] ;  /* 0x0000580013127625 */ /* 0x088fe400078e0020 */
[----:B------:R2:W3:Y:S02]  /*0630*/  LDG.E.CONSTANT R22, [R22.64] ;  /* 0x0000000616167981 */ /* 0x0004e4000c1e9900 */
[----:B----4-:R-:W-:Y:S02]  /*0640*/  IMAD.WIDE.U32 R20, R21, R32, c[0x0][0x160] ;  /* 0x0000580015147625 */ /* 0x010fe400078e0020 */
[----:B------:R4:W3:Y:S04]  /*0650*/  LDG.E.CONSTANT R18, [R18.64] ;  /* 0x0000000612127981 */ /* 0x0008e8000c1e9900 */
[----:B------:R0:W3:Y:S01]  /*0660*/  LDG.E.CONSTANT R20, [R20.64] ;  /* 0x0000000614147981 */ /* 0x0000e2000c1e9900 */
[----:B--2---:R-:W-:-:S02]  /*0670*/  IADD3 R23, R33, 0x6, RZ ;  /* 0x0000000621177810 */ /* 0x004fc40007ffe0ff */
[C---:B----4-:R-:W-:Y:S02]  /*0680*/  IADD3 R19, R33.reuse, 0x4, RZ ;  /* 0x0000000421137810 */ /* 0x050fe40007ffe0ff */
[C---:B0-----:R-:W-:Y:S02]  /*0690*/  IADD3 R21, R33.reuse, 0x5, RZ ;  /* 0x0000000521157810 */ /* 0x041fe40007ffe0ff */
[----:B------:R-:W-:Y:S02]  /*06a0*/  IADD3 R33, R33, 0x7, RZ ;  /* 0x0000000721217810 */ /* 0x000fe40007ffe0ff */
[----:B------:R-:W-:Y:S02]  /*06b0*/  LEA.HI.SX32 R36, R19, R19, 0x1b ;  /* 0x0000001313247211 */ /* 0x000fe400078fdaff */
[----:B------:R-:W-:Y:S02]  /*06c0*/  LEA.HI.SX32 R37, R21, R21, 0x1b ;  /* 0x0000001515257211 */ /* 0x000fe400078fdaff */
[----:B------:R-:W-:-:S02]  /*06d0*/  LEA.HI.SX32 R23, R23, R23, 0x1b ;  /* 0x0000001717177211 */ /* 0x000fc400078fdaff */
[----:B------:R-:W-:Y:S01]  /*06e0*/  LEA.HI.SX32 R33, R33, R33, 0x1b ;  /* 0x0000002121217211 */ /* 0x000fe200078fdaff */
[----:B------:R-:W-:Y:S04]  /*06f0*/  LDS.U8 R36, [R36] ;  /* 0x0000000024247984 */ /* 0x000fe80000000000 */
[----:B------:R-:W-:Y:S04]  /*0700*/  LDS.U8 R37, [R37] ;  /* 0x0000000025257984 */ /* 0x000fe80000000000 */
[----:B------:R-:W0:Y:S04]  /*0710*/  LDS.U8 R23, [R23] ;  /* 0x0000000017177984 */ /* 0x000e280000000000 */
[----:B------:R-:W2:Y:S01]  /*0720*/  LDS.U8 R33, [R33] ;  /* 0x0000000021217984 */ /* 0x000ea20000000000 */
[----:B-1----:R-:W-:-:S03]  /*0730*/  IMAD R35, R3, 0x8, R4 ;  /* 0x0000000803237824 */ /* 0x002fc600078e0204 */
[----:B------:R-:W-:Y:S01]  /*0740*/  BAR.SYNC.DEFER_BLOCKING 0x0 ;  /* 0x0000000000007b1d */ /* 0x000fe20000010000 */
[C---:B-----5:R-:W-:Y:S02]  /*0750*/  FMUL.FTZ R34, R31.reuse, R34 ;  /* 0x000000221f227220 */ /* 0x060fe40000410000 */
[C---:B---3--:R-:W-:Y:S02]  /*0760*/  FMUL.FTZ R19, R31.reuse, R22 ;  /* 0x000000161f137220 */ /* 0x048fe40000410000 */
[----:B------:R-:W-:-:S03]  /*0770*/  FMUL.FTZ R21, R31, R18 ;  /* 0x000000121f157220 */ /* 0x000fc60000410000 */
[----:B------:R-:W-:Y:S01]  /*0780*/  F2FP.BF16.PACK_AB R18, R19, R34 ;  /* 0x000000221312723e */ /* 0x000fe200000010ff */
[----:B------:R-:W-:Y:S01]  /*0790*/  FMUL.FTZ R20, R31, R20 ;  /* 0x000000141f147220 */ /* 0x000fe20000410000 */
[----:B------:R-:W-:-:S04]  /*07a0*/  LEA.HI.SX32 R19, R35, R35, 0x1b ;  /* 0x0000002323137211 */ /* 0x000fc800078fdaff */
[----:B------:R-:W-:Y:S02]  /*07b0*/  F2FP.BF16.PACK_AB R34, R20, R21 ;  /* 0x000000151422723e */ /* 0x000fe400000010ff */
[----:B------:R-:W-:Y:S01]  /*07c0*/  IADD3 R20, R35, 0x1, RZ ;  /* 0x0000000123147810 */ /* 0x000fe20007ffe0ff */
[----:B------:R-:W-:Y:S01]  /*07d0*/  IMAD.SHL.U32 R19, R19, 0x2, RZ ;  /* 0x0000000213137824 */ /* 0x000fe200078e00ff */
[----:B------:R-:W-:Y:S02]  /*07e0*/  PRMT R21, R18, 0x7610, R21 ;  /* 0x0000761012157816 */ /* 0x000fe40000000015 */
[----:B------:R-:W-:-:S03]  /*07f0*/  LEA.HI.SX32 R20, R20, R35, 0x1b ;  /* 0x0000002314147211 */ /* 0x000fc600078fdaff */
[----:B------:R1:W-:Y:S01]  /*0800*/  STS.U16 [R19+0x210], R21 ;  /* 0x0002101513007388 */ /* 0x0003e20000000400 */
[----:B0-----:R-:W-:-:S06]  /*0810*/  IMAD.WIDE.U32 R22, R23, R32, c[0x0][0x160] ;  /* 0x0000580017167625 */ /* 0x001fcc00078e0020 */
[----:B------:R0:W3:Y:S01]  /*0820*/  LDG.E.CONSTANT R22, [R22.64] ;  /* 0x0000000616167981 */ /* 0x0000e2000c1e9900 */
[----:B-1----:R-:W-:Y:S01]  /*0830*/  IMAD.SHL.U32 R21, R20, 0x2, RZ ;  /* 0x0000000214157824 */ /* 0x002fe200078e00ff */
[----:B------:R-:W-:-:S05]  /*0840*/  PRMT R19, R18, 0x7632, R19 ;  /* 0x0000763212137816 */ /* 0x000fca0000000013 */
[----:B------:R1:W-:Y:S02]  /*0850*/  STS.U16 [R21+0x212], R19 ;  /* 0x0002121315007388 */ /* 0x0003e40000000400 */
[----:B-1----:R-:W-:-:S04]  /*0860*/  IMAD.WIDE.U32 R18, R36, R32, c[0x0][0x160] ;  /* 0x0000580024127625 */ /* 0x002fc800078e0020 */
[-C--:B------:R-:W-:Y:S02]  /*0870*/  IMAD.WIDE.U32 R20, R37, R32.reuse, c[0x0][0x160] ;  /* 0x0000580025147625 */ /* 0x080fe400078e0020 */
[----:B------:R-:W4:Y:S02]  /*0880*/  LDG.E.CONSTANT R18, [R18.64] ;  /* 0x0000000612127981 */ /* 0x000f24000c1e9900 */
[----:B--2---:R-:W-:Y:S02]  /*0890*/  IMAD.WIDE.U32 R32, R33, R32, c[0x0][0x160] ;  /* 0x0000580021207625 */ /* 0x004fe400078e0020 */
[----:B------:R1:W2:Y:S04]  /*08a0*/  LDG.E.CONSTANT R20, [R20.64] ;  /* 0x0000000614147981 */ /* 0x0002a8000c1e9900 */
[----:B------:R-:W5:Y:S01]  /*08b0*/  LDG.E.CONSTANT R32, [R32.64] ;  /* 0x0000000620207981 */ /* 0x000f62000c1e9900 */
[----:B------:R-:W-:-:S04]  /*08c0*/  IADD3 R36, R35, 0x2, RZ ;  /* 0x0000000223247810 */ /* 0x000fc80007ffe0ff */
[----:B------:R-:W-:-:S05]  /*08d0*/  LEA.HI.SX32 R36, R36, R35, 0x1b ;  /* 0x0000002324247211 */ /* 0x000fca00078fdaff */
[----:B------:R-:W-:Y:S01]  /*08e0*/  IMAD.SHL.U32 R37, R36, 0x2, RZ ;  /* 0x0000000224257824 */ /* 0x000fe200078e00ff */
[----:B------:R-:W-:-:S04]  /*08f0*/  IADD3 R36, R35, 0x3, RZ ;  /* 0x0000000323247810 */ /* 0x000fc80007ffe0ff */
[----:B------:R-:W-:Y:S01]  /*0900*/  LEA.HI.SX32 R36, R36, R35, 0x1b ;  /* 0x0000002324247211 */ /* 0x000fe200078fdaff */
[----:B------:R1:W-:Y:S01]  /*0910*/  STS.U16 [R37+0x214], R34 ;  /* 0x0002142225007388 */ /* 0x0003e20000000400 */
[----:B0-----:R-:W-:-:S03]  /*0920*/  PRMT R23, R34, 0x7632, R23 ;  /* 0x0000763222177816 */ /* 0x001fc60000000017 */
[----:B-1----:R-:W-:Y:S01]  /*0930*/  IMAD.SHL.U32 R21, R36, 0x2, RZ ;  /* 0x0000000224157824 */ /* 0x002fe200078e00ff */
[C---:B------:R-:W-:Y:S02]  /*0940*/  IADD3 R36, R35.reuse, 0x7, RZ ;  /* 0x0000000723247810 */ /* 0x040fe40007ffe0ff */
[----:B------:R-:W-:Y:S02]  /*0950*/  IADD3 R34, R35, 0x6, RZ ;  /* 0x0000000623227810 */ /* 0x000fe40007ffe0ff */
[----:B------:R-:W-:Y:S02]  /*0960*/  ISETP.NE.AND P0, PT, R0, RZ, PT ;  /* 0x000000ff0000720c */ /* 0x000fe40003f05270 */
[----:B------:R-:W-:Y:S01]  /*0970*/  LEA.HI.SX32 R34, R34, R35, 0x1b ;  /* 0x0000002322227211 */ /* 0x000fe200078fdaff */
[----:B------:R0:W-:Y:S04]  /*0980*/  STS.U16 [R21+0x216], R23 ;  /* 0x0002161715007388 */ /* 0x0001e80000000400 */
[----:B------:R-:W-:-:S02]  /*0990*/  IMAD.SHL.U32 R34, R34, 0x2, RZ ;  /* 0x0000000222227824 */ /* 0x000fc400078e00ff */
[----:B0-----:R-:W-:Y:S02]  /*09a0*/  IMAD.SHL.U32 R21, R29, 0x2, RZ ;  /* 0x000000021d157824 */ /* 0x001fe400078e00ff */
[----:B------:R-:W-:Y:S02]  /*09b0*/  IMAD.SHL.U32 R23, R28, 0x2, RZ ;  /* 0x000000021c177824 */ /* 0x000fe400078e00ff */
[----:B------:R-:W-:Y:S02]  /*09c0*/  IMAD.SHL.U32 R29, R25, 0x2, RZ ;  /* 0x00000002191d7824 */ /* 0x000fe400078e00ff */
[C---:B---3--:R-:W-:Y:S02]  /*09d0*/  FMUL.FTZ R22, R31.reuse, R22 ;  /* 0x000000161f167220 */ /* 0x048fe40000410000 */
[C---:B----4-:R-:W-:Y:S02]  /*09e0*/  FMUL.FTZ R18, R31.reuse, R18 ;  /* 0x000000121f127220 */ /* 0x050fe40000410000 */
[----:B--2---:R-:W-:Y:S01]  /*09f0*/  FMUL.FTZ R19, R31, R20 ;  /* 0x000000141f137220 */ /* 0x004fe20000410000 */
[----:B------:R-:W-:Y:S01]  /*0a00*/  IADD3 R20, R35, 0x4, RZ ;  /* 0x0000000423147810 */ /* 0x000fe20007ffe0ff */
[----:B-----5:R-:W-:Y:S01]  /*0a10*/  FMUL.FTZ R31, R31, R32 ;  /* 0x000000201f1f7220 */ /* 0x020fe20000410000 */
[----:B------:R-:W-:-:S02]  /*0a20*/  IADD3 R32, R35, 0x5, RZ ;  /* 0x0000000523207810 */ /* 0x000fc40007ffe0ff */
[-C--:B------:R-:W-:Y:S02]  /*0a30*/  LEA.HI.SX32 R20, R20, R35.reuse, 0x1b ;  /* 0x0000002314147211 */ /* 0x080fe400078fdaff */
[-C--:B------:R-:W-:Y:S02]  /*0a40*/  LEA.HI.SX32 R32, R32, R35.reuse, 0x1b ;  /* 0x0000002320207211 */ /* 0x080fe400078fdaff */
[----:B------:R-:W-:Y:S01]  /*0a50*/  F2FP.BF16.PACK_AB R18, R19, R18 ;  /* 0x000000121312723e */ /* 0x000fe200000010ff */
[----:B------:R-:W-:Y:S01]  /*0a60*/  IMAD.SHL.U32 R20, R20, 0x2, RZ ;  /* 0x0000000214147824 */ /* 0x000fe200078e00ff */
[----:B------:R-:W-:Y:S01]  /*0a70*/  LEA.HI.SX32 R35, R36, R35, 0x1b ;  /* 0x0000002324237211 */ /* 0x000fe200078fdaff */
[----:B------:R-:W-:Y:S01]  /*0a80*/  IMAD.SHL.U32 R32, R32, 0x2, RZ ;  /* 0x0000000220207824 */ /* 0x000fe200078e00ff */
[----:B------:R-:W-:Y:S02]  /*0a90*/  F2FP.BF16.PACK_AB R22, R31, R22 ;  /* 0x000000161f16723e */ /* 0x000fe400000010ff */
[----:B------:R-:W-:Y:S01]  /*0aa0*/  PRMT R33, R18, 0x7632, R33 ;  /* 0x0000763212217816 */ /* 0x000fe20000000021 */
[----:B------:R-:W-:Y:S01]  /*0ab0*/  STS.U16 [R20+0x218], R18 ;  /* 0x0002181214007388 */ /* 0x000fe20000000400 */
[C---:B------:R-:W-:Y:S01]  /*0ac0*/  PRMT R36, R22.reuse, 0x7610, R36 ;  /* 0x0000761016247816 */ /* 0x040fe20000000024 */
[----:B------:R-:W-:Y:S01]  /*0ad0*/  IMAD.SHL.U32 R35, R35, 0x2, RZ ;  /* 0x0000000223237824 */ /* 0x000fe200078e00ff */
[----:B------:R-:W-:Y:S01]  /*0ae0*/  PRMT R37, R22, 0x7632, R37 ;  /* 0x0000763216257816 */ /* 0x000fe20000000025 */
[----:B------:R0:W-:Y:S01]  /*0af0*/  STS.U16 [R32+0x21a], R33 ;  /* 0x00021a2120007388 */ /* 0x0001e20000000400 */
[----:B------:R-:W-:-:S02]  /*0b00*/  IMAD.SHL.U32 R22, R27, 0x2, RZ ;  /* 0x000000021b167824 */ /* 0x000fc400078e00ff */
[----:B------:R-:W-:Y:S02]  /*0b10*/  IMAD.SHL.U32 R19, R30, 0x2, RZ ;  /* 0x000000021e137824 */ /* 0x000fe400078e00ff */
[----:B------:R-:W-:Y:S02]  /*0b20*/  IMAD.SHL.U32 R27, R26, 0x2, RZ ;  /* 0x000000021a1b7824 */ /* 0x000fe400078e00ff */
[----:B------:R-:W-:Y:S02]  /*0b30*/  IMAD.SHL.U32 R31, R24, 0x2, RZ ;  /* 0x00000002181f7824 */ /* 0x000fe400078e00ff */
[----:B0-----:R-:W-:Y:S01]  /*0b40*/  IMAD.SHL.U32 R33, R17, 0x2, RZ ;  /* 0x0000000211217824 */ /* 0x001fe200078e00ff */
[----:B------:R-:W-:Y:S04]  /*0b50*/  STS.U16 [R34+0x21c], R36 ;  /* 0x00021c2422007388 */ /* 0x000fe80000000400 */
[----:B------:R-:W-:Y:S01]  /*0b60*/  STS.U16 [R35+0x21e], R37 ;  /* 0x00021e2523007388 */ /* 0x000fe20000000400 */
[----:B------:R-:W-:-:S06]  /*0b70*/  NOP ;  /* 0x0000000000007918 */ /* 0x000fcc0000000000 */
[----:B------:R-:W-:Y:S04]  /*0b80*/  LDS.U16 R19, [R19+0x210] ;  /* 0x0002100013137984 */ /* 0x000fe80000000400 */
        /* <DEDUP_REMOVED lines=9> */
[----:B------:R-:W0:Y:S01]  /*0c20*/  LDS R18, [0x630] ;  /* 0x00063000ff127984 */ /* 0x000e220000000800 */
[----:B------:R-:W-:-:S05]  /*0c30*/  IADD3 R17, P0, R5, R14, RZ ;  /* 0x0000000e05117210 */ /* 0x000fca0007f1e0ff */
[----:B------:R-:W-:Y:S01]  /*0c40*/  IMAD.X R20, R7, 0x1, R16, P0 ;  /* 0x0000000107147824 */ /* 0x000fe200000e0610 */
[----:B------:R-:W-:-:S04]  /*0c50*/  LEA R16, P0, R17, c[0x0][0x178], 0x1 ;  /* 0x00005e0011107a11 */ /* 0x000fc800078008ff */
[----:B------:R-:W-:Y:S02]  /*0c60*/  LEA.HI.X R17, R17, c[0x0][0x17c], R20, 0x1, P0 ;  /* 0x00005f0011117a11 */ /* 0x000fe400000f0c14 */
[----:B------:R-:W-:Y:S02]  /*0c70*/  IADD3 R14, R14, UR4, RZ ;  /* 0x000000040e0e7c10 */ /* 0x000fe4000fffe0ff */
[-C--:B0-----:R-:W-:Y:S02]  /*0c80*/  ISETP.GE.AND P2, PT, R5, R18.reuse, PT ;  /* 0x000000120500720c */ /* 0x081fe40003f46270 */
[-C--:B------:R-:W-:Y:S02]  /*0c90*/  ISETP.GE.AND P0, PT, R9, R18.reuse, PT ;  /* 0x000000120900720c */ /* 0x080fe40003f06270 */
[-C--:B------:R-:W-:Y:S02]  /*0ca0*/  ISETP.GE.AND P1, PT, R8, R18.reuse, PT ;  /* 0x000000120800720c */ /* 0x080fe40003f26270 */
[----:B------:R-:W-:-:S02]  /*0cb0*/  ISETP.GE.AND P3, PT, R11, R18, PT ;  /* 0x000000120b00720c */ /* 0x000fc40003f66270 */
[-C--:B------:R-:W-:Y:S02]  /*0cc0*/  ISETP.GE.AND P4, PT, R12, R18.reuse, PT ;  /* 0x000000120c00720c */ /* 0x080fe40003f86270 */
[-C--:B------:R-:W-:Y:S02]  /*0cd0*/  ISETP.GE.AND P5, PT, R13, R18.reuse, PT ;  /* 0x000000120d00720c */ /* 0x080fe40003fa6270 */
[-C--:B------:R-:W-:Y:S01]  /*0ce0*/  ISETP.GE.AND P6, PT, R6, R18.reuse, PT ;  /* 0x000000120600720c */ /* 0x080fe20003fc6270 */
[----:B------:R0:W-:Y:S01]  /*0cf0*/  @!P2 STG.E.U16 [R16.64], R19 ;  /* 0x000000131000a986 */ /* 0x0001e2000c101506 */
[----:B------:R-:W-:-:S03]  /*0d00*/  ISETP.GE.AND P2, PT, R10, R18, PT ;  /* 0x000000120a00720c */ /* 0x000fc60003f46270 */
[----:B------:R0:W-:Y:S01]  /*0d10*/  @!P0 STG.E.U16 [R16.64+0x80], R23 ;  /* 0x0000801710008986 */ /* 0x0001e2000c101506 */
[----:B------:R-:W-:-:S03]  /*0d20*/  ISETP.GE.AND P0, PT, R14, UR4, PT ;  /* 0x000000040e007c0c */ /* 0x000fc6000bf06270 */
[----:B------:R0:W-:Y:S04]  /*0d30*/  @!P1 STG.E.U16 [R16.64+0x40], R21 ;  /* 0x0000401510009986 */ /* 0x0001e8000c101506 */
[----:B------:R0:W-:Y:S04]  /*0d40*/  @!P3 STG.E.U16 [R16.64+0x100], R27 ;  /* 0x0001001b1000b986 */ /* 0x0001e8000c101506 */
[----:B------:R0:W-:Y:S04]  /*0d50*/  @!P2 STG.E.U16 [R16.64+0xc0], R25 ;  /* 0x0000c0191000a986 */ /* 0x0001e8000c101506 */
[----:B------:R0:W-:Y:S04]  /*0d60*/  @!P4 STG.E.U16 [R16.64+0x140], R29 ;  /* 0x0001401d1000c986 */ /* 0x0001e8000c101506 */
[----:B------:R0:W-:Y:S04]  /*0d70*/  @!P5 STG.E.U16 [R16.64+0x180], R31 ;  /* 0x0001801f1000d986 */ /* 0x0001e8000c101506 */
[----:B------:R0:W-:Y:S01]  /*0d80*/  @!P6 STG.E.U16 [R16.64+0x1c0], R33 ;  /* 0x0001c0211000e986 */ /* 0x0001e2000c101506 */
[----:B------:R-:W-:Y:S05]  /*0d90*/  @!P0 BRA `(.L_x_200) ;  /* 0xfffff3d000008947 */ /* 0x000fea000383ffff */
[----:B------:R-:W-:Y:S05]  /*0da0*/  EXIT ;  /* 0x000000000000794d */ /* 0x000fea0003800000 */
.L_x_201:
        /* <DEDUP_REMOVED lines=13> */
.L_x_2077:


//--------------------- .text._Z20kDequantizeBlockwiseI13__nv_bfloat16Li512ELi64ELi8ELi1EEvPfPhS1_PT_ii --------------------------
	.section	.text._Z20kDequantizeBlockwiseI13__nv_bfloat16Li512ELi64ELi8ELi1EEvPfPhS1_PT_ii,"ax",@progbits
	.sectioninfo	@"SHI_REGISTERS=56"
	.align	128
        .global         _Z20kDequantizeBlockwiseI13__nv_bfloat16Li512ELi64ELi8ELi1EEvPfPhS1_PT_ii
        .type           _Z20kDequantizeBlockwiseI13__nv_bfloat16Li512ELi64ELi8ELi1EEvPfPhS1_PT_ii,@function
        .size           _Z20kDequantizeBlockwiseI13__nv_bfloat16Li512ELi64ELi8ELi1EEvPfPhS1_PT_ii,(.L_x_2078 - _Z20kDequantizeBlockwiseI13__nv_bfloat16Li512ELi64ELi8ELi1EEvPfPhS1_PT_ii)
        .other          _Z20kDequantizeBlockwiseI13__nv_bfloat16Li512ELi64ELi8ELi1EEvPfPhS1_PT_ii,@"STO_CUDA_ENTRY STV_DEFAULT"
_Z20kDequantizeBlockwiseI13__nv_bfloat16Li512ELi64ELi8ELi1EEvPfPhS1_PT_ii:
.text._Z20kDequantizeBlockwiseI13__nv_bfloat16Li512ELi64ELi8ELi1EEvPfPhS1_PT_ii:
[----:B------:R-:W-:Y:S02]  /*0000*/  IMAD.MOV.U32 R1, RZ, RZ, c[0x0][0x28] ;  /* 0x00000a00ff017624 */ /* 0x000fe400078e00ff */
[----:B------:R-:W0:Y:S01]  /*0010*/  S2UR UR5, SR_CTAID.X ;  /* 0x00000000000579c3 */ /* 0x000e220000002500 */
[----:B------:R-:W-:Y:S02]  /*0020*/  ULDC UR4, c[0x0][0xc] ;  /* 0x0000030000047ab9 */ /* 0x000fe40000000800 */
[----:B------:R-:W-:Y:S02]  /*0030*/  USHF.L.U32 UR4, UR4, 0x9, URZ ;  /* 0x0000000904047899 */ /* 0x000fe4000800063f */
[----:B0-----:R-:W-:-:S04]  /*0040*/  USHF.L.U32 UR5, UR5, 0x9, URZ ;  /* 0x0000000905057899 */ /* 0x001fc8000800063f */
[----:B------:R-:W-:-:S06]  /*0050*/  UISETP.GE.AND UP0, UPT, UR5, UR4, UPT ;  /* 0x000000040500728c */ /* 0x000fcc000bf06270 */
[----:B------:R-:W-:-:S13]  /*0060*/  PLOP3.LUT P0, PT, PT, PT, UP0, 0x80, 0x0 ;  /* 0x000000000000781c */ /* 0x000fda0003f0f008 */
[----:B------:R-:W-:Y:S05]  /*0070*/  @P0 EXIT ;  /* 0x000000000000094d */ /* 0x000fea0003800000 */
[----:B------:R-:W0:Y:S01]  /*0080*/  S2R R4, SR_TID.X ;  /* 0x0000000000047919 */ /* 0x000e220000002100 */
[----:B------:R-:W-:Y:S02]  /*0090*/  ULDC.64 UR8, c[0x0][0x180] ;  /* 0x0000600000087ab9 */ /* 0x000fe40000000a00 */
[----:B------:R-:W-:Y:S01]  /*00a0*/  UIADD3 UR7, UP0, UR9, 0x1, URZ ;  /* 0x0000000109077890 */ /* 0x000fe2000ff1e03f */
[----:B------:R-:W1:Y:S01]  /*00b0*/  S2R R0, SR_LANEID ;  /* 0x0000000000007919 */ /* 0x000e620000000000 */
[----:B------:R-:W-:Y:S02]  /*00c0*/  UFLO.U32 UR4, UR8 ;  /* 0x00000008000472bd */ /* 0x000fe400080e0000 */
[----:B------:R-:W-:-:S03]  /*00d0*/  ULEA.HI.X.SX32 UR6, UR9, URZ, 0x1, UP0 ;  /* 0x0000003f09067291 */ /* 0x000fc600080f0e3f */
[----:B------:R-:W-:Y:S02]  /*00e0*/  ULDC.64 UR8, c[0x0][0x118] ;  /* 0x0000460000087ab9 */ /* 0x000fe40000000a00 */
[----:B------:R-:W-:-:S04]  /*00f0*/  ULEA.HI UR7, UP0, UR6, UR7, URZ, 0x1 ;  /* 0x0000000706077291 */ /* 0x000fc8000f81083f */
[----:B------:R-:W-:-:S04]  /*0100*/  UIADD3.X UR6, URZ, UR6, URZ, UP0, !UPT ;  /* 0x000000063f067290 */ /* 0x000fc800087fe43f */
[----:B------:R-:W-:Y:S01]  /*0110*/  USHF.R.U64 UR7, UR7, 0x1, UR6 ;  /* 0x0000000107077899 */ /* 0x000fe20008001206 */
[----:B0-----:R-:W-:Y:S01]  /*0120*/  IMAD.SHL.U32 R2, R4, 0x8, RZ ;  /* 0x0000000804027824 */ /* 0x001fe200078e00ff */
[----:B------:R-:W-:-:S04]  /*0130*/  SHF.R.U32.HI R5, RZ, 0x5, R4 ;  /* 0x00000005ff057819 */ /* 0x000fc80000011604 */
[----:B------:R-:W-:Y:S01]  /*0140*/  LOP3.LUT R7, R2, 0xffffff00, RZ, 0xc0, !PT ;  /* 0xffffff0002077812 */ /* 0x000fe200078ec0ff */
[C---:B------:R-:W-:Y:S02]  /*0150*/  IMAD.SHL.U32 R3, R5.reuse, 0x200, RZ ;  /* 0x0000020005037824 */ /* 0x040fe400078e00ff */
[----:B-1----:R-:W-:Y:S01]  /*0160*/  IMAD R5, R5, 0x100, R0 ;  /* 0x0000010005057824 */ /* 0x002fe200078e0200 */
[----:B------:R-:W-:-:S04]  /*0170*/  LOP3.LUT R2, R7, 0x1f, R4, 0xf8, !PT ;  /* 0x0000001f07027812 */ /* 0x000fc800078ef804 */
[--C-:B------:R-:W-:Y:S01]  /*0180*/  SHF.R.S32.HI R6, RZ, 0x1f, R2.reuse ;  /* 0x0000001fff067819 */ /* 0x100fe20000011402 */
[----:B------:R-:W-:Y:S01]  /*0190*/  IMAD.IADD R4, R7, 0x1, R2 ;  /* 0x0000000107047824 */ /* 0x000fe200078e0202 */
[C---:B------:R-:W-:Y:S02]  /*01a0*/  LOP3.LUT R7, R2.reuse, 0x20, RZ, 0xfc, !PT ;  /* 0x0000002002077812 */ /* 0x040fe400078efcff */
[C---:B------:R-:W-:Y:S02]  /*01b0*/  LOP3.LUT R8, R2.reuse, 0x40, RZ, 0xfc, !PT ;  /* 0x0000004002087812 */ /* 0x040fe400078efcff */
[C---:B------:R-:W-:Y:S02]  /*01c0*/  LOP3.LUT R9, R2.reuse, 0x60, RZ, 0xfc, !PT ;  /* 0x0000006002097812 */ /* 0x040fe400078efcff */
[C---:B------:R-:W-:Y:S02]  /*01d0*/  LOP3.LUT R10, R2.reuse, 0x80, RZ, 0xfc, !PT ;  /* 0x00000080020a7812 */ /* 0x040fe400078efcff */
[----:B------:R-:W-:-:S02]  /*01e0*/  LOP3.LUT R11, R2, 0xa0, RZ, 0xfc, !PT ;  /* 0x000000a0020b7812 */ /* 0x000fc400078efcff */
[C---:B------:R-:W-:Y:S02]  /*01f0*/  LOP3.LUT R12, R2.reuse, 0xc0, RZ, 0xfc, !PT ;  /* 0x000000c0020c7812 */ /* 0x040fe400078efcff */
[----:B------:R-:W-:Y:S02]  /*0200*/  LOP3.LUT R13, R2, 0xe0, RZ, 0xfc, !PT ;  /* 0x000000e0020d7812 */ /* 0x000fe400078efcff */
        /* <DEDUP_REMOVED lines=14> */
[----:B------:R-:W-:Y:S02]  /*02f0*/  IADD3 R36, R4, 0x1e0, RZ ;  /* 0x000001e004247810 */ /* 0x000fe40007ffe0ff */
.L_x_203:
[----:B------:R-:W-:Y:S01]  /*0300*/  UIADD3 UR6, -UR5, UR7, URZ ;  /* 0x0000000705067290 */ /* 0x000fe2000fffe13f */
[----:B------:R-:W-:Y:S01]  /*0310*/  BAR.SYNC.DEFER_BLOCKING 0x0 ;  /* 0x0000000000007b1d */ /* 0x000fe20000010000 */
[----:B------:R-:W-:Y:S01]  /*0320*/  USHF.R.S32.HI UR10, URZ, 0x1f, UR5 ;  /* 0x0000001f3f0a7899 */ /* 0x000fe20008011405 */
[----:B0-----:R-:W-:Y:S01]  /*0330*/  IMAD.U32 R27, RZ, RZ, UR5 ;  /* 0x00000005ff1b7e24 */ /* 0x001fe2000f8e00ff */
[----:B------:R-:W-:Y:S01]  /*0340*/  UISETP.LT.AND UP0, UPT, UR6, 0x200, UPT ;  /* 0x000002000600788c */ /* 0x000fe2000bf01270 */
[----:B------:R-:W-:-:S02]  /*0350*/  IMAD.MOV.U32 R33, RZ, RZ, 0x80 ;  /* 0x00000080ff217424 */ /* 0x000fc400078e00ff */
[----:B------:R-:W-:Y:S01]  /*0360*/  IMAD.MOV.U32 R32, RZ, RZ, 0x80 ;  /* 0x00000080ff207424 */ /* 0x000fe200078e00ff */
[----:B------:R-:W-:Y:S01]  /*0370*/  USEL UR6, UR6, 0x200, UP0 ;  /* 0x0000020006067887 */ /* 0x000fe20008000000 */
[C---:B------:R-:W-:Y:S01]  /*0380*/  IADD3 R26, P0, P1, R2.reuse, c[0x0][0x168], R27 ;  /* 0x00005a00021a7a10 */ /* 0x040fe2000791e01b */
[----:B------:R-:W-:Y:S02]  /*0390*/  IMAD.U32 R27, RZ, RZ, UR10 ;  /* 0x0000000aff1b7e24 */ /* 0x000fe4000f8e00ff */
[----:B------:R-:W-:Y:S02]  /*03a0*/  IMAD.MOV.U32 R39, RZ, RZ, 0x80 ;  /* 0x00000080ff277424 */ /* 0x000fe400078e00ff */
[----:B------:R-:W-:Y:S01]  /*03b0*/  ISETP.GE.AND P3, PT, R2, UR6, PT ;  /* 0x0000000602007c0c */ /* 0x000fe2000bf66270 */
[----:B------:R-:W-:Y:S01]  /*03c0*/  IMAD.MOV.U32 R37, RZ, RZ, 0x80 ;  /* 0x00000080ff257424 */ /* 0x000fe200078e00ff */
[----:B------:R-:W-:Y:S01]  /*03d0*/  ISETP.GE.AND P4, PT, R7, UR6, PT ;  /* 0x0000000607007c0c */ /* 0x000fe2000bf86270 */
[----:B------:R-:W-:Y:S01]  /*03e0*/  IMAD.MOV.U32 R31, RZ, RZ, 0x80 ;  /* 0x00000080ff1f7424 */ /* 0x000fe200078e00ff */
[----:B------:R-:W-:-:S02]  /*03f0*/  IADD3.X R27, R6, c[0x0][0x16c], R27, P0, P1 ;  /* 0x00005b00061b7a10 */ /* 0x000fc400007e241b */
[----:B------:R-:W-:Y:S02]  /*0400*/  ISETP.GE.AND P5, PT, R8, UR6, PT ;  /* 0x0000000608007c0c */ /* 0x000fe4000bfa6270 */
[----:B------:R-:W-:Y:S02]  /*0410*/  ISETP.GE.AND P6, PT, R9, UR6, PT ;  /* 0x0000000609007c0c */ /* 0x000fe4000bfc6270 */
[----:B------:R-:W-:Y:S02]  /*0420*/  ISETP.GE.AND P2, PT, R10, UR6, PT ;  /* 0x000000060a007c0c */ /* 0x000fe4000bf46270 */
[----:B------:R-:W-:Y:S01]  /*0430*/  ISETP.GE.AND P1, PT, R11, UR6, PT ;  /* 0x000000060b007c0c */ /* 0x000fe2000bf26270 */
[----:B------:R0:W2:Y:S01]  /*0440*/  @!P3 LDG.E.U8 R33, [R26.64] ;  /* 0x000000081a21b981 */ /* 0x0000a2000c1e1100 */
[----:B------:R-:W-:Y:S02]  /*0450*/  ISETP.GE.AND P0, PT, R12, UR6, PT ;  /* 0x000000060c007c0c */ /* 0x000fe4000bf06270 */
[----:B------:R-:W-:Y:S01]  /*0460*/  ISETP.GE.AND P3, PT, R13, UR6, PT ;  /* 0x000000060d007c0c */ /* 0x000fe2000bf66270 */
[----:B------:R-:W-:Y:S01]  /*0470*/  IMAD.MOV.U32 R29, RZ, RZ, 0x80 ;  /* 0x00000080ff1d7424 */ /* 0x000fe200078e00ff */
[----:B------:R0:W3:Y:S01]  /*0480*/  @!P4 LDG.E.U8 R32, [R26.64+0x20] ;  /* 0x000020081a20c981 */ /* 0x0000e2000c1e1100 */
[----:B------:R-:W-:-:S02]  /*0490*/  IMAD.MOV.U32 R28, RZ, RZ, 0x80 ;  /* 0x00000080ff1c7424 */ /* 0x000fc400078e00ff */
        /* <DEDUP_REMOVED lines=8> */
[C---:B------:R-:W-:Y:S02]  /*0520*/  IADD3 R43, R5.reuse, 0x60, RZ ;  /* 0x00000060052b7810 */ /* 0x040fe40007ffe0ff */
[C---:B------:R-:W-:Y:S02]  /*0530*/  LEA.HI.SX32 R38, R5.reuse, R5, 0x1b ;  /* 0x0000000505267211 */ /* 0x040fe400078fdaff */
[C---:B------:R-:W-:Y:S02]  /*0540*/  IADD3 R42, R5.reuse, 0x40, RZ ;  /* 0x00000040052a7810 */ /* 0x040fe40007ffe0ff */
[----:B------:R-:W-:Y:S02]  /*0550*/  LEA.HI.SX32 R41, R40, R40, 0x1b ;  /* 0x0000002828297211 */ /* 0x000fe400078fdaff */
[----:B0-----:R-:W-:Y:S02]  /*0560*/  IADD3 R26, R5, 0x80, RZ ;  /* 0x00000080051a7810 */ /* 0x001fe40007ffe0ff */
[----:B------:R-:W-:-:S02]  /*0570*/  LEA.HI.SX32 R40, R43, R43, 0x1b ;  /* 0x0000002b2b287211 */ /* 0x000fc400078fdaff */
[C---:B------:R-:W-:Y:S02]  /*0580*/  IADD3 R27, R5.reuse, 0xa0, RZ ;  /* 0x000000a0051b7810 */ /* 0x040fe40007ffe0ff */
[----:B------:R-:W-:Y:S02]  /*0590*/  LEA.HI.SX32 R42, R42, R42, 0x1b ;  /* 0x0000002a2a2a7211 */ /* 0x000fe400078fdaff */
[C---:B------:R-:W-:Y:S02]  /*05a0*/  IADD3 R43, R5.reuse, 0xc0, RZ ;  /* 0x000000c0052b7810 */ /* 0x040fe40007ffe0ff */
[----:B------:R-:W-:Y:S02]  /*05b0*/  IADD3 R45, R5, 0xe0, RZ ;  /* 0x000000e0052d7810 */ /* 0x000fe40007ffe0ff */
[----:B------:R-:W-:Y:S02]  /*05c0*/  LEA.HI.SX32 R26, R26, R26, 0x1b ;  /* 0x0000001a1a1a7211 */ /* 0x000fe400078fdaff */
[----:B------:R-:W-:-:S02]  /*05d0*/  LEA.HI.SX32 R44, R27, R27, 0x1b ;  /* 0x0000001b1b2c7211 */ /* 0x000fc400078fdaff */
[----:B------:R-:W-:Y:S02]  /*05e0*/  LEA.HI.SX32 R43, R43, R43, 0x1b ;  /* 0x0000002b2b2b7211 */ /* 0x000fe400078fdaff */
[----:B------:R-:W-:Y:S01]  /*05f0*/  LEA.HI.SX32 R45, R45, R45, 0x1b ;  /* 0x0000002d2d2d7211 */ /* 0x000fe200078fdaff */
[----:B--2---:R0:W-:Y:S04]  /*0600*/  STS.U8 [R38], R33 ;  /* 0x0000002126007388 */ /* 0x0041e80000000000 */
[----:B---3--:R1:W-:Y:S01]  /*0610*/  STS.U8 [R41], R32 ;  /* 0x0000002029007388 */ /* 0x0083e20000000000 */
[----:B0-----:R-:W-:-:S03]  /*0620*/  IMAD R38, R0, 0x7, R5 ;  /* 0x0000000700267824 */ /* 0x001fc600078e0205 */
[----:B----4-:R-:W-:Y:S04]  /*0630*/  STS.U8 [R42], R39 ;  /* 0x000000272a007388 */ /* 0x010fe80000000000 */
[----:B-----5:R-:W-:Y:S01]  /*0640*/  STS.U8 [R40], R37 ;  /* 0x0000002528007388 */ /* 0x020fe20000000000 */
[----:B------:R-:W-:-:S03]  /*0650*/  LEA.HI.SX32 R47, R38, R38, 0x1b ;  /* 0x00000026262f7211 */ /* 0x000fc600078fdaff */
[----:B------:R-:W-:Y:S04]  /*0660*/  STS.U8 [R26], R31 ;  /* 0x0000001f1a007388 */ /* 0x000fe80000000000 */
[----:B------:R-:W-:Y:S04]  /*0670*/  STS.U8 [R44], R29 ;  /* 0x0000001d2c007388 */ /* 0x000fe80000000000 */
[----:B------:R-:W-:Y:S04]  /*0680*/  STS.U8 [R43], R28 ;  /* 0x0000001c2b007388 */ /* 0x000fe80000000000 */
[----:B------:R-:W-:Y:S01]  /*0690*/  STS.U8 [R45], R30 ;  /* 0x0000001e2d007388 */ /* 0x000fe20000000000 */
[----:B------:R-:W-:-:S06]  /*06a0*/  NOP ;  /* 0x0000000000007918 */ /* 0x000fcc0000000000 */
[----:B------:R-:W0:Y:S01]  /*06b0*/  LDS.U8 R47, [R47] ;  /* 0x000000002f2f7984 */ /* 0x000e220000000000 */
[----:B------:R-:W-:-:S04]  /*06c0*/  IADD3 R27, R38, 0x1, RZ ;  /* 0x00000001261b7810 */ /* 0x000fc80007ffe0ff */
[----:B-1----:R-:W-:Y:S02]  /*06d0*/  LEA.HI.SX32 R41, R27, R27, 0x1b ;  /* 0x0000001b1b297211 */ /* 0x002fe400078fdaff */
[----:B------:R-:W-:-:S04]  /*06e0*/  IADD3 R27, R38, 0x2, RZ ;  /* 0x00000002261b7810 */ /* 0x000fc80007ffe0ff */
[----:B------:R-:W1:Y:S01]  /*06f0*/  LDS.U8 R41, [R41] ;  /* 0x0000000029297984 */ /* 0x000e620000000000 */
[----:B------:R-:W-:-:S06]  /*0700*/  LEA.HI.SX32 R49, R27, R27, 0x1b ;  /* 0x0000001b1b317211 */ /* 0x000fcc00078fdaff */
[----:B------:R-:W2:Y:S01]  /*0710*/  LDS.U8 R49, [R49] ;  /* 0x0000000031317984 */ /* 0x000ea20000000000 */
[----:B0-----:R-:W-:-:S04]  /*0720*/  SHF.R.U32.HI R26, RZ, 0x2, R47 ;  /* 0x00000002ff1a7819 */ /* 0x001fc8000001162f */
[----:B------:R-:W-:-:S04]  /*0730*/  LOP3.LUT R26, R26, 0x1c, RZ, 0xc0, !PT ;  /* 0x0000001c1a1a7812 */ /* 0x000fc800078ec0ff */
[----:B------:R-:W-:Y:S02]  /*0740*/  IADD3 R28, P0, R26, c[0x4][0x0], RZ ;  /* 0x010000001a1c7a10 */ /* 0x000fe40007f1e0ff */
[----:B------:R-:W-:-:S04]  /*0750*/  IADD3 R26, R38, 0x3, RZ ;  /* 0x00000003261a7810 */ /* 0x000fc80007ffe0ff */
[----:B------:R-:W-:Y:S01]  /*0760*/  LEA.HI.SX32 R45, R26, R26, 0x1b ;  /* 0x0000001a1a2d7211 */ /* 0x000fe200078fdaff */
[----:B------:R-:W-:Y:S02]  /*0770*/  IMAD.SHL.U32 R26, R47, 0x4, RZ ;  /* 0x000000042f1a7824 */ /* 0x000fe400078e00ff */
[----:B------:R-:W-:-:S03]  /*0780*/  IMAD.X R29, RZ, RZ, c[0x4][0x4], P0 ;  /* 0x01000100ff1d7624 */ /* 0x000fc600000e06ff */
[----:B------:R-:W-:Y:S01]  /*0790*/  LOP3.LUT R26, R26, 0x1c, RZ, 0xc0, !PT ;  /* 0x0000001c1a1a7812 */ /* 0x000fe200078ec0ff */
[----:B------:R-:W0:Y:S03]  /*07a0*/  LDS.U8 R45, [R45] ;  /* 0x000000002d2d7984 */ /* 0x000e260000000000 */
[----:B------:R-:W-:Y:S01]  /*07b0*/  IADD3 R26, P0, R26, c[0x4][0x0], RZ ;  /* 0x010000001a1a7a10 */ /* 0x000fe20007f1e0ff */
[----:B------:R3:W4:Y:S01]  /*07c0*/  LDG.E R44, [R28.64] ;  /* 0x000000081c2c7981 */ /* 0x000722000c1e1900 */
[----:B-1----:R-:W-:-:S03]  /*07d0*/  SHF.R.U32.HI R30, RZ, 0x2, R41 ;  /* 0x00000002ff1e7819 */ /* 0x002fc60000011629 */
[----:B------:R-:W-:Y:S01]  /*07e0*/  IMAD.X R27, RZ, RZ, c[0x4][0x4], P0 ;  /* 0x01000100ff1b7624 */ /* 0x000fe200000e06ff */
[----:B------:R-:W-:Y:S01]  /*07f0*/  LOP3.LUT R30, R30, 0x1c, RZ, 0xc0, !PT ;  /* 0x0000001c1e1e7812 */ /* 0x000fe200078ec0ff */
[----:B------:R-:W-:-:S03]  /*0800*/  IMAD.SHL.U32 R32, R41, 0x4, RZ ;  /* 0x0000000429207824 */ /* 0x000fc600078e00ff */
[----:B------:R1:W5:Y:S01]  /*0810*/  LDG.E R43, [R26.64] ;  /* 0x000000081a2b7981 */ /* 0x000362000c1e1900 */
[----:B------:R-:W-:Y:S02]  /*0820*/  IADD3 R30, P0, R30, c[0x4][0x0], RZ ;  /* 0x010000001e1e7a10 */ /* 0x000fe40007f1e0ff */
[----:B---3--:R-:W-:Y:S02]  /*0830*/  IADD3 R28, R38, 0x4, RZ ;  /* 0x00000004261c7810 */ /* 0x008fe40007ffe0ff */
[----:B--2---:R-:W-:Y:S02]  /*0840*/  SHF.R.U32.HI R29, RZ, 0x2, R49 ;  /* 0x00000002ff1d7819 */ /* 0x004fe40000011631 */
[----:B------:R-:W-:Y:S01]  /*0850*/  LOP3.LUT R32, R32, 0x1c, RZ, 0xc0, !PT ;  /* 0x0000001c20207812 */ /* 0x000fe200078ec0ff */
[----:B------:R-:W-:Y:S01]  /*0860*/  IMAD.X R31, RZ, RZ, c[0x4][0x4], P0 ;  /* 0x01000100ff1f7624 */ /* 0x000fe200000e06ff */
[----:B------:R-:W-:Y:S02]  /*0870*/  LEA.HI.SX32 R39, R28, R28, 0x1b ;  /* 0x0000001c1c277211 */ /* 0x000fe400078fdaff */
[----:B------:R-:W-:-:S02]  /*0880*/  LOP3.LUT R29, R29, 0x1c, RZ, 0xc0, !PT ;  /* 0x0000001c1d1d7812 */ /* 0x000fc400078ec0ff */
[----:B------:R-:W-:Y:S01]  /*0890*/  IADD3 R28, P0, R32, c[0x4][0x0], RZ ;  /* 0x01000000201c7a10 */ /* 0x000fe20007f1e0ff */
[----:B------:R0:W2:Y:S01]  /*08a0*/  LDG.E R51, [R30.64] ;  /* 0x000000081e337981 */ /* 0x0000a2000c1e1900 */
[----:B-1----:R-:W-:-:S03]  /*08b0*/  IADD3 R26, P1, R29, c[0x4][0x0], RZ ;  /* 0x010000001d1a7a10 */ /* 0x002fc60007f3e0ff */
[----:B------:R-:W-:Y:S01]  /*08c0*/  IMAD.X R29, RZ, RZ, c[0x4][0x4], P0 ;  /* 0x01000100ff1d7624 */ /* 0x000fe200000e06ff */
[----:B------:R-:W1:Y:S04]  /*08d0*/  LDS.U8 R39, [R39] ;  /* 0x0000000027277984 */ /* 0x000e680000000000 */
[----:B------:R3:W2:Y:S01]  /*08e0*/  LDG.E R50, [R28.64] ;  /* 0x000000081c327981 */ /* 0x0006a2000c1e1900 */
[----:B------:R-:W-:Y:S01]  /*08f0*/  IMAD.SHL.U32 R27, R49, 0x4, RZ ;  /* 0x00000004311b7824 */ /* 0x000fe200078e00ff */
[----:B------:R-:W-:-:S04]  /*0900*/  IADD3 R37, R38, 0x5, RZ ;  /* 0x0000000526257810 */ /* 0x000fc80007ffe0ff */
[----:B------:R-:W-:Y:S02]  /*0910*/  LOP3.LUT R32, R27, 0x1c, RZ, 0xc0, !PT ;  /* 0x0000001c1b207812 */ /* 0x000fe400078ec0ff */
[----:B------:R-:W-:Y:S02]  /*0920*/  LEA.HI.SX32 R37, R37, R37, 0x1b ;  /* 0x0000002525257211 */ /* 0x000fe400078fdaff */
[----:B------:R-:W-:Y:S02]  /*0930*/  IADD3 R32, P0, R32, c[0x4][0x0], RZ ;  /* 0x0100000020207a10 */ /* 0x000fe40007f1e0ff */
[----:B0-----:R-:W-:Y:S02]  /*0940*/  SHF.R.U32.HI R30, RZ, 0x2, R45 ;  /* 0x00000002ff1e7819 */ /* 0x001fe4000001162d */
[----:B------:R-:W0:Y:S01]  /*0950*/  LDS.U8 R37, [R37] ;  /* 0x0000000025257984 */ /* 0x000e220000000000 */
[----:B------:R-:W-:Y:S02]  /*0960*/  IMAD.X R33, RZ, RZ, c[0x4][0x4], P0 ;  /* 0x01000100ff217624 */ /* 0x000fe400000e06ff */
[----:B------:R-:W-:Y:S01]  /*0970*/  IMAD.X R27, RZ, RZ, c[0x4][0x4], P1 ;  /* 0x01000100ff1b7624 */ /* 0x000fe200008e06ff */
[----:B------:R-:W-:-:S02]  /*0980*/  LOP3.LUT R30, R30, 0x1c, RZ, 0xc0, !PT ;  /* 0x0000001c1e1e7812 */ /* 0x000fc400078ec0ff */
[----:B------:R0:W2:Y:S02]  /*0990*/  LDG.E R42, [R32.64] ;  /* 0x00000008202a7981 */ /* 0x0000a4000c1e1900 */
[----:B------:R-:W-:Y:S02]  /*09a0*/  IADD3 R30, P1, R30, c[0x4][0x0], RZ ;  /* 0x010000001e1e7a10 */ /* 0x000fe40007f3e0ff */
[----:B------:R1:W2:Y:S01]  /*09b0*/  LDG.E R48, [R26.64] ;  /* 0x000000081a307981 */ /* 0x0002a2000c1e1900 */
[----:B---3--:R-:W-:Y:S02]  /*09c0*/  IMAD.SHL.U32 R28, R45, 0x4, RZ ;  /* 0x000000042d1c7824 */ /* 0x008fe400078e00ff */
[----:B------:R-:W-:-:S03]  /*09d0*/  IMAD.X R31, RZ, RZ, c[0x4][0x4], P1 ;  /* 0x01000100ff1f7624 */ /* 0x000fc600008e06ff */
[----:B------:R-:W-:Y:S02]  /*09e0*/  LOP3.LUT R28, R28, 0x1c, RZ, 0xc0, !PT ;  /* 0x0000001c1c1c7812 */ /* 0x000fe400078ec0ff */
[----:B------:R3:W2:Y:S02]  /*09f0*/  LDG.E R46, [R30.64] ;  /* 0x000000081e2e7981 */ /* 0x0006a4000c1e1900 */
[----:B-1----:R-:W-:-:S05]  /*0a00*/  IADD3 R26, P0, R28, c[0x4][0x0], RZ ;  /* 0x010000001c1a7a10 */ /* 0x002fca0007f1e0ff */
[----:B------:R-:W-:Y:S02]  /*0a10*/  IMAD.X R27, RZ, RZ, c[0x4][0x4], P0 ;  /* 0x01000100ff1b7624 */ /* 0x000fe400000e06ff */
[----:B---3--:R-:W-:-:S03]  /*0a20*/  IMAD.SHL.U32 R30, R39, 0x4, RZ ;  /* 0x00000004271e7824 */ /* 0x008fc600078e00ff */
[----:B------:R1:W3:Y:S02]  /*0a30*/  LDG.E R40, [R26.64] ;  /* 0x000000081a287981 */ /* 0x0002e4000c1e1900 */
[----:B------:R-:W-:-:S04]  /*0a40*/  LOP3.LUT R30, R30, 0x1c, RZ, 0xc0, !PT ;  /* 0x0000001c1e1e7812 */ /* 0x000fc800078ec0ff */
[----:B------:R-:W-:Y:S02]  /*0a50*/  IADD3 R30, P0, R30, c[0x4][0x0], RZ ;  /* 0x010000001e1e7a10 */ /* 0x000fe40007f1e0ff */
[----:B0-----:R-:W-:-:S03]  /*0a60*/  SHF.R.U32.HI R32, RZ, 0x2, R37 ;  /* 0x00000002ff207819 */ /* 0x001fc60000011625 */
[----:B------:R-:W-:Y:S01]  /*0a70*/  IMAD.X R31, RZ, RZ, c[0x4][0x4], P0 ;  /* 0x01000100ff1f7624 */ /* 0x000fe200000e06ff */
[----:B------:R-:W-:-:S04]  /*0a80*/  LOP3.LUT R32, R32, 0x1c, RZ, 0xc0, !PT ;  /* 0x0000001c20207812 */ /* 0x000fc800078ec0ff */
[----:B------:R0:W3:Y:S01]  /*0a90*/  LDG.E R30, [R30.64] ;  /* 0x000000081e1e7981 */ /* 0x0000e2000c1e1900 */
[----:B------:R-:W-:Y:S02]  /*0aa0*/  SHF.R.U32.HI R29, RZ, 0x2, R39 ;  /* 0x00000002ff1d7819 */ /* 0x000fe40000011627 */
[----:B------:R-:W-:Y:S02]  /*0ab0*/  IADD3 R32, P0, R32, c[0x4][0x0], RZ ;  /* 0x0100000020207a10 */ /* 0x000fe40007f1e0ff */
[----:B------:R-:W-:-:S03]  /*0ac0*/  LOP3.LUT R29, R29, 0x1c, RZ, 0xc0, !PT ;  /* 0x0000001c1d1d7812 */ /* 0x000fc600078ec0ff */
[----:B------:R-:W-:Y:S01]  /*0ad0*/  IMAD.X R33, RZ, RZ, c[0x4][0x4], P0 ;  /* 0x01000100ff217624 */ /* 0x000fe200000e06ff */
[----:B------:R-:W-:-:S04]  /*0ae0*/  IADD3 R28, P1, R29, c[0x4][0x0], RZ ;  /* 0x010000001d1c7a10 */ /* 0x000fc80007f3e0ff */
[----:B------:R0:W3:Y:S01]  /*0af0*/  LDG.E R32, [R32.64] ;  /* 0x0000000820207981 */ /* 0x0000e2000c1e1900 */
[----:B------:R-:W-:-:S05]  /*0b00*/  IMAD.X R29, RZ, RZ, c[0x4][0x4], P1 ;  /* 0x01000100ff1d7624 */ /* 0x000fca00008e06ff */
[----:B------:R1:W3:Y:S04]  /*0b10*/  LDG.E R28, [R28.64] ;  /* 0x000000081c1c7981 */ /* 0x0002e8000c1e1900 */
[----:B------:R-:W1:Y:S01]  /*0b20*/  S2R R52, SR_TID.X ;  /* 0x0000000000347919 */ /* 0x000e620000002100 */
[----:B0-----:R-:W-:-:S04]  /*0b30*/  SHF.R.U32.HI R31, RZ, 0x6, R47 ;  /* 0x00000006ff1f7819 */ /* 0x001fc8000001162f */
[----:B------:R-:W-:Y:S02]  /*0b40*/  LOP3.LUT R53, R31, 0x2, RZ, 0xc0, !PT ;  /* 0x000000021f357812 */ /* 0x000fe400078ec0ff */
[----:B------:R-:W-:-:S04]  /*0b50*/  LOP3.LUT R47, R47, 0x8, RZ, 0xc0, !PT ;  /* 0x000000082f2f7812 */ /* 0x000fc800078ec0ff */
[----:B------:R-:W0:Y:S01]  /*0b60*/  I2F.U16 R53, R53 ;  /* 0x0000003500357306 */ /* 0x000e220000101000 */
[----:B------:R-:W-:Y:S01]  /*0b70*/  SHF.R.U32.HI R47, RZ, 0x2, R47 ;  /* 0x00000002ff2f7819 */ /* 0x000fe2000001162f */
[----:B-1----:R-:W-:-:S06]  /*0b80*/  IMAD.MOV.U32 R27, RZ, RZ, 0x4 ;  /* 0x00000004ff1b7424 */ /* 0x002fcc00078e00ff */
[----:B------:R-:W1:Y:S01]  /*0b90*/  I2F.U16 R31, R47 ;  /* 0x0000002f001f7306 */ /* 0x000e620000101000 */
[----:B------:R-:W-:-:S04]  /*0ba0*/  LEA R26, R52, UR5, 0x3 ;  /* 0x00000005341a7c11 */ /* 0x000fc8000f8e18ff */
[----:B------:R-:W-:Y:S01]  /*0bb0*/  SHF.R.U32.HI R26, RZ, UR4, R26 ;  /* 0x00000004ff1a7c19 */ /* 0x000fe2000801161a */
[----:B0-----:R-:W-:-:S04]  /*0bc0*/  FADD.FTZ R33, -R53, 1 ;  /* 0x3f80000035217421 */ /* 0x001fc80000010100 */
[----:B------:R-:W-:-:S04]  /*0bd0*/  IMAD.WIDE.U32 R26, R26, R27, c[0x0][0x170] ;  /* 0x00005c001a1a7625 */ /* 0x000fc800078e001b */
[----:B-1----:R-:W-:Y:S01]  /*0be0*/  FADD.FTZ R31, -R31, 1 ;  /* 0x3f8000001f1f7421 */ /* 0x002fe20000010100 */
[----:B------:R0:W3:Y:S02]  /*0bf0*/  LDG.E.CONSTANT R29, [R26.64] ;  /* 0x000000081a1d7981 */ /* 0x0000e4000c1e9900 */
[----:B0-----:R-:W-:Y:S02]  /*0c00*/  SHF.R.U32.HI R27, RZ, 0x6, R49 ;  /* 0x00000006ff1b7819 */ /* 0x001fe40000011631 */
[----:B------:R-:W-:-:S04]  /*0c10*/  LOP3.LUT R49, R49, 0x8, RZ, 0xc0, !PT ;  /* 0x0000000831317812 */ /* 0x000fc800078ec0ff */
[----:B------:R-:W-:Y:S01]  /*0c20*/  SHF.R.U32.HI R49, RZ, 0x2, R49 ;  /* 0x00000002ff317819 */ /* 0x000fe20000011631 */
[----:B----4-:R-:W-:Y:S01]  /*0c30*/  FMUL.FTZ R44, R33, R44 ;  /* 0x0000002c212c7220 */ /* 0x010fe20000410000 */
[----:B------:R-:W-:Y:S02]  /*0c40*/  SHF.R.U32.HI R33, RZ, 0x6, R41 ;  /* 0x00000006ff217819 */ /* 0x000fe40000011629 */
[----:B------:R-:W-:Y:S02]  /*0c50*/  LOP3.LUT R41, R41, 0x8, RZ, 0xc0, !PT ;  /* 0x0000000829297812 */ /* 0x000fe400078ec0ff */
[----:B------:R-:W-:Y:S02]  /*0c60*/  LOP3.LUT R26, R33, 0x2, RZ, 0xc0, !PT ;  /* 0x00000002211a7812 */ /* 0x000fe400078ec0ff */
[----:B------:R-:W-:Y:S01]  /*0c70*/  SHF.R.U32.HI R41, RZ, 0x2, R41 ;  /* 0x00000002ff297819 */ /* 0x000fe20000011629 */
[----:B-----5:R-:W-:-:S03]  /*0c80*/  FMUL.FTZ R43, R31, R43 ;  /* 0x0000002b1f2b7220 */ /* 0x020fc60000410000 */
[----:B------:R-:W0:Y:S08]  /*0c90*/  I2F.U16 R26, R26 ;  /* 0x0000001a001a7306 */ /* 0x000e300000101000 */
[----:B------:R-:W1:Y:S01]  /*0ca0*/  I2F.U16 R31, R41 ;  /* 0x00000029001f7306 */ /* 0x000e620000101000 */
[----:B------:R-:W-:Y:S01]  /*0cb0*/  LOP3.LUT R33, R27, 0x2, RZ, 0xc0, !PT ;  /* 0x000000021b217812 */ /* 0x000fe200078ec0ff */
[----:B0-----:R-:W-:-:S06]  /*0cc0*/  FADD.FTZ R27, -R26, 1 ;  /* 0x3f8000001a1b7421 */ /* 0x001fcc0000010100 */
[----:B------:R-:W0:Y:S01]  /*0cd0*/  I2F.U16 R33, R33 ;  /* 0x0000002100217306 */ /* 0x000e220000101000 */
[----:B--2---:R-:W-:Y:S02]  /*0ce0*/  FMUL.FTZ R51, R27, R51 ;  /* 0x000000331b337220 */ /* 0x004fe40000410000 */
[----:B-1----:R-:W-:Y:S01]  /*0cf0*/  FADD.FTZ R31, -R31, 1 ;  /* 0x3f8000001f1f7421 */ /* 0x002fe20000010100 */
[----:B------:R-:W-:-:S04]  /*0d00*/  SHF.R.U32.HI R27, RZ, 0x6, R45 ;  /* 0x00000006ff1b7819 */ /* 0x000fc8000001162d */
[----:B------:R-:W1:Y:S01]  /*0d10*/  I2F.U16 R26, R49 ;  /* 0x00000031001a7306 */ /* 0x000e620000101000 */
[----:B------:R-:W-:Y:S01]  /*0d20*/  FMUL.FTZ R50, R31, R50 ;  /* 0x000000321f327220 */ /* 0x000fe20000410000 */
[----:B------:R-:W-:Y:S02]  /*0d30*/  IADD3 R31, R38, 0x6, RZ ;  /* 0x00000006261f7810 */ /* 0x000fe40007ffe0ff */
[----:B------:R-:W-:Y:S02]  /*0d40*/  LOP3.LUT R27, R27, 0x2, RZ, 0xc0, !PT ;  /* 0x000000021b1b7812 */ /* 0x000fe400078ec0ff */
[----:B------:R-:W-:-:S04]  /*0d50*/  LEA.HI.SX32 R31, R31, R31, 0x1b ;  /* 0x0000001f1f1f7211 */ /* 0x000fc800078fdaff */
[----:B------:R-:W2:Y:S02]  /*0d60*/  I2F.U16 R27, R27 ;  /* 0x0000001b001b7306 */ /* 0x000ea40000101000 */
[----:B------:R-:W4:Y:S01]  /*0d70*/  LDS.U8 R31, [R31] ;  /* 0x000000001f1f7984 */ /* 0x000f220000000000 */
[----:B0-----:R-:W-:Y:S02]  /*0d80*/  FADD.FTZ R41, -R33, 1 ;  /* 0x3f80000021297421 */ /* 0x001fe40000010100 */
[----:B-1----:R-:W-:Y:S01]  /*0d90*/  FADD.FTZ R33, -R26, 1 ;  /* 0x3f8000001a217421 */ /* 0x002fe20000010100 */
[----:B------:R-:W-:Y:S01]  /*0da0*/  LOP3.LUT R45, R45, 0x8, RZ, 0xc0, !PT ;  /* 0x000000082d2d7812 */ /* 0x000fe200078ec0ff */
[----:B------:R-:W-:Y:S02]  /*0db0*/  IMAD.SHL.U32 R26, R37, 0x4, RZ ;  /* 0x00000004251a7824 */ /* 0x000fe400078e00ff */
[----:B------:R-:W-:Y:S01]  /*0dc0*/  FMUL.FTZ R42, R33, R42 ;  /* 0x0000002a212a7220 */ /* 0x000fe20000410000 */
[----:B------:R-:W-:-:S02]  /*0dd0*/  SHF.R.U32.HI R33, RZ, 0x2, R45 ;  /* 0x00000002ff217819 */ /* 0x000fc4000001162d */
[----:B------:R-:W-:Y:S01]  /*0de0*/  LOP3.LUT R26, R26, 0x1c, RZ, 0xc0, !PT ;  /* 0x0000001c1a1a7812 */ /* 0x000fe200078ec0ff */
[----:B------:R-:W-:Y:S01]  /*0df0*/  FMUL.FTZ R48, R41, R48 ;  /* 0x0000003029307220 */ /* 0x000fe20000410000 */
[----:B------:R-:W-:Y:S01]  /*0e00*/  IADD3 R38, R38, 0x7, RZ ;  /* 0x0000000726267810 */ /* 0x000fe20007ffe0ff */
[----:B--2---:R-:W-:Y:S01]  /*0e10*/  FADD.FTZ R41, -R27, 1 ;  /* 0x3f8000001b297421 */ /* 0x004fe20000010100 */
[----:B------:R-:W-:Y:S02]  /*0e20*/  IADD3 R26, P0, R26, c[0x4][0x0], RZ ;  /* 0x010000001a1a7a10 */ /* 0x000fe40007f1e0ff */
[----:B------:R-:W-:Y:S01]  /*0e30*/  SHF.R.U32.HI R27, RZ, 0x6, R39 ;  /* 0x00000006ff1b7819 */ /* 0x000fe20000011627 */
[----:B------:R-:W0:Y:S01]  /*0e40*/  I2F.U16 R33, R33 ;  /* 0x0000002100217306 */ /* 0x000e220000101000 */
[----:B------:R-:W-:Y:S02]  /*0e50*/  LEA.HI.SX32 R45, R38, R38, 0x1b ;  /* 0x00000026262d7211 */ /* 0x000fe400078fdaff */
[----:B------:R-:W-:Y:S01]  /*0e60*/  LOP3.LUT R47, R27, 0x2, RZ, 0xc0, !PT ;  /* 0x000000021b2f7812 */ /* 0x000fe200078ec0ff */
[----:B------:R-:W-:Y:S01]  /*0e70*/  IMAD.X R27, RZ, RZ, c[0x4][0x4], P0 ;  /* 0x01000100ff1b7624 */ /* 0x000fe200000e06ff */
[----:B------:R-:W-:Y:S01]  /*0e80*/  LOP3.LUT R39, R39, 0x8, RZ, 0xc0, !PT ;  /* 0x0000000827277812 */ /* 0x000fe200078ec0ff */
[----:B------:R-:W-:Y:S01]  /*0e90*/  FMUL.FTZ R46, R41, R46 ;  /* 0x0000002e292e7220 */ /* 0x000fe20000410000 */
[----:B------:R-:W1:Y:S02]  /*0ea0*/  LDS.U8 R45, [R45] ;  /* 0x000000002d2d7984 */ /* 0x000e640000000000 */
[----:B------:R-:W-:-:S02]  /*0eb0*/  SHF.R.U32.HI R38, RZ, 0x2, R39 ;  /* 0x00000002ff267819 */ /* 0x000fc40000011627 */
[----:B------:R2:W5:Y:S04]  /*0ec0*/  LDG.E R41, [R26.64] ;  /* 0x000000081a297981 */ /* 0x000568000c1e1900 */
[----:B------:R-:W3:Y:S01]  /*0ed0*/  I2F.U16 R38, R38 ;  /* 0x0000002600267306 */ /* 0x000ee20000101000 */
[----:B0-----:R-:W-:Y:S01]  /*0ee0*/  FADD.FTZ R33, -R33, 1 ;  /* 0x3f80000021217421 */ /* 0x001fe20000010100 */
[----:B--2---:R-:W-:-:S03]  /*0ef0*/  SHF.R.U32.HI R26, RZ, 0x6, R37 ;  /* 0x00000006ff1a7819 */ /* 0x004fc60000011625 */
[----:B---3--:R-:W-:Y:S01]  /*0f00*/  FMUL.FTZ R40, R33, R40 ;  /* 0x0000002821287220 */ /* 0x008fe20000410000 */
[----:B----4-:R-:W-:Y:S02]  /*0f10*/  SHF.R.U32.HI R27, RZ, 0x2, R31 ;  /* 0x00000002ff1b7819 */ /* 0x010fe4000001161f */
[----:B------:R-:W0:Y:S01]  /*0f20*/  I2F.U16 R47, R47 ;  /* 0x0000002f002f7306 */ /* 0x000e220000101000 */
[----:B------:R-:W-:Y:S02]  /*0f30*/  LOP3.LUT R33, R26, 0x2, RZ, 0xc0, !PT ;  /* 0x000000021a217812 */ /* 0x000fe400078ec0ff */
[----:B------:R-:W-:-:S05]  /*0f40*/  LOP3.LUT R26, R27, 0x1c, RZ, 0xc0, !PT ;  /* 0x0000001c1b1a7812 */ /* 0x000fca00078ec0ff */
[----:B------:R-:W2:Y:S01]  /*0f50*/  I2F.U16 R33, R33 ;  /* 0x0000002100217306 */ /* 0x000ea20000101000 */
[----:B------:R-:W-:Y:S01]  /*0f60*/  FADD.FTZ R27, -R38, 1 ;  /* 0x3f800000261b7421 */ /* 0x000fe20000010100 */
[----:B------:R-:W-:-:S03]  /*0f70*/  IADD3 R26, P0, R26, c[0x4][0x0], RZ ;  /* 0x010000001a1a7a10 */ /* 0x000fc60007f1e0ff */
[----:B------:R-:W-:Y:S02]  /*0f80*/  FMUL.FTZ R30, R27, R30 ;  /* 0x0000001e1b1e7220 */ /* 0x000fe40000410000 */
[----:B------:R-:W-:Y:S02]  /*0f90*/  IMAD.X R27, RZ, RZ, c[0x4][0x4], P0 ;  /* 0x01000100ff1b7624 */ /* 0x000fe400000e06ff */
[----:B0-----:R-:W-:-:S03]  /*0fa0*/  FADD.FTZ R39, -R47, 1 ;  /* 0x3f8000002f277421 */ /* 0x001fc60000010100 */
[----:B------:R0:W3:Y:S01]  /*0fb0*/  LDG.E R47, [R26.64] ;  /* 0x000000081a2f7981 */ /* 0x0000e2000c1e1900 */
[----:B------:R-:W-:Y:S02]  /*0fc0*/  IMAD.SHL.U32 R38, R31, 0x4, RZ ;  /* 0x000000041f267824 */ /* 0x000fe400078e00ff */
[----:B--2---:R-:W-:-:S03]  /*0fd0*/  FADD.FTZ R49, -R33, 1 ;  /* 0x3f80000021317421 */ /* 0x004fc60000010100 */
[----:B------:R-:W-:Y:S01]  /*0fe0*/  LOP3.LUT R38, R38, 0x1c, RZ, 0xc0, !PT ;  /* 0x0000001c26267812 */ /* 0x000fe200078ec0ff */
[----:B------:R-:W-:Y:S01]  /*0ff0*/  FMUL.FTZ R49, R49, R32 ;  /* 0x0000002031317220 */ /* 0x000fe20000410000 */
[----:B-1----:R-:W-:Y:S02]  /*1000*/  SHF.R.U32.HI R32, RZ, 0x2, R45 ;  /* 0x00000002ff207819 */ /* 0x002fe4000001162d */
[----:B------:R-:W-:Y:S01]  /*1010*/  IADD3 R38, P0, R38, c[0x4][0x0], RZ ;  /* 0x0100000026267a10 */ /* 0x000fe20007f1e0ff */
[----:B0-----:R-:W-:Y:S01]  /*1020*/  IMAD.SHL.U32 R26, R45, 0x4, RZ ;  /* 0x000000042d1a7824 */ /* 0x001fe200078e00ff */
[----:B------:R-:W-:Y:S01]  /*1030*/  LOP3.LUT R32, R32, 0x1c, RZ, 0xc0, !PT ;  /* 0x0000001c20207812 */ /* 0x000fe200078ec0ff */
[----:B------:R-:W-:Y:S02]  /*1040*/  FMUL.FTZ R28, R39, R28 ;  /* 0x0000001c271c7220 */ /* 0x000fe40000410000 */
[----:B------:R-:W-:Y:S01]  /*1050*/  IMAD.X R39, RZ, RZ, c[0x4][0x4], P0 ;  /* 0x01000100ff277624 */ /* 0x000fe200000e06ff */
[----:B------:R-:W-:-:S02]  /*1060*/  IADD3 R32, P0, R32, c[0x4][0x0], RZ ;  /* 0x0100000020207a10 */ /* 0x000fc40007f1e0ff */
[----:B------:R-:W-:Y:S02]  /*1070*/  LOP3.LUT R26, R26, 0x1c, RZ, 0xc0, !PT ;  /* 0x0000001c1a1a7812 */ /* 0x000fe400078ec0ff */
[----:B------:R0:W2:Y:S01]  /*1080*/  LDG.E R38, [R38.64] ;  /* 0x0000000826267981 */ /* 0x0000a2000c1e1900 */
[----:B------:R-:W-:Y:S01]  /*1090*/  IMAD.X R33, RZ, RZ, c[0x4][0x4], P0 ;  /* 0x01000100ff217624 */ /* 0x000fe200000e06ff */
[----:B------:R-:W-:-:S04]  /*10a0*/  IADD3 R26, P0, R26, c[0x4][0x0], RZ ;  /* 0x010000001a1a7a10 */ /* 0x000fc80007f1e0ff */
[----:B------:R1:W4:Y:S01]  /*10b0*/  LDG.E R32, [R32.64] ;  /* 0x0000000820207981 */ /* 0x000322000c1e1900 */
[----:B------:R-:W-:-:S05]  /*10c0*/  IMAD.X R27, RZ, RZ, c[0x4][0x4], P0 ;  /* 0x01000100ff1b7624 */ /* 0x000fca00000e06ff */
[----:B------:R0:W4:Y:S01]  /*10d0*/  LDG.E R26, [R26.64] ;  /* 0x000000081a1a7981 */ /* 0x000122000c1e1900 */
[----:B------:R-:W-:-:S04]  /*10e0*/  LOP3.LUT R37, R37, 0x8, RZ, 0xc0, !PT ;  /* 0x0000000825257812 */ /* 0x000fc800078ec0ff */
[----:B------:R-:W-:-:S06]  /*10f0*/  SHF.R.U32.HI R37, RZ, 0x2, R37 ;  /* 0x00000002ff257819 */ /* 0x000fcc0000011625 */
[----:B------:R-:W0:Y:S02]  /*1100*/  I2F.U16 R37, R37 ;  /* 0x0000002500257306 */ /* 0x000e240000101000 */
[----:B0-----:R-:W-:Y:S01]  /*1110*/  FADD.FTZ R39, -R37, 1 ;  /* 0x3f80000025277421 */ /* 0x001fe20000010100 */
[----:B-1----:R-:W-:-:S04]  /*1120*/  LOP3.LUT R33, R31, 0x8, RZ, 0xc0, !PT ;  /* 0x000000081f217812 */ /* 0x002fc800078ec0ff */
[----:B------:R-:W-:-:S06]  /*1130*/  SHF.R.U32.HI R27, RZ, 0x2, R33 ;  /* 0x00000002ff1b7819 */ /* 0x000fcc0000011621 */
[----:B------:R-:W-:Y:S01]  /*1140*/  I2F.U16 R27, R27 ;  /* 0x0000001b001b7306 */ /* 0x000fe20000101000 */
[----:B------:R-:W-:Y:S01]  /*1150*/  ISETP.NE.AND P0, PT, R52, RZ, PT ;  /* 0x000000ff3400720c */ /* 0x000fe20003f05270 */
[C---:B------:R-:W-:Y:S02]  /*1160*/  FMUL.FTZ R52, R29.reuse, R43 ;  /* 0x0000002b1d347220 */ /* 0x040fe40000410000 */
[C---:B------:R-:W-:Y:S02]  /*1170*/  FMUL.FTZ R46, R29.reuse, R46 ;  /* 0x0000002e1d2e7220 */ /* 0x040fe40000410000 */
[C---:B------:R-:W-:Y:S02]  /*1180*/  FMUL.FTZ R43, R29.reuse, R30 ;  /* 0x0000001e1d2b7220 */ /* 0x040fe40000410000 */
[C---:B------:R-:W-:Y:S02]  /*1190*/  FMUL.FTZ R51, R29.reuse, R51 ;  /* 0x000000331d337220 */ /* 0x040fe40000410000 */
[----:B------:R-:W-:-:S02]  /*11a0*/  FMUL.FTZ R50, R29, R50 ;  /* 0x000000321d327220 */ /* 0x000fc40000410000 */
[C---:B------:R-:W-:Y:S02]  /*11b0*/  FMUL.FTZ R48, R29.reuse, R48 ;  /* 0x000000301d307220 */ /* 0x040fe40000410000 */
[C---:B------:R-:W-:Y:S02]  /*11c0*/  FMUL.FTZ R28, R29.reuse, R28 ;  /* 0x0000001c1d1c7220 */ /* 0x040fe40000410000 */
[----:B------:R-:W-:Y:S01]  /*11d0*/  FMUL.FTZ R49, R29, R49 ;  /* 0x000000311d317220 */ /* 0x000fe20000410000 */
[----:B------:R-:W-:-:S04]  /*11e0*/  F2FP.BF16.PACK_AB R50, R50, R51 ;  /* 0x000000333232723e */ /* 0x000fc800000010ff */
[----:B------:R-:W-:Y:S02]  /*11f0*/  PRMT R53, R50, 0x7632, R53 ;  /* 0x0000763232357816 */ /* 0x000fe40000000035 */
[----:B------:R-:W-:-:S04]  /*1200*/  F2FP.BF16.PACK_AB R28, R43, R28 ;  /* 0x0000001c2b1c723e */ /* 0x000fc800000010ff */
[----:B------:R-:W-:Y:S01]  /*1210*/  PRMT R43, R28, 0x7632, R43 ;  /* 0x000076321c2b7816 */ /* 0x000fe2000000002b */
[----:B------:R-:W-:Y:S01]  /*1220*/  USHF.L.U32 UR10, UR5, 0x1, URZ ;  /* 0x00000001050a7899 */ /* 0x000fe2000800063f */
[----:B-----5:R-:W-:Y:S01]  /*1230*/  FMUL.FTZ R41, R39, R41 ;  /* 0x0000002927297220 */ /* 0x020fe20000410000 */
[----:B------:R-:W-:-:S04]  /*1240*/  SHF.R.U32.HI R39, RZ, 0x6, R31 ;  /* 0x00000006ff277819 */ /* 0x000fc8000001161f */
[----:B------:R-:W-:-:S06]  /*1250*/  LOP3.LUT R39, R39, 0x2, RZ, 0xc0, !PT ;  /* 0x0000000227277812 */ /* 0x000fcc00078ec0ff */
[----:B------:R-:W0:Y:S02]  /*1260*/  I2F.U16 R39, R39 ;  /* 0x0000002700277306 */ /* 0x000e240000101000 */
[----:B0-----:R-:W-:-:S04]  /*1270*/  FADD.FTZ R31, -R39, 1 ;  /* 0x3f800000271f7421 */ /* 0x001fc80000010100 */
[----:B---3--:R-:W-:Y:S01]  /*1280*/  FMUL.FTZ R47, R31, R47 ;  /* 0x0000002f1f2f7220 */ /* 0x008fe20000410000 */
[----:B------:R-:W-:Y:S02]  /*1290*/  SHF.R.U32.HI R31, RZ, 0x6, R45 ;  /* 0x00000006ff1f7819 */ /* 0x000fe4000001162d */
[----:B------:R-:W-:Y:S02]  /*12a0*/  LOP3.LUT R45, R45, 0x8, RZ, 0xc0, !PT ;  /* 0x000000082d2d7812 */ /* 0x000fe400078ec0ff */
[----:B------:R-:W-:Y:S02]  /*12b0*/  LOP3.LUT R37, R31, 0x2, RZ, 0xc0, !PT ;  /* 0x000000021f257812 */ /* 0x000fe400078ec0ff */
[----:B------:R-:W-:-:S04]  /*12c0*/  SHF.R.U32.HI R45, RZ, 0x2, R45 ;  /* 0x00000002ff2d7819 */ /* 0x000fc8000001162d */
[----:B------:R-:W0:Y:S08]  /*12d0*/  I2F.U16 R37, R37 ;  /* 0x0000002500257306 */ /* 0x000e300000101000 */
[----:B------:R-:W1:Y:S01]  /*12e0*/  I2F.U16 R45, R45 ;  /* 0x0000002d002d7306 */ /* 0x000e620000101000 */
[----:B------:R-:W-:Y:S02]  /*12f0*/  FADD.FTZ R31, -R27, 1 ;  /* 0x3f8000001b1f7421 */ /* 0x000fe40000010100 */
[----:B------:R-:W-:-:S02]  /*1300*/  IMAD R27, R0, 0x10, R3 ;  /* 0x00000010001b7824 */ /* 0x000fc400078e0203 */
[----:B--2---:R-:W-:Y:S02]  /*1310*/  FMUL.FTZ R38, R31, R38 ;  /* 0x000000261f267220 */ /* 0x004fe40000410000 */
[----:B0-----:R-:W-:-:S04]  /*1320*/  FADD.FTZ R33, -R37, 1 ;  /* 0x3f80000025217421 */ /* 0x001fc80000010100 */
[----:B----4-:R-:W-:Y:S02]  /*1330*/  FMUL.FTZ R32, R33, R32 ;  /* 0x0000002021207220 */ /* 0x010fe40000410000 */
[----:B-1----:R-:W-:Y:S02]  /*1340*/  FADD.FTZ R31, -R45, 1 ;  /* 0x3f8000002d1f7421 */ /* 0x002fe40000010100 */
[----:B------:R-:W-:Y:S02]  /*1350*/  FMUL.FTZ R33, R29, R44 ;  /* 0x0000002c1d217220 */ /* 0x000fe40000410000 */
[----:B------:R-:W-:Y:S01]  /*1360*/  FMUL.FTZ R44, R31, R26 ;  /* 0x0000001a1f2c7220 */ /* 0x000fe20000410000 */
[----:B------:R-:W-:Y:S01]  /*1370*/  IADD3 R31, R27, 0x1, RZ ;  /* 0x000000011b1f7810 */ /* 0x000fe20007ffe0ff */
[----:B------:R-:W-:Y:S01]  /*1380*/  FMUL.FTZ R39, R29, R40 ;  /* 0x000000281d277220 */ /* 0x000fe20000410000 */
[-C--:B------:R-:W-:Y:S01]  /*1390*/  LEA.HI.SX32 R26, R27, R27.reuse, 0x1b ;  /* 0x0000001b1b1a7211 */ /* 0x080fe200078fdaff */
[----:B------:R-:W-:Y:S01]  /*13a0*/  FMUL.FTZ R37, R29, R42 ;  /* 0x0000002a1d257220 */ /* 0x000fe20000410000 */
[----:B------:R-:W-:Y:S01]  /*13b0*/  LEA.HI.SX32 R31, R31, R27, 0x1b ;  /* 0x0000001b1f1f7211 */ /* 0x000fe200078fdaff */
[----:B------:R-:W-:Y:S01]  /*13c0*/  FMUL.FTZ R30, R29, R41 ;  /* 0x000000291d1e7220 */ /* 0x000fe20000410000 */
[----:B------:R-:W-:Y:S01]  /*13d0*/  IADD3 R40, R27, 0x2, RZ ;  /* 0x000000021b287810 */ /* 0x000fe20007ffe0ff */
[C---:B------:R-:W-:Y:S01]  /*13e0*/  FMUL.FTZ R47, R29.reuse, R47 ;  /* 0x0000002f1d2f7220 */ /* 0x040fe20000410000 */
[----:B------:R-:W-:Y:S01]  /*13f0*/  F2FP.BF16.PACK_AB R33, R52, R33 ;  /* 0x000000213421723e */ /* 0x000fe200000010ff */
[----:B------:R-:W-:Y:S01]  /*1400*/  FMUL.FTZ R38, R29, R38 ;  /* 0x000000261d267220 */ /* 0x000fe20000410000 */
[----:B------:R-:W-:Y:S01]  /*1410*/  IADD3 R42, R27, 0x3, RZ ;  /* 0x000000031b2a7810 */ /* 0x000fe20007ffe0ff */
[----:B------:R-:W-:Y:S01]  /*1420*/  FMUL.FTZ R32, R29, R32 ;  /* 0x000000201d207220 */ /* 0x000fe20000410000 */
[----:B------:R-:W-:Y:S01]  /*1430*/  F2FP.BF16.PACK_AB R39, R39, R46 ;  /* 0x0000002e2727723e */ /* 0x000fe200000010ff */
[----:B------:R-:W-:Y:S01]  /*1440*/  FMUL.FTZ R29, R29, R44 ;  /* 0x0000002c1d1d7220 */ /* 0x000fe20000410000 */
[C---:B------:R-:W-:Y:S01]  /*1450*/  IADD3 R44, R27.reuse, 0x4, RZ ;  /* 0x000000041b2c7810 */ /* 0x040fe20007ffe0ff */
[----:B------:R-:W-:Y:S01]  /*1460*/  IMAD.SHL.U32 R26, R26, 0x2, RZ ;  /* 0x000000021a1a7824 */ /* 0x000fe200078e00ff */
[----:B------:R-:W-:Y:S01]  /*1470*/  BAR.SYNC.DEFER_BLOCKING 0x0 ;  /* 0x0000000000007b1d */ /* 0x000fe20000010000 */
[----:B------:R-:W-:Y:S01]  /*1480*/  IADD3 R46, R27, 0x5, RZ ;  /* 0x000000051b2e7810 */ /* 0x000fe20007ffe0ff */
[----:B------:R-:W-:Y:S01]  /*1490*/  IMAD.SHL.U32 R31, R31, 0x2, RZ ;  /* 0x000000021f1f7824 */ /* 0x000fe200078e00ff */
[----:B------:R-:W-:-:S02]  /*14a0*/  LEA.HI.SX32 R40, R40, R27, 0x1b ;  /* 0x0000001b28287211 */ /* 0x000fc400078fdaff */
[----:B------:R-:W-:Y:S02]  /*14b0*/  PRMT R41, R33, 0x7632, R41 ;  /* 0x0000763221297816 */ /* 0x000fe40000000029 */
[-C--:B------:R-:W-:Y:S02]  /*14c0*/  LEA.HI.SX32 R42, R42, R27.reuse, 0x1b ;  /* 0x0000001b2a2a7211 */ /* 0x080fe400078fdaff */
[-C--:B------:R-:W-:Y:S02]  /*14d0*/  LEA.HI.SX32 R44, R44, R27.reuse, 0x1b ;  /* 0x0000001b2c2c7211 */ /* 0x080fe400078fdaff */
[----:B------:R-:W-:Y:S02]  /*14e0*/  LEA.HI.SX32 R46, R46, R27, 0x1b ;  /* 0x0000001b2e2e7211 */ /* 0x000fe400078fdaff */
[----:B------:R-:W-:Y:S02]  /*14f0*/  F2FP.BF16.PACK_AB R37, R37, R48 ;  /* 0x000000302525723e */ /* 0x000fe400000010ff */
[----:B------:R-:W-:Y:S01]  /*1500*/  IADD3 R48, R27, 0x6, RZ ;  /* 0x000000061b307810 */ /* 0x000fe20007ffe0ff */
[----:B------:R0:W-:Y:S04]  /*1510*/  STS.U16 [R26+0x210], R33 ;  /* 0x000210211a007388 */ /* 0x0001e80000000400 */
[----:B------:R1:W-:Y:S01]  /*1520*/  STS.U16 [R31+0x212], R41 ;  /* 0x000212291f007388 */ /* 0x0003e20000000400 */
[----:B0-----:R-:W-:Y:S01]  /*1530*/  IMAD.SHL.U32 R26, R40, 0x2, RZ ;  /* 0x00000002281a7824 */ /* 0x001fe200078e00ff */
[----:B------:R-:W-:Y:S01]  /*1540*/  PRMT R40, R50, 0x7610, R40 ;  /* 0x0000761032287816 */ /* 0x000fe20000000028 */
[----:B------:R-:W-:-:S02]  /*1550*/  IMAD.SHL.U32 R33, R44, 0x2, RZ ;  /* 0x000000022c217824 */ /* 0x000fc400078e00ff */
[----:B-1----:R-:W-:Y:S01]  /*1560*/  IMAD.SHL.U32 R31, R42, 0x2, RZ ;  /* 0x000000022a1f7824 */ /* 0x002fe200078e00ff */
[----:B------:R-:W-:Y:S01]  /*1570*/  PRMT R42, R37, 0x7632, R42 ;  /* 0x00007632252a7816 */ /* 0x000fe2000000002a */
[----:B------:R-:W-:Y:S01]  /*1580*/  IMAD.SHL.U32 R41, R46, 0x2, RZ ;  /* 0x000000022e297824 */ /* 0x000fe200078e00ff */
[----:B------:R-:W-:Y:S01]  /*1590*/  STS.U16 [R26+0x214], R40 ;  /* 0x000214281a007388 */ /* 0x000fe20000000400 */
[----:B------:R-:W-:-:S03]  /*15a0*/  LEA.HI.SX32 R48, R48, R27, 0x1b ;  /* 0x0000001b30307211 */ /* 0x000fc600078fdaff */
[----:B------:R-:W-:Y:S01]  /*15b0*/  STS.U16 [R31+0x216], R53 ;  /* 0x000216351f007388 */ /* 0x000fe20000000400 */
[----:B------:R-:W-:-:S03]  /*15c0*/  IADD3 R44, R27, 0x8, RZ ;  /* 0x000000081b2c7810 */ /* 0x000fc60007ffe0ff */
[----:B------:R-:W-:Y:S04]  /*15d0*/  STS.U16 [R33+0x218], R37 ;  /* 0x0002182521007388 */ /* 0x000fe80000000400 */
[----:B------:R0:W-:Y:S01]  /*15e0*/  STS.U16 [R41+0x21a], R42 ;  /* 0x00021a2a29007388 */ /* 0x0001e20000000400 */
[----:B------:R-:W-:Y:S01]  /*15f0*/  IMAD.SHL.U32 R51, R48, 0x2, RZ ;  /* 0x0000000230337824 */ /* 0x000fe200078e00ff */
[C---:B------:R-:W-:Y:S02]  /*1600*/  IADD3 R46, R27.reuse, 0x9, RZ ;  /* 0x000000091b2e7810 */ /* 0x040fe40007ffe0ff */
[C---:B------:R-:W-:Y:S02]  /*1610*/  IADD3 R48, R27.reuse, 0xa, RZ ;  /* 0x0000000a1b307810 */ /* 0x040fe40007ffe0ff */
[----:B0-----:R-:W-:-:S02]  /*1620*/  IADD3 R42, R27, 0x7, RZ ;  /* 0x000000071b2a7810 */ /* 0x001fc40007ffe0ff */
[-C--:B------:R-:W-:Y:S02]  /*1630*/  LEA.HI.SX32 R31, R44, R27.reuse, 0x1b ;  /* 0x0000001b2c1f7211 */ /* 0x080fe400078fdaff */
[-C--:B------:R-:W-:Y:S02]  /*1640*/  LEA.HI.SX32 R26, R42, R27.reuse, 0x1b ;  /* 0x0000001b2a1a7211 */ /* 0x080fe400078fdaff */
[C---:B------:R-:W-:Y:S01]  /*1650*/  IADD3 R50, R27.reuse, 0xb, RZ ;  /* 0x0000000b1b327810 */ /* 0x040fe20007ffe0ff */
[----:B------:R0:W-:Y:S01]  /*1660*/  STS.U16 [R51+0x21c], R39 ;  /* 0x00021c2733007388 */ /* 0x0001e20000000400 */
[C---:B------:R-:W-:Y:S02]  /*1670*/  IADD3 R52, R27.reuse, 0xc, RZ ;  /* 0x0000000c1b347810 */ /* 0x040fe40007ffe0ff */
[----:B------:R-:W-:Y:S01]  /*1680*/  LEA.HI.SX32 R33, R46, R27, 0x1b ;  /* 0x0000001b2e217211 */ /* 0x000fe200078fdaff */
[----:B------:R-:W-:Y:S01]  /*1690*/  IMAD.SHL.U32 R26, R26, 0x2, RZ ;  /* 0x000000021a1a7824 */ /* 0x000fe200078e00ff */
[----:B------:R-:W-:-:S02]  /*16a0*/  IADD3 R45, R27, 0xd, RZ ;  /* 0x0000000d1b2d7810 */ /* 0x000fc40007ffe0ff */
[----:B------:R-:W-:Y:S01]  /*16b0*/  LEA.HI.SX32 R37, R48, R27, 0x1b ;  /* 0x0000001b30257211 */ /* 0x000fe200078fdaff */
[----:B------:R-:W-:Y:S01]  /*16c0*/  IMAD.SHL.U32 R31, R31, 0x2, RZ ;  /* 0x000000021f1f7824 */ /* 0x000fe200078e00ff */
[----:B------:R-:W-:Y:S02]  /*16d0*/  IADD3 R40, R27, 0xe, RZ ;  /* 0x0000000e1b287810 */ /* 0x000fe40007ffe0ff */
[----:B------:R-:W-:Y:S02]  /*16e0*/  F2FP.BF16.PACK_AB R30, R30, R49 ;  /* 0x000000311e1e723e */ /* 0x000fe400000010ff */
[----:B0-----:R-:W-:Y:S02]  /*16f0*/  PRMT R39, R39, 0x7632, R39 ;  /* 0x0000763227277816 */ /* 0x001fe40000000027 */
[-C--:B------:R-:W-:Y:S02]  /*1700*/  LEA.HI.SX32 R44, R50, R27.reuse, 0x1b ;  /* 0x0000001b322c7211 */ /* 0x080fe400078fdaff */
[----:B------:R-:W-:Y:S01]  /*1710*/  IADD3 R46, R27, 0xf, RZ ;  /* 0x0000000f1b2e7810 */ /* 0x000fe20007ffe0ff */
[----:B------:R-:W-:Y:S01]  /*1720*/  IMAD.SHL.U32 R33, R33, 0x2, RZ ;  /* 0x0000000221217824 */ /* 0x000fe200078e00ff */
[-C--:B------:R-:W-:Y:S01]  /*1730*/  LEA.HI.SX32 R41, R52, R27.reuse, 0x1b ;  /* 0x0000001b34297211 */ /* 0x080fe200078fdaff */
[----:B------:R-:W-:Y:S01]  /*1740*/  IMAD.SHL.U32 R37, R37, 0x2, RZ ;  /* 0x0000000225257824 */ /* 0x000fe200078e00ff */
[-C--:B------:R-:W-:Y:S01]  /*1750*/  LEA.HI.SX32 R42, R45, R27.reuse, 0x1b ;  /* 0x0000001b2d2a7211 */ /* 0x080fe200078fdaff */
[----:B------:R0:W-:Y:S01]  /*1760*/  STS.U16 [R26+0x21e], R39 ;  /* 0x00021e271a007388 */ /* 0x0001e20000000400 */
[----:B------:R-:W-:-:S02]  /*1770*/  LEA.HI.SX32 R40, R40, R27, 0x1b ;  /* 0x0000001b28287211 */ /* 0x000fc400078fdaff */
[----:B------:R-:W-:Y:S02]  /*1780*/  PRMT R45, R30, 0x7610, R45 ;  /* 0x000076101e2d7816 */ /* 0x000fe4000000002d */
[----:B------:R-:W-:Y:S01]  /*1790*/  F2FP.BF16.PACK_AB R38, R38, R47 ;  /* 0x0000002f2626723e */ /* 0x000fe200000010ff */
[----:B------:R-:W-:Y:S01]  /*17a0*/  IMAD.SHL.U32 R44, R44, 0x2, RZ ;  /* 0x000000022c2c7824 */ /* 0x000fe200078e00ff */
[----:B------:R-:W-:Y:S01]  /*17b0*/  LEA.HI.SX32 R27, R46, R27, 0x1b ;  /* 0x0000001b2e1b7211 */ /* 0x000fe200078fdaff */
[----:B------:R1:W-:Y:S01]  /*17c0*/  STS.U16 [R31+0x220], R28 ;  /* 0x0002201c1f007388 */ /* 0x0003e20000000400 */
[----:B------:R-:W-:Y:S02]  /*17d0*/  F2FP.BF16.PACK_AB R29, R29, R32 ;  /* 0x000000201d1d723e */ /* 0x000fe400000010ff */
[----:B------:R-:W-:Y:S01]  /*17e0*/  PRMT R46, R30, 0x7632, R46 ;  /* 0x000076321e2e7816 */ /* 0x000fe2000000002e */
[----:B------:R-:W-:Y:S01]  /*17f0*/  IMAD.SHL.U32 R30, R41, 0x2, RZ ;  /* 0x00000002291e7824 */ /* 0x000fe200078e00ff */
[----:B------:R2:W-:Y:S01]  /*1800*/  STS.U16 [R33+0x222], R43 ;  /* 0x0002222b21007388 */ /* 0x0005e20000000400 */
[----:B------:R-:W-:Y:S01]  /*1810*/  IMAD.SHL.U32 R42, R42, 0x2, RZ ;  /* 0x000000022a2a7824 */ /* 0x000fe200078e00ff */
[----:B0-----:R-:W-:Y:S01]  /*1820*/  PRMT R26, R38, 0x7632, R26 ;  /* 0x00007632261a7816 */ /* 0x001fe2000000001a */
[----:B------:R-:W-:-:S02]  /*1830*/  IMAD.SHL.U32 R40, R40, 0x2, RZ ;  /* 0x0000000228287824 */ /* 0x000fc400078e00ff */
[----:B-1----:R-:W-:Y:S01]  /*1840*/  IMAD.IADD R28, R3, 0x1, R0 ;  /* 0x00000001031c7824 */ /* 0x002fe200078e0200 */
[----:B------:R0:W-:Y:S01]  /*1850*/  STS.U16 [R37+0x224], R45 ;  /* 0x0002242d25007388 */ /* 0x0001e20000000400 */
[----:B------:R-:W-:Y:S01]  /*1860*/  PRMT R32, R29, 0x7610, R32 ;  /* 0x000076101d207816 */ /* 0x000fe20000000020 */
[----:B------:R-:W-:Y:S02]  /*1870*/  IMAD.SHL.U32 R27, R27, 0x2, RZ ;  /* 0x000000021b1b7824 */ /* 0x000fe400078e00ff */
[----:B------:R-:W-:Y:S01]  /*1880*/  STS.U16 [R44+0x226], R46 ;  /* 0x0002262e2c007388 */ /* 0x000fe20000000400 */
[C---:B--2---:R-:W-:Y:S02]  /*1890*/  IADD3 R33, R28.reuse, 0x40, RZ ;  /* 0x000000401c217810 */ /* 0x044fe40007ffe0ff */
[----:B------:R-:W-:Y:S01]  /*18a0*/  IADD3 R41, R28, 0x60, RZ ;  /* 0x000000601c297810 */ /* 0x000fe20007ffe0ff */
[----:B------:R1:W-:Y:S01]  /*18b0*/  STS.U16 [R30+0x228], R38 ;  /* 0x000228261e007388 */ /* 0x0003e20000000400 */
[----:B0-----:R-:W-:-:S03]  /*18c0*/  PRMT R37, R29, 0x7632, R37 ;  /* 0x000076321d257816 */ /* 0x001fc60000000025 */
[----:B------:R0:W-:Y:S01]  /*18d0*/  STS.U16 [R42+0x22a], R26 ;  /* 0x00022a1a2a007388 */ /* 0x0001e20000000400 */
[C---:B------:R-:W-:Y:S02]  /*18e0*/  IADD3 R43, R28.reuse, 0x80, RZ ;  /* 0x000000801c2b7810 */ /* 0x040fe40007ffe0ff */
[C---:B------:R-:W-:Y:S01]  /*18f0*/  IADD3 R45, R28.reuse, 0xa0, RZ ;  /* 0x000000a01c2d7810 */ /* 0x040fe20007ffe0ff */
[----:B------:R-:W-:Y:S01]  /*1900*/  STS.U16 [R40+0x22c], R32 ;  /* 0x00022c2028007388 */ /* 0x000fe20000000400 */
[C---:B------:R-:W-:Y:S02]  /*1910*/  IADD3 R31, R28.reuse, 0x20, RZ ;  /* 0x000000201c1f7810 */ /* 0x040fe40007ffe0ff */
[C---:B-1----:R-:W-:Y:S01]  /*1920*/  IADD3 R38, R28.reuse, 0x100, RZ ;  /* 0x000001001c267810 */ /* 0x042fe20007ffe0ff */
[----:B------:R1:W-:Y:S01]  /*1930*/  STS.U16 [R27+0x22e], R37 ;  /* 0x00022e251b007388 */ /* 0x0003e20000000400 */
[C---:B------:R-:W-:Y:S02]  /*1940*/  IADD3 R44, R28.reuse, 0xe0, RZ ;  /* 0x000000e01c2c7810 */ /* 0x040fe40007ffe0ff */
[----:B0-----:R-:W-:-:S02]  /*1950*/  IADD3 R26, R28, 0xc0, RZ ;  /* 0x000000c01c1a7810 */ /* 0x001fc40007ffe0ff */
[C---:B------:R-:W-:Y:S02]  /*1960*/  IADD3 R53, R28.reuse, 0x120, RZ ;  /* 0x000001201c357810 */ /* 0x040fe40007ffe0ff */
[C---:B------:R-:W-:Y:S02]  /*1970*/  IADD3 R39, R28.reuse, 0x140, RZ ;  /* 0x000001401c277810 */ /* 0x040fe40007ffe0ff */
[C---:B------:R-:W-:Y:S02]  /*1980*/  IADD3 R51, R28.reuse, 0x160, RZ ;  /* 0x000001601c337810 */ /* 0x040fe40007ffe0ff */
[C---:B-1----:R-:W-:Y:S02]  /*1990*/  IADD3 R37, R28.reuse, 0x180, RZ ;  /* 0x000001801c257810 */ /* 0x042fe40007ffe0ff */
[C---:B------:R-:W-:Y:S02]  /*19a0*/  IADD3 R49, R28.reuse, 0x1a0, RZ ;  /* 0x000001a01c317810 */ /* 0x040fe40007ffe0ff */
[----:B------:R-:W-:-:S02]  /*19b0*/  IADD3 R27, R28, 0x1c0, RZ ;  /* 0x000001c01c1b7810 */ /* 0x000fc40007ffe0ff */
[-C--:B------:R-:W-:Y:S02]  /*19c0*/  LEA.HI.SX32 R32, R33, R28.reuse, 0x1b ;  /* 0x0000001c21207211 */ /* 0x080fe400078fdaff */
[----:B------:R-:W-:Y:S02]  /*19d0*/  IADD3 R47, R28, 0x1e0, RZ ;  /* 0x000001e01c2f7810 */ /* 0x000fe40007ffe0ff */
[-C--:B------:R-:W-:Y:S01]  /*19e0*/  LEA.HI.SX32 R33, R41, R28.reuse, 0x1b ;  /* 0x0000001c29217211 */ /* 0x080fe200078fdaff */
[----:B------:R-:W-:Y:S01]  /*19f0*/  IMAD.U32 R30, RZ, RZ, UR10 ;  /* 0x0000000aff1e7e24 */ /* 0x000fe2000f8e00ff */
        /* <DEDUP_REMOVED lines=13> */
[----:B------:R-:W-:Y:S02]  /*1ad0*/  LEA.HI.SX32 R28, R47, R28, 0x1b ;  /* 0x0000001c2f1c7211 */ /* 0x000fe400078fdaff */
[----:B------:R-:W-:Y:S01]  /*1ae0*/  @!P0 IADD3 R30, -R30, c[0x0][0x184], RZ ;  /* 0x000061001e1e8a10 */ /* 0x000fe20007ffe1ff */
[----:B------:R-:W-:Y:S01]  /*1af0*/  IMAD.SHL.U32 R29, R29, 0x2, RZ ;  /* 0x000000021d1d7824 */ /* 0x000fe200078e00ff */
[----:B------:R-:W-:-:S06]  /*1b00*/  NOP ;  /* 0x0000000000007918 */ /* 0x000fcc0000000000 */
[----:B------:R-:W-:Y:S02]  /*1b10*/  IMAD.SHL.U32 R31, R31, 0x2, RZ ;  /* 0x000000021f1f7824 */ /* 0x000fe400078e00ff */
[----:B------:R-:W-:Y:S02]  /*1b20*/  IMAD.SHL.U32 R32, R32, 0x2, RZ ;  /* 0x0000000220207824 */ /* 0x000fe400078e00ff */
[----:B------:R-:W-:Y:S02]  /*1b30*/  IMAD.SHL.U32 R33, R33, 0x2, RZ ;  /* 0x0000000221217824 */ /* 0x000fe400078e00ff */
[----:B------:R-:W-:Y:S02]  /*1b40*/  IMAD.SHL.U32 R41, R41, 0x2, RZ ;  /* 0x0000000229297824 */ /* 0x000fe400078e00ff */
[----:B------:R-:W-:Y:S02]  /*1b50*/  IMAD.SHL.U32 R43, R43, 0x2, RZ ;  /* 0x000000022b2b7824 */ /* 0x000fe400078e00ff */
[----:B------:R-:W-:-:S02]  /*1b60*/  IMAD.SHL.U32 R45, R45, 0x2, RZ ;  /* 0x000000022d2d7824 */ /* 0x000fc400078e00ff */
[----:B------:R-:W-:Y:S02]  /*1b70*/  IMAD.SHL.U32 R39, R39, 0x2, RZ ;  /* 0x0000000227277824 */ /* 0x000fe400078e00ff */
[----:B------:R-:W-:Y:S02]  /*1b80*/  IMAD.SHL.U32 R38, R38, 0x2, RZ ;  /* 0x0000000226267824 */ /* 0x000fe400078e00ff */
[----:B------:R-:W-:Y:S02]  /*1b90*/  IMAD.SHL.U32 R37, R37, 0x2, RZ ;  /* 0x0000000225257824 */ /* 0x000fe400078e00ff */
[----:B------:R-:W-:Y:S02]  /*1ba0*/  IMAD.SHL.U32 R46, R27, 0x2, RZ ;  /* 0x000000021b2e7824 */ /* 0x000fe400078e00ff */
[----:B------:R-:W-:Y:S01]  /*1bb0*/  IMAD.SHL.U32 R28, R28, 0x2, RZ ;  /* 0x000000021c1c7824 */ /* 0x000fe200078e00ff */
[----:B------:R-:W-:Y:S01]  /*1bc0*/  @!P0 IMNMX R30, R30, 0x400, PT ;  /* 0x000004001e1e8817 */ /* 0x000fe20003800200 */
[----:B------:R-:W-:Y:S01]  /*1bd0*/  IMAD.SHL.U32 R42, R42, 0x2, RZ ;  /* 0x000000022a2a7824 */ /* 0x000fe200078e00ff */
[----:B------:R-:W-:Y:S01]  /*1be0*/  LDS.U16 R47, [R32+0x290] ;  /* 0x00029000202f7984 */ /* 0x000fe20000000400 */
[----:B------:R-:W-:-:S02]  /*1bf0*/  IMAD.SHL.U32 R44, R44, 0x2, RZ ;  /* 0x000000022c2c7824 */ /* 0x000fc400078e00ff */
[----:B------:R-:W-:Y:S01]  /*1c00*/  IMAD.SHL.U32 R40, R40, 0x2, RZ ;  /* 0x0000000228287824 */ /* 0x000fe200078e00ff */
[----:B------:R-:W-:Y:S01]  /*1c10*/  LDS.U16 R29, [R29+0x210] ;  /* 0x000210001d1d7984 */ /* 0x000fe20000000400 */
[----:B------:R-:W-:-:S03]  /*1c20*/  IMAD.SHL.U32 R26, R26, 0x2, RZ ;  /* 0x000000021a1a7824 */ /* 0x000fc600078e00ff */
[----:B------:R-:W-:Y:S04]  /*1c30*/  LDS.U16 R31, [R31+0x250] ;  /* 0x000250001f1f7984 */ /* 0x000fe80000000400 */
[----:B------:R-:W-:Y:S04]  /*1c40*/  LDS.U16 R33, [R33+0x2d0] ;  /* 0x0002d00021217984 */ /* 0x000fe80000000400 */
[----:B------:R-:W-:Y:S04]  /*1c50*/  LDS.U16 R41, [R41+0x310] ;  /* 0x0003100029297984 */ /* 0x000fe80000000400 */
[----:B------:R-:W-:Y:S04]  /*1c60*/  LDS.U16 R49, [R42+0x350] ;  /* 0x000350002a317984 */ /* 0x000fe80000000400 */
[----:B------:R-:W-:Y:S04]  /*1c70*/  LDS.U16 R43, [R43+0x390] ;  /* 0x000390002b2b7984 */ /* 0x000fe80000000400 */
[----:B------:R-:W-:Y:S04]  /*1c80*/  LDS.U16 R51, [R44+0x3d0] ;  /* 0x0003d0002c337984 */ /* 0x000fe80000000400 */
[----:B------:R-:W-:Y:S04]  /*1c90*/  LDS.U16 R45, [R45+0x410] ;  /* 0x000410002d2d7984 */ /* 0x000fe80000000400 */
[----:B------:R0:W-:Y:S04]  /*1ca0*/  LDS.U16 R53, [R40+0x450] ;  /* 0x0004500028357984 */ /* 0x0001e80000000400 */
[----:B------:R-:W-:Y:S04]  /*1cb0*/  LDS.U16 R39, [R39+0x490] ;  /* 0x0004900027277984 */ /* 0x000fe80000000400 */
[----:B------:R-:W-:Y:S04]  /*1cc0*/  LDS.U16 R38, [R38+0x4d0] ;  /* 0x0004d00026267984 */ /* 0x000fe80000000400 */
[----:B------:R-:W-:Y:S04]  /*1cd0*/  LDS.U16 R37, [R37+0x510] ;  /* 0x0005100025257984 */ /* 0x000fe80000000400 */
[----:B------:R1:W-:Y:S04]  /*1ce0*/  LDS.U16 R32, [R26+0x550] ;  /* 0x000550001a207984 */ /* 0x0003e80000000400 */
[----:B------:R-:W-:Y:S04]  /*1cf0*/  LDS.U16 R46, [R46+0x590] ;  /* 0x000590002e2e7984 */ /* 0x000fe80000000400 */
[----:B------:R-:W-:Y:S04]  /*1d00*/  LDS.U16 R28, [R28+0x5d0] ;  /* 0x0005d0001c1c7984 */ /* 0x000fe80000000400 */
[----:B------:R-:W-:Y:S04]  /*1d10*/  @!P0 STS [0xa50], R30 ;  /* 0x000a501eff008388 */ /* 0x000fe80000000800 */
[----:B------:R-:W-:Y:S06]  /*1d20*/  BAR.SYNC.DEFER_BLOCKING 0x0 ;  /* 0x0000000000007b1d */ /* 0x000fec0000010000 */
[----:B------:R-:W2:Y:S01]  /*1d30*/  LDS R42, [0xa50] ;  /* 0x000a5000ff2a7984 */ /* 0x000ea20000000800 */
[----:B------:R-:W-:Y:S01]  /*1d40*/  USHF.R.S32.HI UR6, URZ, 0x1f, UR10 ;  /* 0x0000001f3f067899 */ /* 0x000fe2000801140a */
[----:B------:R-:W-:-:S05]  /*1d50*/  IADD3 R27, P0, R4, UR10, RZ ;  /* 0x0000000a041b7c10 */ /* 0x000fca000ff1e0ff */
[----:B0-----:R-:W-:Y:S02]  /*1d60*/  LEA.HI.X.SX32 R40, R4, UR6, 0x1, P0 ;  /* 0x0000000604287c11 */ /* 0x001fe400080f0eff */
[----:B-1----:R-:W-:-:S04]  /*1d70*/  LEA R26, P0, R27, c[0x0][0x178], 0x1 ;  /* 0x00005e001b1a7a11 */ /* 0x002fc800078008ff */
[----:B------:R-:W-:Y:S01]  /*1d80*/  LEA.HI.X R27, R27, c[0x0][0x17c], R40, 0x1, P0 ;  /* 0x00005f001b1b7a11 */ /* 0x000fe200000f0c28 */
[----:B------:R-:W-:Y:S02]  /*1d90*/  ULDC UR6, c[0x0][0xc] ;  /* 0x0000030000067ab9 */ /* 0x000fe40000000800 */
[----:B------:R-:W-:-:S04]  /*1da0*/  USHF.L.U32 UR6, UR6, 0x9, URZ ;  /* 0x0000000906067899 */ /* 0x000fc8000800063f */
[----:B------:R-:W-:Y:S01]  /*1db0*/  UIADD3 UR5, UR6, UR5, URZ ;  /* 0x0000000506057290 */ /* 0x000fe2000fffe03f */
[-C--:B--2---:R-:W-:Y:S02]  /*1dc0*/  ISETP.GE.AND P5, PT, R4, R42.reuse, PT ;  /* 0x0000002a0400720c */ /* 0x084fe40003fa6270 */
[-C--:B------:R-:W-:Y:S02]  /*1dd0*/  ISETP.GE.AND P6, PT, R14, R42.reuse, PT ;  /* 0x0000002a0e00720c */ /* 0x080fe40003fc6270 */
[-C--:B------:R-:W-:Y:S02]  /*1de0*/  ISETP.GE.AND P0, PT, R15, R42.reuse, PT ;  /* 0x0000002a0f00720c */ /* 0x080fe40003f06270 */
[-C--:B------:R-:W-:Y:S02]  /*1df0*/  ISETP.GE.AND P1, PT, R16, R42.reuse, PT ;  /* 0x0000002a1000720c */ /* 0x080fe40003f26270 */
[-C--:B------:R-:W-:Y:S02]  /*1e00*/  ISETP.GE.AND P2, PT, R17, R42.reuse, PT ;  /* 0x0000002a1100720c */ /* 0x080fe40003f46270 */
[----:B------:R-:W-:-:S02]  /*1e10*/  ISETP.GE.AND P3, PT, R18, R42, PT ;  /* 0x0000002a1200720c */ /* 0x000fc40003f66270 */
[-C--:B------:R-:W-:Y:S01]  /*1e20*/  ISETP.GE.AND P4, PT, R19, R42.reuse, PT ;  /* 0x0000002a1300720c */ /* 0x080fe20003f86270 */
[----:B------:R0:W-:Y:S01]  /*1e30*/  @!P5 STG.E.U16 [R26.64], R29 ;  /* 0x0000001d1a00d986 */ /* 0x0001e2000c101508 */
[----:B------:R-:W-:-:S03]  /*1e40*/  ISETP.GE.AND P5, PT, R20, R42, PT ;  /* 0x0000002a1400720c */ /* 0x000fc60003fa6270 */
[----:B------:R0:W-:Y:S01]  /*1e50*/  @!P6 STG.E.U16 [R26.64+0x40], R31 ;  /* 0x0000401f1a00e986 */ /* 0x0001e2000c101508 */
[----:B------:R-:W-:-:S03]  /*1e60*/  ISETP.GE.AND P6, PT, R21, R42, PT ;  /* 0x0000002a1500720c */ /* 0x000fc60003fc6270 */
[----:B------:R0:W-:Y:S01]  /*1e70*/  @!P0 STG.E.U16 [R26.64+0x80], R47 ;  /* 0x0000802f1a008986 */ /* 0x0001e2000c101508 */
[-C--:B------:R-:W-:Y:S01]  /*1e80*/  ISETP.GE.AND P0, PT, R22, R42.reuse, PT ;  /* 0x0000002a1600720c */ /* 0x080fe20003f06270 */
[----:B------:R-:W-:Y:S02]  /*1e90*/  UISETP.GE.AND UP0, UPT, UR5, UR6, UPT ;  /* 0x000000060500728c */ /* 0x000fe4000bf06270 */
        /* <DEDUP_REMOVED lines=13> */
[----:B------:R-:W-:-:S03]  /*1f70*/  PLOP3.LUT P0, PT, PT, PT, UP0, 0x80, 0x0 ;  /* 0x000000000000781c */ /* 0x000fc60003f0f008 */
        /* <DEDUP_REMOVED lines=8> */
.L_x_202:
[----:B------:R-:W-:Y:S05]  /*2000*/  EXIT ;  /* 0x000000000000794d */ /* 0x000fea0003800000 */
.L_x_204:
        /* <DEDUP_REMOVED lines=15> */
.L_x_2078:


//--------------------- .text._Z20kDequantizeBlockwiseIfLi512ELi64ELi8ELi2EEvPfPhS0_PT_ii --------------------------
	.section	.text._Z20kDequantizeBlockwiseIfLi512ELi64ELi8ELi2EEvPfPhS0_PT_ii,"ax",@progbits
	.sectioninfo	@"SHI_REGISTERS=56"
	.align	128
        .global         _Z20kDequantizeBlockwiseIfLi512ELi64ELi8ELi2EEvPfPhS0_PT_ii
        .type           _Z20kDequantizeBlockwiseIfLi512ELi64ELi8ELi2EEvPfPhS0_PT_ii,@function
        .size           _Z20kDequantizeBlockwiseIfLi512ELi64ELi8ELi2EEvPfPhS0_PT_ii,(.L_x_2079 - _Z20kDequantizeBlockwiseIfLi512ELi64ELi8ELi2EEvPfPhS0_PT_ii)
        .other          _Z20kDequantizeBlockwiseIfLi512ELi64ELi8ELi2EEvPfPhS0_PT_ii,@"STO_CUDA_ENTRY STV_DEFAULT"
_Z20kDequantizeBlockwiseIfLi512ELi64ELi8ELi2EEvPfPhS0_PT_ii:
.text._Z20kDequantizeBlockwiseIfLi512ELi64ELi8ELi2EEvPfPhS0_PT_ii:
        /* <DEDUP_REMOVED lines=47> */
.L_x_206:
        /* <DEDUP_REMOVED lines=11> */
[-C--:B------:R-:W-:Y:S02]  /*03a0*/  ISETP.GE.AND P5, PT, R8, R28.reuse, PT ;  /* 0x0000001c0800720c */ /* 0x080fe40003fa6270 */
[-C--:B------:R-:W-:Y:S02]  /*03b0*/  ISETP.GE.AND P4, PT, R9, R28.reuse, PT ;  /* 0x0000001c0900720c */ /* 0x080fe40003f86270 */
[-C--:B------:R-:W-:Y:S02]  /*03c0*/  ISETP.GE.AND P3, PT, R10, R28.reuse, PT ;  /* 0x0000001c0a00720c */ /* 0x080fe40003f66270 */
[-C--:B------:R-:W-:Y:S02]  /*03d0*/  ISETP.GE.AND P2, PT, R11, R28.reuse, PT ;  /* 0x0000001c0b00720c */ /* 0x080fe40003f46270 */
[-C--:B------:R-:W-:Y:S02]  /*03e0*/  ISETP.GE.AND P1, PT, R12, R28.reuse, PT ;  /* 0x0000001c0c00720c */ /* 0x080fe40003f26270 */
[-C--:B------:R-:W-:Y:S01]  /*03f0*/  ISETP.GE.AND P0, PT, R13, R28.reuse, PT ;  /* 0x0000001c0d00720c */ /* 0x080fe20003f06270 */
[----:B------:R0:W2:Y:S01]  /*0400*/  @!P6 LDG.E.U8 R31, [R26.64] ;  /* 0x000000061a1fe981 */ /* 0x0000a2000c1e1100 */
[----:B------:R-:W-:Y:S01]  /*0410*/  ISETP.GE.AND P6, PT, R14, R28, PT ;  /* 0x0000001c0e00720c */ /* 0x000fe20003fc6270 */
[----:B------:R-:W-:-:S02]  /*0420*/  IMAD.MOV.U32 R30, RZ, RZ, 0x80 ;  /* 0x00000080ff1e7424 */ /* 0x000fc400078e00ff */
        /* <DEDUP_REMOVED lines=10> */
[C---:B------:R-:W-:Y:S01]  /*04d0*/  IADD3 R41, R7.reuse, 0x20, RZ ;  /* 0x0000002007297810 */ /* 0x040fe20007ffe0ff */
[----:B------:R-:W-:Y:S01]  /*04e0*/  IMAD R48, R0, 0x7, R7 ;  /* 0x0000000700307824 */ /* 0x000fe200078e0207 */
[----:B------:R-:W-:-:S02]  /*04f0*/  IADD3 R43, R7, 0x40, RZ ;  /* 0x00000040072b7810 */ /* 0x000fc40007ffe0ff */
[C---:B------:R-:W-:Y:S02]  /*0500*/  IADD3 R45, R7.reuse, 0x60, RZ ;  /* 0x00000060072d7810 */ /* 0x040fe40007ffe0ff */
[----:B------:R-:W-:Y:S02]  /*0510*/  LEA.HI.SX32 R40, R7, R7, 0x1b ;  /* 0x0000000707287211 */ /* 0x000fe400078fdaff */
[----:B------:R-:W-:Y:S02]  /*0520*/  LEA.HI.SX32 R42, R41, R41, 0x1b ;  /* 0x00000029292a7211 */ /* 0x000fe400078fdaff */
[----:B0-----:R-:W-:Y:S02]  /*0530*/  IADD3 R26, R7, 0x80, RZ ;  /* 0x00000080071a7810 */ /* 0x001fe40007ffe0ff */
[----:B------:R-:W-:Y:S02]  /*0540*/  LEA.HI.SX32 R44, R43, R43, 0x1b ;  /* 0x0000002b2b2c7211 */ /* 0x000fe400078fdaff */
[----:B------:R-:W-:-:S02]  /*0550*/  IADD3 R41, R7, 0xa0, RZ ;  /* 0x000000a007297810 */ /* 0x000fc40007ffe0ff */
[----:B------:R-:W-:Y:S02]  /*0560*/  IADD3 R43, R7, 0xc0, RZ ;  /* 0x000000c0072b7810 */ /* 0x000fe40007ffe0ff */
[----:B------:R-:W-:Y:S02]  /*0570*/  LEA.HI.SX32 R45, R45, R45, 0x1b ;  /* 0x0000002d2d2d7211 */ /* 0x000fe400078fdaff */
[----:B------:R-:W-:Y:S02]  /*0580*/  IADD3 R46, R7, 0xe0, RZ ;  /* 0x000000e0072e7810 */ /* 0x000fe40007ffe0ff */
[----:B------:R-:W-:Y:S02]  /*0590*/  LEA.HI.SX32 R27, R26, R26, 0x1b ;  /* 0x0000001a1a1b7211 */ /* 0x000fe400078fdaff */
[----:B------:R-:W-:Y:S02]  /*05a0*/  LEA.HI.SX32 R41, R41, R41, 0x1b ;  /* 0x0000002929297211 */ /* 0x000fe400078fdaff */
[----:B------:R-:W-:-:S02]  /*05b0*/  LEA.HI.SX32 R26, R43, R43, 0x1b ;  /* 0x0000002b2b1a7211 */ /* 0x000fc400078fdaff */
[C---:B------:R-:W-:Y:S01]  /*05c0*/  IADD3 R52, R48.reuse, 0x7, RZ ;  /* 0x0000000730347810 */ /* 0x040fe20007ffe0ff */
[----:B--2---:R0:W-:Y:S04]  /*05d0*/  STS.U8 [R40], R31 ;  /* 0x0000001f28007388 */ /* 0x0041e80000000000 */
[----:B---3--:R1:W-:Y:S04]  /*05e0*/  STS.U8 [R42], R33 ;  /* 0x000000212a007388 */ /* 0x0083e80000000000 */
[----:B----4-:R2:W-:Y:S01]  /*05f0*/  STS.U8 [R44], R39 ;  /* 0x000000272c007388 */ /* 0x0105e20000000000 */
[----:B0-----:R-:W-:-:S03]  /*0600*/  IADD3 R31, R48, 0x1, RZ ;  /* 0x00000001301f7810 */ /* 0x001fc60007ffe0ff */
[----:B-----5:R0:W-:Y:S01]  /*0610*/  STS.U8 [R45], R38 ;  /* 0x000000262d007388 */ /* 0x0201e20000000000 */
[----:B------:R-:W-:Y:S02]  /*0620*/  LEA.HI.SX32 R31, R31, R31, 0x1b ;  /* 0x0000001f1f1f7211 */ /* 0x000fe400078fdaff */
[----:B-1----:R-:W-:Y:S01]  /*0630*/  LEA.HI.SX32 R33, R46, R46, 0x1b ;  /* 0x0000002e2e217211 */ /* 0x002fe200078fdaff */
[----:B------:R-:W-:Y:S01]  /*0640*/  STS.U8 [R27], R30 ;  /* 0x0000001e1b007388 */ /* 0x000fe20000000000 */
[----:B--2---:R-:W-:-:S03]  /*0650*/  LEA.HI.SX32 R44, R48, R48, 0x1b ;  /* 0x00000030302c7211 */ /* 0x004fc600078fdaff */
[----:B------:R-:W-:Y:S01]  /*0660*/  STS.U8 [R41], R32 ;  /* 0x0000002029007388 */ /* 0x000fe20000000000 */
[----:B0-----:R-:W-:-:S03]  /*0670*/  IADD3 R38, R48, 0x2, RZ ;  /* 0x0000000230267810 */ /* 0x001fc60007ffe0ff */
[----:B------:R0:W-:Y:S01]  /*0680*/  STS.U8 [R26], R29 ;  /* 0x0000001d1a007388 */ /* 0x0001e20000000000 */
[----:B------:R-:W-:-:S03]  /*0690*/  LEA.HI.SX32 R38, R38, R38, 0x1b ;  /* 0x0000002626267211 */ /* 0x000fc600078fdaff */
[----:B------:R1:W-:Y:S01]  /*06a0*/  STS.U8 [R33], R28 ;  /* 0x0000001c21007388 */ /* 0x0003e20000000000 */
[----:B------:R-:W-:-:S06]  /*06b0*/  NOP ;  /* 0x0000000000007918 */ /* 0x000fcc0000000000 */
[----:B------:R-:W2:Y:S01]  /*06c0*/  LDS.U8 R44, [R44] ;  /* 0x000000002c2c7984 */ /* 0x000ea20000000000 */
[C---:B0-----:R-:W-:Y:S02]  /*06d0*/  IADD3 R26, R48.reuse, 0x3, RZ ;  /* 0x00000003301a7810 */ /* 0x041fe40007ffe0ff */
[----:B-1----:R-:W-:Y:S01]  /*06e0*/  IADD3 R28, R48, 0x6, RZ ;  /* 0x00000006301c7810 */ /* 0x002fe20007ffe0ff */
[----:B------:R-:W0:Y:S01]  /*06f0*/  LDS.U8 R31, [R31] ;  /* 0x000000001f1f7984 */ /* 0x000e220000000000 */
[----:B------:R-:W-:Y:S02]  /*0700*/  LEA.HI.SX32 R53, R26, R26, 0x1b ;  /* 0x0000001a1a357211 */ /* 0x000fe400078fdaff */
[----:B------:R-:W-:Y:S01]  /*0710*/  IADD3 R26, R48, 0x4, RZ ;  /* 0x00000004301a7810 */ /* 0x000fe20007ffe0ff */
[----:B------:R-:W1:Y:S03]  /*0720*/  LDS.U8 R30, [R38] ;  /* 0x00000000261e7984 */ /* 0x000e660000000000 */
[----:B------:R-:W-:Y:S01]  /*0730*/  LEA.HI.SX32 R49, R26, R26, 0x1b ;  /* 0x0000001a1a317211 */ /* 0x000fe200078fdaff */
[----:B------:R-:W3:Y:S01]  /*0740*/  LDS.U8 R53, [R53] ;  /* 0x0000000035357984 */ /* 0x000ee20000000000 */
[----:B------:R-:W-:-:S03]  /*0750*/  IADD3 R26, R48, 0x5, RZ ;  /* 0x00000005301a7810 */ /* 0x000fc60007ffe0ff */
[----:B------:R-:W4:Y:S01]  /*0760*/  S2R R39, SR_TID.X ;  /* 0x0000000000277919 */ /* 0x000f220000002100 */
[----:B------:R-:W-:-:S03]  /*0770*/  LEA.HI.SX32 R47, R26, R26, 0x1b ;  /* 0x0000001a1a2f7211 */ /* 0x000fc600078fdaff */
[----:B------:R-:W5:Y:S04]  /*0780*/  LDS.U8 R49, [R49] ;  /* 0x0000000031317984 */ /* 0x000f680000000000 */
[----:B------:R-:W5:Y:S01]  /*0790*/  LDS.U8 R47, [R47] ;  /* 0x000000002f2f7984 */ /* 0x000f620000000000 */
[----:B------:R-:W-:Y:S01]  /*07a0*/  LEA.HI.SX32 R45, R28, R28, 0x1b ;  /* 0x0000001c1c2d7211 */ /* 0x000fe200078fdaff */
[----:B------:R-:W-:-:S05]  /*07b0*/  IMAD.MOV.U32 R40, RZ, RZ, 0x4 ;  /* 0x00000004ff287424 */ /* 0x000fca00078e00ff */
[----:B------:R-:W5:Y:S01]  /*07c0*/  LDS.U8 R45, [R45] ;  /* 0x000000002d2d7984 */ /* 0x000f620000000000 */
[----:B--2---:R-:W-:Y:S01]  /*07d0*/  IMAD.SHL.U32 R26, R44, 0x4, RZ ;  /* 0x000000042c1a7824 */ /* 0x004fe200078e00ff */
[----:B------:R-:W-:Y:S01]  /*07e0*/  SHF.R.U32.HI R51, RZ, 0x4, R44 ;  /* 0x00000004ff337819 */ /* 0x000fe2000001162c */
[----:B0-----:R-:W-:-:S03]  /*07f0*/  IMAD.SHL.U32 R29, R31, 0x4, RZ ;  /* 0x000000041f1d7824 */ /* 0x001fc600078e00ff */
[----:B------:R-:W-:Y:S01]  /*0800*/  LOP3.LUT R26, R26, 0x3c, RZ, 0xc0, !PT ;  /* 0x0000003c1a1a7812 */ /* 0x000fe200078ec0ff */
[----:B----4-:R-:W-:Y:S02]  /*0810*/  IMAD R28, R39, 0x8, R2 ;  /* 0x00000008271c7824 */ /* 0x010fe400078e0202 */
[----:B-1----:R-:W-:Y:S01]  /*0820*/  IMAD.SHL.U32 R32, R30, 0x4, RZ ;  /* 0x000000041e207824 */ /* 0x002fe200078e00ff */
[----:B------:R-:W-:Y:S01]  /*0830*/  IADD3 R26, P0, R26, c[0x4][0x8], RZ ;  /* 0x010002001a1a7a10 */ /* 0x000fe20007f1e0ff */
[----:B------:R-:W-:Y:S01]  /*0840*/  IMAD.WIDE.U32 R50, R51, R40, c[0x4][0x8] ;  /* 0x0100020033327625 */ /* 0x000fe200078e0028 */
[----:B------:R-:W-:Y:S02]  /*0850*/  LOP3.LUT R29, R29, 0x3c, RZ, 0xc0, !PT ;  /* 0x0000003c1d1d7812 */ /* 0x000fe400078ec0ff */
[----:B------:R-:W-:Y:S01]  /*0860*/  LOP3.LUT R42, R32, 0x3c, RZ, 0xc0, !PT ;  /* 0x0000003c202a7812 */ /* 0x000fe200078ec0ff */
[----:B------:R-:W-:Y:S01]  /*0870*/  IMAD.X R27, RZ, RZ, c[0x4][0xc], P0 ;  /* 0x01000300ff1b7624 */ /* 0x000fe200000e06ff */
[----:B------:R-:W-:Y:S01]  /*0880*/  IADD3 R32, P0, R29, c[0x4][0x8], RZ ;  /* 0x010002001d207a10 */ /* 0x000fe20007f1e0ff */
[----:B------:R0:W2:Y:S01]  /*0890*/  LDG.E R44, [R50.64] ;  /* 0x00000006322c7981 */ /* 0x0000a2000c1e1900 */
[----:B------:R-:W-:Y:S01]  /*08a0*/  SHF.R.U32.HI R29, RZ, UR4, R28 ;  /* 0x00000004ff1d7c19 */ /* 0x000fe2000801161c */
[----:B---3--:R-:W-:Y:S01]  /*08b0*/  IMAD.SHL.U32 R28, R53, 0x4, RZ ;  /* 0x00000004351c7824 */ /* 0x008fe200078e00ff */
[----:B------:R-:W-:Y:S01]  /*08c0*/  IADD3 R42, P1, R42, c[0x4][0x8], RZ ;  /* 0x010002002a2a7a10 */ /* 0x000fe20007f3e0ff */
[----:B------:R1:W3:Y:S01]  /*08d0*/  LDG.E R38, [R26.64] ;  /* 0x000000061a267981 */ /* 0x0002e2000c1e1900 */
[----:B------:R-:W-:Y:S01]  /*08e0*/  IMAD.X R33, RZ, RZ, c[0x4][0xc], P0 ;  /* 0x01000300ff217624 */ /* 0x000fe200000e06ff */
[----:B0-----:R-:W-:-:S02]  /*08f0*/  LEA.HI.SX32 R51, R52, R52, 0x1b ;  /* 0x0000003434337211 */ /* 0x001fc400078fdaff */
[----:B------:R-:W-:Y:S01]  /*0900*/  IMAD.X R43, RZ, RZ, c[0x4][0xc], P1 ;  /* 0x01000300ff2b7624 */ /* 0x000fe200008e06ff */
[----:B------:R-:W-:Y:S01]  /*0910*/  LOP3.LUT R28, R28, 0x3c, RZ, 0xc0, !PT ;  /* 0x0000003c1c1c7812 */ /* 0x000fe200078ec0ff */
[----:B------:R0:W4:Y:S01]  /*0920*/  LDG.E R41, [R32.64] ;  /* 0x0000000620297981 */ /* 0x000122000c1e1900 */
[----:B-1----:R-:W-:-:S03]  /*0930*/  IMAD.WIDE.U32 R26, R29, R40, c[0x0][0x170] ;  /* 0x00005c001d1a7625 */ /* 0x002fc600078e0028 */
[----:B------:R-:W1:Y:S01]  /*0940*/  LDS.U8 R51, [R51] ;  /* 0x0000000033337984 */ /* 0x000e620000000000 */
[----:B-----5:R-:W-:Y:S01]  /*0950*/  IMAD.SHL.U32 R29, R49, 0x4, RZ ;  /* 0x00000004311d7824 */ /* 0x020fe200078e00ff */
[----:B------:R-:W-:Y:S02]  /*0960*/  IADD3 R28, P0, R28, c[0x4][0x8], RZ ;  /* 0x010002001c1c7a10 */ /* 0x000fe40007f1e0ff */
[----:B------:R5:W2:Y:S02]  /*0970*/  LDG.E R42, [R42.64] ;  /* 0x000000062a2a7981 */ /* 0x000aa4000c1e1900 */
[----:B------:R-:W-:Y:S01]  /*0980*/  LOP3.LUT R46, R29, 0x3c, RZ, 0xc0, !PT ;  /* 0x0000003c1d2e7812 */ /* 0x000fe200078ec0ff */
[----:B0-----:R-:W-:Y:S02]  /*0990*/  IMAD.SHL.U32 R33, R47, 0x4, RZ ;  /* 0x000000042f217824 */ /* 0x001fe400078e00ff */
[----:B------:R-:W-:Y:S01]  /*09a0*/  IMAD.X R29, RZ, RZ, c[0x4][0xc], P0 ;  /* 0x01000300ff1d7624 */ /* 0x000fe200000e06ff */
[----:B------:R-:W-:Y:S01]  /*09b0*/  IADD3 R32, P0, R46, c[0x4][0x8], RZ ;  /* 0x010002002e207a10 */ /* 0x000fe20007f1e0ff */
[----:B-----5:R0:W2:Y:S01]  /*09c0*/  LDG.E.CONSTANT R43, [R26.64] ;  /* 0x000000061a2b7981 */ /* 0x0200a2000c1e9900 */
[----:B------:R-:W-:-:S03]  /*09d0*/  SHF.R.U32.HI R31, RZ, 0x4, R31 ;  /* 0x00000004ff1f7819 */ /* 0x000fc6000001161f */
[----:B------:R5:W4:Y:S01]  /*09e0*/  LDG.E R46, [R28.64] ;  /* 0x000000061c2e7981 */ /* 0x000b22000c1e1900 */
[----:B0-----:R-:W-:Y:S01]  /*09f0*/  LOP3.LUT R26, R33, 0x3c, RZ, 0xc0, !PT ;  /* 0x0000003c211a7812 */ /* 0x001fe200078ec0ff */
[----:B------:R-:W-:-:S03]  /*0a00*/  IMAD.X R33, RZ, RZ, c[0x4][0xc], P0 ;  /* 0x01000300ff217624 */ /* 0x000fc600000e06ff */
[----:B------:R-:W-:Y:S01]  /*0a10*/  IADD3 R26, P0, R26, c[0x4][0x8], RZ ;  /* 0x010002001a1a7a10 */ /* 0x000fe20007f1e0ff */
[-C--:B-----5:R-:W-:Y:S01]  /*0a20*/  IMAD.WIDE.U32 R28, R31, R40.reuse, c[0x4][0x8] ;  /* 0x010002001f1c7625 */ /* 0x0a0fe200078e0028 */
[----:B------:R-:W-:Y:S01]  /*0a30*/  SHF.R.U32.HI R53, RZ, 0x4, R53 ;  /* 0x00000004ff357819 */ /* 0x000fe20000011635 */
[----:B------:R0:W5:Y:S02]  /*0a40*/  LDG.E R48, [R32.64] ;  /* 0x0000000620307981 */ /* 0x000164000c1e1900 */
[----:B------:R-:W-:Y:S01]  /*0a50*/  IMAD.X R27, RZ, RZ, c[0x4][0xc], P0 ;  /* 0x01000300ff1b7624 */ /* 0x000fe200000e06ff */
[----:B------:R-:W-:Y:S01]  /*0a60*/  SHF.R.U32.HI R31, RZ, 0x4, R30 ;  /* 0x00000004ff1f7819 */ /* 0x000fe2000001161e */
[----:B------:R0:W5:Y:S04]  /*0a70*/  LDG.E R52, [R28.64] ;  /* 0x000000061c347981 */ /* 0x000168000c1e1900 */
[----:B------:R1:W5:Y:S01]  /*0a80*/  LDG.E R50, [R26.64] ;  /* 0x000000061a327981 */ /* 0x000362000c1e1900 */
[----:B------:R-:W-:Y:S01]  /*0a90*/  IMAD.WIDE.U32 R30, R31, R40, c[0x4][0x8] ;  /* 0x010002001f1e7625 */ /* 0x000fe200078e0028 */
[----:B0-----:R-:W-:-:S05]  /*0aa0*/  SHF.R.U32.HI R29, RZ, 0x4, R47 ;  /* 0x00000004ff1d7819 */ /* 0x001fca000001162f */
[----:B------:R0:W5:Y:S01]  /*0ab0*/  LDG.E R30, [R30.64] ;  /* 0x000000061e1e7981 */ /* 0x000162000c1e1900 */
[----:B-1----:R-:W-:Y:S01]  /*0ac0*/  IMAD.SHL.U32 R26, R45, 0x4, RZ ;  /* 0x000000042d1a7824 */ /* 0x002fe200078e00ff */
[----:B------:R-:W-:Y:S01]  /*0ad0*/  SHF.R.U32.HI R47, RZ, 0x4, R45 ;  /* 0x00000004ff2f7819 */ /* 0x000fe2000001162d */
[----:B------:R-:W-:-:S03]  /*0ae0*/  IMAD.WIDE.U32 R28, R29, R40, c[0x4][0x8] ;  /* 0x010002001d1c7625 */ /* 0x000fc600078e0028 */
[----:B------:R-:W-:Y:S02]  /*0af0*/  LOP3.LUT R26, R26, 0x3c, RZ, 0xc0, !PT ;  /* 0x0000003c1a1a7812 */ /* 0x000fe400078ec0ff */
[----:B------:R-:W-:Y:S01]  /*0b00*/  SHF.R.U32.HI R49, RZ, 0x4, R49 ;  /* 0x00000004ff317819 */ /* 0x000fe20000011631 */
[----:B------:R1:W5:Y:S01]  /*0b10*/  LDG.E R45, [R28.64] ;  /* 0x000000061c2d7981 */ /* 0x000362000c1e1900 */
[----:B------:R-:W-:Y:S01]  /*0b20*/  IADD3 R32, P0, R26, c[0x4][0x8], RZ ;  /* 0x010002001a207a10 */ /* 0x000fe20007f1e0ff */
[----:B------:R-:W-:-:S05]  /*0b30*/  IMAD.WIDE.U32 R26, R53, R40, c[0x4][0x8] ;  /* 0x01000200351a7625 */ /* 0x000fca00078e0028 */
[----:B------:R0:W5:Y:S01]  /*0b40*/  LDG.E R53, [R26.64] ;  /* 0x000000061a357981 */ /* 0x000162000c1e1900 */
[----:B-1----:R-:W-:-:S04]  /*0b50*/  IMAD.WIDE.U32 R28, R47, R40, c[0x4][0x8] ;  /* 0x010002002f1c7625 */ /* 0x002fc800078e0028 */
[----:B------:R-:W-:Y:S02]  /*0b60*/  IMAD.SHL.U32 R47, R51, 0x4, RZ ;  /* 0x00000004332f7824 */ /* 0x000fe400078e00ff */
[----:B0-----:R-:W-:-:S03]  /*0b70*/  IMAD.WIDE.U32 R26, R49, R40, c[0x4][0x8] ;  /* 0x01000200311a7625 */ /* 0x001fc600078e0028 */
[----:B------:R-:W-:Y:S01]  /*0b80*/  LOP3.LUT R47, R47, 0x3c, RZ, 0xc0, !PT ;  /* 0x0000003c2f2f7812 */ /* 0x000fe200078ec0ff */
[----:B------:R-:W-:Y:S01]  /*0b90*/  IMAD.X R33, RZ, RZ, c[0x4][0xc], P0 ;  /* 0x01000300ff217624 */ /* 0x000fe200000e06ff */
[----:B------:R0:W5:Y:S01]  /*0ba0*/  LDG.E R31, [R26.64] ;  /* 0x000000061a1f7981 */ /* 0x000162000c1e1900 */
[----:B------:R-:W-:-:S03]  /*0bb0*/  SHF.R.U32.HI R51, RZ, 0x4, R51 ;  /* 0x00000004ff337819 */ /* 0x000fc60000011633 */
[----:B------:R1:W5:Y:S01]  /*0bc0*/  LDG.E R32, [R32.64] ;  /* 0x0000000620207981 */ /* 0x000362000c1e1900 */
[----:B0-----:R-:W-:-:S03]  /*0bd0*/  IADD3 R26, P0, R47, c[0x4][0x8], RZ ;  /* 0x010002002f1a7a10 */ /* 0x001fc60007f1e0ff */
[----:B-1----:R0:W5:Y:S02]  /*0be0*/  LDG.E R33, [R28.64] ;  /* 0x000000061c217981 */ /* 0x002164000c1e1900 */
[----:B------:R-:W-:-:S05]  /*0bf0*/  IMAD.X R27, RZ, RZ, c[0x4][0xc], P0 ;  /* 0x01000300ff1b7624 */ /* 0x000fca00000e06ff */
[----:B------:R1:W5:Y:S01]  /*0c00*/  LDG.E R26, [R26.64] ;  /* 0x000000061a1a7981 */ /* 0x000362000c1e1900 */
[----:B0-----:R-:W-:-:S05]  /*0c10*/  IMAD.WIDE.U32 R28, R51, R40, c[0x4][0x8] ;  /* 0x01000200331c7625 */ /* 0x001fca00078e0028 */
[----:B------:R0:W5:Y:S01]  /*0c20*/  LDG.E R40, [R28.64] ;  /* 0x000000061c287981 */ /* 0x000162000c1e1900 */
[----:B------:R-:W-:-:S05]  /*0c30*/  IMAD R47, R0, 0x10, R5 ;  /* 0x00000010002f7824 */ /* 0x000fca00078e0205 */
[C---:B------:R-:W-:Y:S02]  /*0c40*/  IADD3 R51, R47.reuse, 0x1, RZ ;  /* 0x000000012f337810 */ /* 0x040fe40007ffe0ff */
[CC--:B------:R-:W-:Y:S02]  /*0c50*/  LEA.HI.SX32 R49, R47.reuse, R47.reuse, 0x1b ;  /* 0x0000002f2f317211 */ /* 0x0c0fe400078fdaff */
[----:B0-----:R-:W-:Y:S02]  /*0c60*/  IADD3 R28, R47, 0x2, RZ ;  /* 0x000000022f1c7810 */ /* 0x001fe40007ffe0ff */
[-C--:B------:R-:W-:Y:S02]  /*0c70*/  LEA.HI.SX32 R51, R51, R47.reuse, 0x1b ;  /* 0x0000002f33337211 */ /* 0x080fe400078fdaff */
[----:B-1----:R-:W-:Y:S02]  /*0c80*/  LEA.HI.SX32 R27, R28, R47, 0x1b ;  /* 0x0000002f1c1b7211 */ /* 0x002fe400078fdaff */
[----:B------:R-:W-:-:S02]  /*0c90*/  IADD3 R28, R47, 0x3, RZ ;  /* 0x000000032f1c7810 */ /* 0x000fc40007ffe0ff */
[----:B------:R-:W-:Y:S02]  /*0ca0*/  IADD3 R29, R47, 0x4, RZ ;  /* 0x000000042f1d7810 */ /* 0x000fe40007ffe0ff */
[-C--:B------:R-:W-:Y:S02]  /*0cb0*/  LEA.HI.SX32 R28, R28, R47.reuse, 0x1b ;  /* 0x0000002f1c1c7211 */ /* 0x080fe400078fdaff */
[----:B------:R-:W-:Y:S02]  /*0cc0*/  LEA.HI.SX32 R29, R29, R47, 0x1b ;  /* 0x0000002f1d1d7211 */ /* 0x000fe400078fdaff */
[----:B------:R-:W-:Y:S01]  /*0cd0*/  ISETP.NE.AND P0, PT, R39, RZ, PT ;  /* 0x000000ff2700720c */ /* 0x000fe20003f05270 */
[C---:B--2---:R-:W-:Y:S01]  /*0ce0*/  FMUL.FTZ R44, R43.reuse, R44 ;  /* 0x0000002c2b2c7220 */ /* 0x044fe20000410000 */
[----:B------:R-:W-:Y:S01]  /*0cf0*/  BAR.SYNC.DEFER_BLOCKING 0x0 ;  /* 0x0000000000007b1d */ /* 0x000fe20000010000 */
[C---:B---3--:R-:W-:Y:S02]  /*0d00*/  FMUL.FTZ R38, R43.reuse, R38 ;  /* 0x000000262b267220 */ /* 0x048fe40000410000 */
[----:B----4-:R-:W-:-:S02]  /*0d10*/  FMUL.FTZ R41, R43, R41 ;  /* 0x000000292b297220 */ /* 0x010fc40000410000 */
[C---:B------:R-:W-:Y:S02]  /*0d20*/  FMUL.FTZ R42, R43.reuse, R42 ;  /* 0x0000002a2b2a7220 */ /* 0x040fe40000410000 */
[C---:B------:R-:W-:Y:S02]  /*0d30*/  FMUL.FTZ R46, R43.reuse, R46 ;  /* 0x0000002e2b2e7220 */ /* 0x040fe40000410000 */
[----:B-----5:R-:W-:Y:S01]  /*0d40*/  FMUL.FTZ R52, R43, R52 ;  /* 0x000000342b347220 */ /* 0x020fe20000410000 */
[----:B------:R0:W-:Y:S04]  /*0d50*/  STS [R49.X4+0x210], R44 ;  /* 0x0002102c31007388 */ /* 0x0001e80000004800 */
[----:B------:R1:W-:Y:S04]  /*0d60*/  STS [R51.X4+0x214], R38 ;  /* 0x0002142633007388 */ /* 0x0003e80000004800 */
[----:B------:R2:W-:Y:S01]  /*0d70*/  STS [R27.X4+0x218], R52 ;  /* 0x000218341b007388 */ /* 0x0005e20000004800 */
[----:B0-----:R-:W-:Y:S01]  /*0d80*/  IADD3 R44, R47, 0x6, RZ ;  /* 0x000000062f2c7810 */ /* 0x001fe20007ffe0ff */
[----:B------:R-:W-:Y:S01]  /*0d90*/  FMUL.FTZ R30, R43, R30 ;  /* 0x0000001e2b1e7220 */ /* 0x000fe20000410000 */
[----:B-1----:R-:W-:-:S02]  /*0da0*/  IADD3 R38, R47, 0x5, RZ ;  /* 0x000000052f267810 */ /* 0x002fc40007ffe0ff */
[----:B--2---:R-:W-:Y:S02]  /*0db0*/  IADD3 R52, R47, 0x7, RZ ;  /* 0x000000072f347810 */ /* 0x004fe40007ffe0ff */
[-C--:B------:R-:W-:Y:S02]  /*0dc0*/  LEA.HI.SX32 R27, R38, R47.reuse, 0x1b ;  /* 0x0000002f261b7211 */ /* 0x080fe400078fdaff */
[-C--:B------:R-:W-:Y:S01]  /*0dd0*/  LEA.HI.SX32 R38, R44, R47.reuse, 0x1b ;  /* 0x0000002f2c267211 */ /* 0x080fe200078fdaff */
[----:B------:R0:W-:Y:S01]  /*0de0*/  STS [R28.X4+0x21c], R41 ;  /* 0x00021c291c007388 */ /* 0x0001e20000004800 */
[----:B------:R-:W-:Y:S01]  /*0df0*/  LEA.HI.SX32 R49, R52, R47, 0x1b ;  /* 0x0000002f34317211 */ /* 0x000fe200078fdaff */
[----:B------:R-:W-:Y:S01]  /*0e00*/  FMUL.FTZ R53, R43, R53 ;  /* 0x000000352b357220 */ /* 0x000fe20000410000 */
[C---:B------:R-:W-:Y:S01]  /*0e10*/  IADD3 R52, R47.reuse, 0xb, RZ ;  /* 0x0000000b2f347810 */ /* 0x040fe20007ffe0ff */
[----:B------:R1:W-:Y:S04]  /*0e20*/  STS [R29.X4+0x220], R30 ;  /* 0x0002201e1d007388 */ /* 0x0003e80000004800 */
[----:B------:R2:W-:Y:S01]  /*0e30*/  STS [R27.X4+0x224], R42 ;  /* 0x0002242a1b007388 */ /* 0x0005e20000004800 */
[----:B0-----:R-:W-:-:S03]  /*0e40*/  IADD3 R28, R47, 0x8, RZ ;  /* 0x000000082f1c7810 */ /* 0x001fc60007ffe0ff */
[----:B------:R-:W-:Y:S01]  /*0e50*/  STS [R38.X4+0x228], R53 ;  /* 0x0002283526007388 */ /* 0x000fe20000004800 */
[C---:B------:R-:W-:Y:S02]  /*0e60*/  IADD3 R44, R47.reuse, 0x9, RZ ;  /* 0x000000092f2c7810 */ /* 0x040fe40007ffe0ff */
[C---:B-1----:R-:W-:Y:S01]  /*0e70*/  IADD3 R30, R47.reuse, 0xa, RZ ;  /* 0x0000000a2f1e7810 */ /* 0x042fe20007ffe0ff */
[----:B------:R0:W-:Y:S01]  /*0e80*/  STS [R49.X4+0x22c], R46 ;  /* 0x00022c2e31007388 */ /* 0x0001e20000004800 */
[C---:B------:R-:W-:Y:S02]  /*0e90*/  IADD3 R51, R47.reuse, 0xc, RZ ;  /* 0x0000000c2f337810 */ /* 0x040fe40007ffe0ff */
[C---:B--2---:R-:W-:Y:S02]  /*0ea0*/  IADD3 R42, R47.reuse, 0xd, RZ ;  /* 0x0000000d2f2a7810 */ /* 0x044fe40007ffe0ff */
[----:B------:R-:W-:Y:S02]  /*0eb0*/  LEA.HI.SX32 R39, R52, R47, 0x1b ;  /* 0x0000002f34277211 */ /* 0x000fe400078fdaff */
[----:B------:R-:W-:-:S02]  /*0ec0*/  IADD3 R52, R47, 0xf, RZ ;  /* 0x0000000f2f347810 */ /* 0x000fc40007ffe0ff */
[----:B0-----:R-:W-:Y:S02]  /*0ed0*/  IADD3 R46, R47, 0xe, RZ ;  /* 0x0000000e2f2e7810 */ /* 0x001fe40007ffe0ff */
[-C--:B------:R-:W-:Y:S02]  /*0ee0*/  LEA.HI.SX32 R29, R28, R47.reuse, 0x1b ;  /* 0x0000002f1c1d7211 */ /* 0x080fe400078fdaff */
[-C--:B------:R-:W-:Y:S02]  /*0ef0*/  LEA.HI.SX32 R41, R30, R47.reuse, 0x1b ;  /* 0x0000002f1e297211 */ /* 0x080fe400078fdaff */
[----:B------:R-:W-:Y:S01]  /*0f00*/  LEA.HI.SX32 R28, R46, R47, 0x1b ;  /* 0x0000002f2e1c7211 */ /* 0x000fe200078fdaff */
[C---:B------:R-:W-:Y:S01]  /*0f10*/  FMUL.FTZ R46, R43.reuse, R31 ;  /* 0x0000001f2b2e7220 */ /* 0x040fe20000410000 */
[-C--:B------:R-:W-:Y:S01]  /*0f20*/  LEA.HI.SX32 R44, R44, R47.reuse, 0x1b ;  /* 0x0000002f2c2c7211 */ /* 0x080fe200078fdaff */
[----:B------:R-:W-:Y:S01]  /*0f30*/  FMUL.FTZ R31, R43, R48 ;  /* 0x000000302b1f7220 */ /* 0x000fe20000410000 */
[----:B------:R-:W-:-:S02]  /*0f40*/  LEA.HI.SX32 R38, R51, R47, 0x1b ;  /* 0x0000002f33267211 */ /* 0x000fc400078fdaff */
[-C--:B------:R-:W-:Y:S02]  /*0f50*/  LEA.HI.SX32 R30, R42, R47.reuse, 0x1b ;  /* 0x0000002f2a1e7211 */ /* 0x080fe400078fdaff */
[----:B------:R-:W-:Y:S01]  /*0f60*/  LEA.HI.SX32 R47, R52, R47, 0x1b ;  /* 0x0000002f342f7211 */ /* 0x000fe200078fdaff */
[C---:B------:R-:W-:Y:S02]  /*0f70*/  FMUL.FTZ R52, R43.reuse, R45 ;  /* 0x0000002d2b347220 */ /* 0x040fe40000410000 */
[----:B------:R-:W-:Y:S02]  /*0f80*/  FMUL.FTZ R50, R43, R50 ;  /* 0x000000322b327220 */ /* 0x000fe40000410000 */
[----:B------:R-:W-:Y:S01]  /*0f90*/  IMAD.IADD R42, R5, 0x1, R0 ;  /* 0x00000001052a7824 */ /* 0x000fe200078e0200 */
[----:B------:R-:W-:Y:S01]  /*0fa0*/  STS [R29.X4+0x230], R46 ;  /* 0x0002302e1d007388 */ /* 0x000fe20000004800 */
[C---:B------:R-:W-:Y:S02]  /*0fb0*/  FMUL.FTZ R33, R43.reuse, R33 ;  /* 0x000000212b217220 */ /* 0x040fe40000410000 */
[C---:B------:R-:W-:Y:S01]  /*0fc0*/  FMUL.FTZ R45, R43.reuse, R32 ;  /* 0x000000202b2d7220 */ /* 0x040fe20000410000 */
[----:B------:R0:W-:Y:S01]  /*0fd0*/  STS [R44.X4+0x234], R31 ;  /* 0x0002341f2c007388 */ /* 0x0001e20000004800 */
[----:B------:R-:W-:-:S02]  /*0fe0*/  FMUL.FTZ R49, R43, R40 ;  /* 0x000000282b317220 */ /* 0x000fc40000410000 */
[----:B------:R-:W-:Y:S01]  /*0ff0*/  FMUL.FTZ R26, R43, R26 ;  /* 0x0000001a2b1a7220 */ /* 0x000fe20000410000 */
[----:B------:R-:W-:Y:S01]  /*1000*/  STS [R41.X4+0x238], R52 ;  /* 0x0002383429007388 */ /* 0x000fe20000004800 */
[----:B------:R-:W-:Y:S01]  /*1010*/  IADD3 R43, R42, 0x20, RZ ;  /* 0x000000202a2b7810 */ /* 0x000fe20007ffe0ff */
[----:B------:R-:W-:Y:S01]  /*1020*/  IMAD.SHL.U32 R27, R2, 0x2, RZ ;  /* 0x00000002021b7824 */ /* 0x000fe200078e00ff */
[C---:B------:R-:W-:Y:S01]  /*1030*/  IADD3 R51, R42.reuse, 0x40, RZ ;  /* 0x000000402a337810 */ /* 0x040fe20007ffe0ff */
[----:B------:R1:W-:Y:S01]  /*1040*/  STS [R39.X4+0x23c], R50 ;  /* 0x00023c3227007388 */ /* 0x0003e20000004800 */
[C---:B------:R-:W-:Y:S02]  /*1050*/  IADD3 R40, R42.reuse, 0x60, RZ ;  /* 0x000000602a287810 */ /* 0x040fe40007ffe0ff */
[C---:B0-----:R-:W-:Y:S01]  /*1060*/  IADD3 R44, R42.reuse, 0x80, RZ ;  /* 0x000000802a2c7810 */ /* 0x041fe20007ffe0ff */
[----:B------:R0:W-:Y:S01]  /*1070*/  STS [R38.X4+0x240], R33 ;  /* 0x0002402126007388 */ /* 0x0001e20000004800 */
[----:B------:R-:W-:-:S02]  /*1080*/  IADD3 R46, R42, 0xa0, RZ ;  /* 0x000000a02a2e7810 */ /* 0x000fc40007ffe0ff */
[C---:B------:R-:W-:Y:S01]  /*1090*/  IADD3 R48, R42.reuse, 0xe0, RZ ;  /* 0x000000e02a307810 */ /* 0x040fe20007ffe0ff */
[----:B------:R2:W-:Y:S01]  /*10a0*/  STS [R30.X4+0x244], R45 ;  /* 0x0002442d1e007388 */ /* 0x0005e20000004800 */
[C---:B------:R-:W-:Y:S02]  /*10b0*/  IADD3 R31, R42.reuse, 0x140, RZ ;  /* 0x000001402a1f7810 */ /* 0x040fe40007ffe0ff */
[C---:B-1----:R-:W-:Y:S01]  /*10c0*/  IADD3 R50, R42.reuse, 0x100, RZ ;  /* 0x000001002a327810 */ /* 0x042fe20007ffe0ff */
[----:B------:R-:W-:Y:S01]  /*10d0*/  STS [R28.X4+0x248], R49 ;  /* 0x000248311c007388 */ /* 0x000fe20000004800 */
[C---:B------:R-:W-:Y:S02]  /*10e0*/  IADD3 R32, R42.reuse, 0x160, RZ ;  /* 0x000001602a207810 */ /* 0x040fe40007ffe0ff */
[C---:B0-----:R-:W-:Y:S01]  /*10f0*/  IADD3 R38, R42.reuse, 0xc0, RZ ;  /* 0x000000c02a267810 */ /* 0x041fe20007ffe0ff */
[----:B------:R0:W-:Y:S01]  /*1100*/  STS [R47.X4+0x24c], R26 ;  /* 0x00024c1a2f007388 */ /* 0x0001e20000004800 */
[----:B------:R-:W-:-:S02]  /*1110*/  IADD3 R33, R42, 0x180, RZ ;  /* 0x000001802a217810 */ /* 0x000fc40007ffe0ff */
[C---:B--2---:R-:W-:Y:S02]  /*1120*/  IADD3 R30, R42.reuse, 0x120, RZ ;  /* 0x000001202a1e7810 */ /* 0x044fe40007ffe0ff */
[C---:B------:R-:W-:Y:S02]  /*1130*/  IADD3 R53, R42.reuse, 0x1a0, RZ ;  /* 0x000001a02a357810 */ /* 0x040fe40007ffe0ff */
[C---:B------:R-:W-:Y:S02]  /*1140*/  IADD3 R39, R42.reuse, 0x1c0, RZ ;  /* 0x000001c02a277810 */ /* 0x040fe40007ffe0ff */
[----:B------:R-:W-:Y:S02]  /*1150*/  IADD3 R41, R42, 0x1e0, RZ ;  /* 0x000001e02a297810 */ /* 0x000fe40007ffe0ff */
[----:B------:R-:W-:Y:S01]  /*1160*/  LEA.HI.SX32 R29, R43, R42, 0x1b ;  /* 0x0000002a2b1d7211 */ /* 0x000fe200078fdaff */
[----:B------:R-:W-:-:S06]  /*1170*/  NOP ;  /* 0x0000000000007918 */ /* 0x000fcc0000000000 */
[-C--:B------:R-:W-:Y:S01]  /*1180*/  LEA.HI.SX32 R43, R51, R42.reuse, 0x1b ;  /* 0x0000002a332b7211 */ /* 0x080fe200078fdaff */
[----:B------:R-:W-:Y:S01]  /*1190*/  LDS R29, [R29.X4+0x290] ;  /* 0x000290001d1d7984 */ /* 0x000fe20000004800 */
[-C--:B0-----:R-:W-:Y:S02]  /*11a0*/  LEA.HI.SX32 R47, R44, R42.reuse, 0x1b ;  /* 0x0000002a2c2f7211 */ /* 0x081fe400078fdaff */
[-C--:B------:R-:W-:Y:S02]  /*11b0*/  LEA.HI.SX32 R45, R40, R42.reuse, 0x1b ;  /* 0x0000002a282d7211 */ /* 0x080fe400078fdaff */
[-C--:B------:R-:W-:Y:S01]  /*11c0*/  LEA.HI.SX32 R51, R38, R42.reuse, 0x1b ;  /* 0x0000002a26337211 */ /* 0x080fe200078fdaff */
[----:B------:R-:W-:Y:S01]  /*11d0*/  LDS R43, [R43.X4+0x310] ;  /* 0x000310002b2b7984 */ /* 0x000fe20000004800 */
[----:B------:R-:W-:Y:S02]  /*11e0*/  @!P0 IADD3 R44, -R27, c[0x0][0x184], RZ ;  /* 0x000061001b2c8a10 */ /* 0x000fe40007ffe1ff */
[-C--:B------:R-:W-:Y:S01]  /*11f0*/  LEA.HI.SX32 R49, R46, R42.reuse, 0x1b ;  /* 0x0000002a2e317211 */ /* 0x080fe200078fdaff */
[----:B------:R-:W-:Y:S01]  /*1200*/  LDS R45, [R45.X4+0x390] ;  /* 0x000390002d2d7984 */ /* 0x000fe20000004800 */
[----:B------:R-:W-:-:S02]  /*1210*/  LEA.HI.SX32 R26, R48, R42, 0x1b ;  /* 0x0000002a301a7211 */ /* 0x000fc400078fdaff */
[-C--:B------:R-:W-:Y:S01]  /*1220*/  LEA.HI.SX32 R28, R50, R42.reuse, 0x1b ;  /* 0x0000002a321c7211 */ /* 0x080fe200078fdaff */
[----:B------:R-:W-:Y:S01]  /*1230*/  LDS R47, [R47.X4+0x410] ;  /* 0x000410002f2f7984 */ /* 0x000fe20000004800 */
[-C--:B------:R-:W-:Y:S02]  /*1240*/  LEA.HI.SX32 R30, R30, R42.reuse, 0x1b ;  /* 0x0000002a1e1e7211 */ /* 0x080fe400078fdaff */
[-C--:B------:R-:W-:Y:S01]  /*1250*/  LEA.HI.SX32 R31, R31, R42.reuse, 0x1b ;  /* 0x0000002a1f1f7211 */ /* 0x080fe200078fdaff */
[----:B------:R-:W-:Y:S01]  /*1260*/  LDS R49, [R49.X4+0x490] ;  /* 0x0004900031317984 */ /* 0x000fe20000004800 */
[-C--:B------:R-:W-:Y:S02]  /*1270*/  LEA.HI.SX32 R32, R32, R42.reuse, 0x1b ;  /* 0x0000002a20207211 */ /* 0x080fe400078fdaff */
[-C--:B------:R-:W-:Y:S01]  /*1280*/  LEA.HI.SX32 R33, R33, R42.reuse, 0x1b ;  /* 0x0000002a21217211 */ /* 0x080fe200078fdaff */
[----:B------:R-:W-:Y:S01]  /*1290*/  LDS R51, [R51.X4+0x510] ;  /* 0x0005100033337984 */ /* 0x000fe20000004800 */
[----:B------:R-:W-:-:S02]  /*12a0*/  LEA.HI.SX32 R38, R53, R42, 0x1b ;  /* 0x0000002a35267211 */ /* 0x000fc400078fdaff */
[-C--:B------:R-:W-:Y:S01]  /*12b0*/  LEA.HI.SX32 R39, R39, R42.reuse, 0x1b ;  /* 0x0000002a27277211 */ /* 0x080fe200078fdaff */
[----:B------:R0:W-:Y:S01]  /*12c0*/  LDS R53, [R26.X4+0x590] ;  /* 0x000590001a357984 */ /* 0x0001e20000004800 */
[-C--:B------:R-:W-:Y:S02]  /*12d0*/  LEA.HI.SX32 R40, R41, R42.reuse, 0x1b ;  /* 0x0000002a29287211 */ /* 0x080fe400078fdaff */
[----:B------:R-:W-:Y:S01]  /*12e0*/  LEA.HI.SX32 R42, R42, R42, 0x1b ;  /* 0x0000002a2a2a7211 */ /* 0x000fe200078fdaff */
[----:B------:R-:W-:Y:S01]  /*12f0*/  LDS R28, [R28.X4+0x610] ;  /* 0x000610001c1c7984 */ /* 0x000fe20000004800 */
[----:B------:R-:W-:-:S03]  /*1300*/  @!P0 IMNMX R41, R44, 0x400, PT ;  /* 0x000004002c298817 */ /* 0x000fc60003800200 */
[----:B------:R-:W-:Y:S04]  /*1310*/  LDS R30, [R30.X4+0x690] ;  /* 0x000690001e1e7984 */ /* 0x000fe80000004800 */
[----:B------:R-:W-:Y:S04]  /*1320*/  LDS R31, [R31.X4+0x710] ;  /* 0x000710001f1f7984 */ /* 0x000fe80000004800 */
[----:B------:R-:W-:Y:S04]  /*1330*/  LDS R32, [R32.X4+0x790] ;  /* 0x0007900020207984 */ /* 0x000fe80000004800 */
[----:B------:R-:W-:Y:S04]  /*1340*/  LDS R33, [R33.X4+0x810] ;  /* 0x0008100021217984 */ /* 0x000fe80000004800 */
[----:B------:R-:W-:Y:S04]  /*1350*/  LDS R38, [R38.X4+0x890] ;  /* 0x0008900026267984 */ /* 0x000fe80000004800 */
[----:B------:R-:W-:Y:S04]  /*1360*/  LDS R39, [R39.X4+0x910] ;  /* 0x0009100027277984 */ /* 0x000fe80000004800 */
[----:B------:R-:W-:Y:S04]  /*1370*/  LDS R42, [R42.X4+0x210] ;  /* 0x000210002a2a7984 */ /* 0x000fe80000004800 */
[----:B------:R-:W-:Y:S04]  /*1380*/  LDS R40, [R40.X4+0x990] ;  /* 0x0009900028287984 */ /* 0x000fe80000004800 */
[----:B------:R-:W-:Y:S04]  /*1390*/  @!P0 STS [0x1290], R41 ;  /* 0x00129029ff008388 */ /* 0x000fe80000000800 */
[----:B------:R-:W-:Y:S06]  /*13a0*/  BAR.SYNC.DEFER_BLOCKING 0x0 ;  /* 0x0000000000007b1d */ /* 0x000fec0000010000 */
[----:B------:R-:W1:Y:S01]  /*13b0*/  LDS R44, [0x1290] ;  /* 0x00129000ff2c7984 */ /* 0x000e620000000800 */
[----:B0-----:R-:W-:-:S02]  /*13c0*/  SHF.R.S32.HI R26, RZ, 0x1f, R27 ;  /* 0x0000001fff1a7819 */ /* 0x001fc4000001141b */
[----:B------:R-:W-:-:S04]  /*13d0*/  IADD3 R27, P1, R4, R27, RZ ;  /* 0x0000001b041b7210 */ /* 0x000fc80007f3e0ff */
[----:B------:R-:W-:Y:S02]  /*13e0*/  LEA.HI.X.SX32 R46, R4, R26, 0x1, P1 ;  /* 0x0000001a042e7211 */ /* 0x000fe400008f0eff */
[----:B------:R-:W-:-:S04]  /*13f0*/  LEA R26, P1, R27, c[0x0][0x178], 0x2 ;  /* 0x00005e001b1a7a11 */ /* 0x000fc800078210ff */
[----:B------:R-:W-:Y:S02]  /*1400*/  LEA.HI.X R27, R27, c[0x0][0x17c], R46, 0x2, P1 ;  /* 0x00005f001b1b7a11 */ /* 0x000fe400008f142e */
[----:B-1----:R-:W-:-:S13]  /*1410*/  ISETP.GE.AND P0, PT, R4, R44, PT ;  /* 0x0000002c0400720c */ /* 0x002fda0003f06270 */
[----:B------:R-:W-:Y:S01]  /*1420*/  @!P0 STG.E [R26.64], R42 ;  /* 0x0000002a1a008986 */ /* 0x000fe2000c101906 */
[----:B------:R-:W-:-:S13]  /*1430*/  ISETP.GE.AND P0, PT, R15, R44, PT ;  /* 0x0000002c0f00720c */ /* 0x000fda0003f06270 */
[----:B------:R0:W-:Y:S01]  /*1440*/  @!P0 STG.E [R26.64+0x80], R29 ;  /* 0x0000801d1a008986 */ /* 0x0001e2000c101906 */
[-C--:B------:R-:W-:Y:S02]  /*1450*/  ISETP.GE.AND P0, PT, R22, R44.reuse, PT ;  /* 0x0000002c1600720c */ /* 0x080fe40003f06270 */
[-C--:B------:R-:W-:Y:S02]  /*1460*/  ISETP.GE.AND P1, PT, R16, R44.reuse, PT ;  /* 0x0000002c1000720c */ /* 0x080fe40003f26270 */
[-C--:B------:R-:W-:Y:S02]  /*1470*/  ISETP.GE.AND P2, PT, R17, R44.reuse, PT ;  /* 0x0000002c1100720c */ /* 0x080fe40003f46270 */
[-C--:B------:R-:W-:Y:S02]  /*1480*/  ISETP.GE.AND P3, PT, R18, R44.reuse, PT ;  /* 0x0000002c1200720c */ /* 0x080fe40003f66270 */
[-C--:B------:R-:W-:Y:S02]  /*1490*/  ISETP.GE.AND P4, PT, R19, R44.reuse, PT ;  /* 0x0000002c1300720c */ /* 0x080fe40003f86270 */
[----:B------:R-:W-:-:S02]  /*14a0*/  ISETP.GE.AND P5, PT, R20, R44, PT ;  /* 0x0000002c1400720c */ /* 0x000fc40003fa6270 */
[-C--:B------:R-:W-:Y:S01]  /*14b0*/  ISETP.GE.AND P6, PT, R21, R44.reuse, PT ;  /* 0x0000002c1500720c */ /* 0x080fe20003fc6270 */
[----:B------:R1:W-:Y:S01]  /*14c0*/  @!P0 STG.E [R26.64+0x400], R28 ;  /* 0x0004001c1a008986 */ /* 0x0003e2000c101906 */
[----:B------:R-:W-:Y:S01]  /*14d0*/  ISETP.GE.AND P0, PT, R37, R44, PT ;  /* 0x0000002c2500720c */ /* 0x000fe20003f06270 */
[----:B0-----:R-:W-:-:S04]  /*14e0*/  IMAD.MOV.U32 R29, RZ, RZ, c[0x0][0xc] ;  /* 0x00000300ff1d7624 */ /* 0x001fc800078e00ff */
[----:B------:R-:W-:Y:S01]  /*14f0*/  IMAD.SHL.U32 R29, R29, 0x200, RZ ;  /* 0x000002001d1d7824 */ /* 0x000fe200078e00ff */
[----:B------:R1:W-:Y:S03]  /*1500*/  @!P1 STG.E [R26.64+0x100], R43 ;  /* 0x0001002b1a009986 */ /* 0x0003e6000c101906 */
[----:B------:R-:W-:Y:S01]  /*1510*/  IMAD.IADD R2, R29, 0x1, R2 ;  /* 0x000000011d027824 */ /* 0x000fe200078e0202 */
[----:B------:R1:W-:Y:S01]  /*1520*/  @!P2 STG.E [R26.64+0x180], R45 ;  /* 0x0001802d1a00a986 */ /* 0x0003e2000c101906 */
[-C--:B------:R-:W-:Y:S02]  /*1530*/  ISETP.GE.AND P2, PT, R35, R44.reuse, PT ;  /* 0x0000002c2300720c */ /* 0x080fe40003f46270 */
[-C--:B------:R-:W-:Y:S01]  /*1540*/  ISETP.GE.AND P1, PT, R36, R44.reuse, PT ;  /* 0x0000002c2400720c */ /* 0x080fe20003f26270 */
[----:B------:R1:W-:Y:S01]  /*1550*/  @!P3 STG.E [R26.64+0x200], R47 ;  /* 0x0002002f1a00b986 */ /* 0x0003e2000c101906 */
[----:B------:R-:W-:-:S03]  /*1560*/  ISETP.GE.AND P3, PT, R34, R44, PT ;  /* 0x0000002c2200720c */ /* 0x000fc60003f66270 */
        /* <DEDUP_REMOVED lines=8> */
[----:B------:R1:W-:Y:S04]  /*15f0*/  @!P4 STG.E [R26.64+0x580], R32 ;  /* 0x000580201a00c986 */ /* 0x0003e8000c101906 */
[----:B------:R1:W-:Y:S04]  /*1600*/  @!P5 STG.E [R26.64+0x500], R31 ;  /* 0x0005001f1a00d986 */ /* 0x0003e8000c101906 */
[----:B------:R1:W-:Y:S04]  /*1610*/  @!P6 STG.E [R26.64+0x480], R30 ;  /* 0x0004801e1a00e986 */ /* 0x0003e8000c101906 */
[----:B------:R1:W-:Y:S04]  /*1620*/  @!P3 STG.E [R26.64+0x600], R33 ;  /* 0x000600211a00b986 */ /* 0x0003e8000c101906 */
[----:B------:R1:W-:Y:S04]  /*1630*/  @!P2 STG.E [R26.64+0x680], R38 ;  /* 0x000680261a00a986 */ /* 0x0003e8000c101906 */
[----:B------:R1:W-:Y:S01]  /*1640*/  @!P1 STG.E [R26.64+0x700], R39 ;  /* 0x000700271a009986 */ /* 0x0003e2000c101906 */
[----:B------:R-:W-:Y:S01]  /*1650*/  @P0 CALL.REL.NOINC `(.L_x_205) ;  /* 0x0000001000000944 */ /* 0x000fe20003c00000 */
[----:B------:R-:W-:Y:S05]  /*1660*/  BRA `(.L_x_206) ;  /* 0xffffec8000007947 */ /* 0x000fea000383ffff */
.L_x_205:
[----:B------:R-:W-:Y:S05]  /*1670*/  EXIT ;  /* 0x000000000000794d */ /* 0x000fea0003800000 */
.L_x_207:
        /* <DEDUP_REMOVED lines=16> */
.L_x_2079:


//--------------------- .text._Z20kDequantizeBlockwiseIfLi512ELi64ELi8ELi0EEvPfPhS0_PT_ii --------------------------
	.section	.text._Z20kDequantizeBlockwiseIfLi512ELi64ELi8ELi0EEvPfPhS0_PT_ii,"ax",@progbits
	.sectioninfo	@"SHI_REGISTERS=40"
	.align	128
        .global         _Z20kDequantizeBlockwiseIfLi512ELi64ELi8ELi0EEvPfPhS0_PT_ii
        .type           _Z20kDequantizeBlockwiseIfLi512ELi64ELi8ELi0EEvPfPhS0_PT_ii,@function
        .size           _Z20kDequantizeBlockwiseIfLi512ELi64ELi8ELi0EEvPfPhS0_PT_ii,(.L_x_2080 - _Z20kDequantizeBlockwiseIfLi512ELi64ELi8ELi0EEvPfPhS0_PT_ii)
        .other          _Z20kDequantizeBlockwiseIfLi512ELi64ELi8ELi0EEvPfPhS0_PT_ii,@"STO_CUDA_ENTRY STV_DEFAULT"
_Z20kDequantizeBlockwiseIfLi512ELi64ELi8ELi0EEvPfPhS0_PT_ii:
.text._Z20kDequantizeBlockwiseIfLi512ELi64ELi8ELi0EEvPfPhS0_PT_ii:
        /* <DEDUP_REMOVED lines=23> */
.L_x_208:
        /* <DEDUP_REMOVED lines=33> */
[CC--:B------:R-:W-:Y:S02]  /*0380*/  LEA.HI.SX32 R30, R22.reuse, R22.reuse, 0x1b ;  /* 0x00000016161e7211 */ /* 0x0c0fe400078fdaff */
[----:B------:R-:W-:Y:S02]  /*0390*/  LEA.HI.SX32 R28, R25, R22, 0x1b ;  /* 0x00000016191c7211 */ /* 0x000fe400078fdaff */
[C---:B------:R-:W-:Y:S02]  /*03a0*/  IADD3 R27, R22.reuse, 0x60, RZ ;  /* 0x00000060161b7810 */ /* 0x040fe40007ffe0ff */
[----:B0-----:R-:W-:-:S02]  /*03b0*/  IADD3 R19, R22, 0x80, RZ ;  /* 0x0000008016137810 */ /* 0x001fc40007ffe0ff */
[C---:B------:R-:W-:Y:S02]  /*03c0*/  IADD3 R25, R22.reuse, 0xa0, RZ ;  /* 0x000000a016197810 */ /* 0x040fe40007ffe0ff */
[C---:B------:R-:W-:Y:S02]  /*03d0*/  IADD3 R31, R22.reuse, 0xc0, RZ ;  /* 0x000000c0161f7810 */ /* 0x040fe40007ffe0ff */
[----:B------:R-:W-:Y:S02]  /*03e0*/  IADD3 R35, R22, 0xe0, RZ ;  /* 0x000000e016237810 */ /* 0x000fe40007ffe0ff */
[-C--:B------:R-:W-:Y:S02]  /*03f0*/  LEA.HI.SX32 R29, R29, R22.reuse, 0x1b ;  /* 0x000000161d1d7211 */ /* 0x080fe400078fdaff */
[-C--:B------:R-:W-:Y:S02]  /*0400*/  LEA.HI.SX32 R27, R27, R22.reuse, 0x1b ;  /* 0x000000161b1b7211 */ /* 0x080fe400078fdaff */
[----:B------:R-:W-:-:S02]  /*0410*/  LEA.HI.SX32 R26, R19, R22, 0x1b ;  /* 0x00000016131a7211 */ /* 0x000fc400078fdaff */
[-C--:B------:R-:W-:Y:S02]  /*0420*/  LEA.HI.SX32 R25, R25, R22.reuse, 0x1b ;  /* 0x0000001619197211 */ /* 0x080fe400078fdaff */
[-C--:B------:R-:W-:Y:S01]  /*0430*/  LEA.HI.SX32 R24, R31, R22.reuse, 0x1b ;  /* 0x000000161f187211 */ /* 0x080fe200078fdaff */
[----:B------:R-:W-:Y:S01]  /*0440*/  IMAD.IADD R18, R2, 0x1, R14 ;  /* 0x0000000102127824 */ /* 0x000fe200078e020e */
[----:B--2---:R0:W-:Y:S04]  /*0450*/  STS.U8 [R30], R17 ;  /* 0x000000111e007388 */ /* 0x0041e80000000000 */
[----:B---3--:R1:W-:Y:S01]  /*0460*/  STS.U8 [R29+0x20], R34 ;  /* 0x000020221d007388 */ /* 0x0083e20000000000 */
[----:B0-----:R-:W-:Y:S01]  /*0470*/  LEA.HI.SX32 R17, R35, R22, 0x1b ;  /* 0x0000001623117211 */ /* 0x001fe200078fdaff */
[----:B------:R-:W-:-:S02]  /*0480*/  IMAD R22, R3, 0x7, R22 ;  /* 0x0000000703167824 */ /* 0x000fc400078e0216 */
[----:B----4-:R0:W-:Y:S04]  /*0490*/  STS.U8 [R28+0x40], R21 ;  /* 0x000040151c007388 */ /* 0x0101e80000000000 */
[----:B-----5:R2:W-:Y:S01]  /*04a0*/  STS.U8 [R27+0x60], R20 ;  /* 0x000060141b007388 */ /* 0x0205e20000000000 */
[----:B------:R-:W-:-:S03]  /*04b0*/  LEA.HI.SX32 R35, R22, R22, 0x1b ;  /* 0x0000001616237211 */ /* 0x000fc600078fdaff */
[----:B------:R-:W-:Y:S04]  /*04c0*/  STS.U8 [R26+0x80], R23 ;  /* 0x000080171a007388 */ /* 0x000fe80000000000 */
[----:B------:R-:W-:Y:S04]  /*04d0*/  STS.U8 [R25+0xa0], R36 ;  /* 0x0000a02419007388 */ /* 0x000fe80000000000 */
[----:B------:R-:W-:Y:S04]  /*04e0*/  STS.U8 [R24+0xc0], R33 ;  /* 0x0000c02118007388 */ /* 0x000fe80000000000 */
[----:B------:R-:W-:Y:S01]  /*04f0*/  STS.U8 [R17+0xe0], R32 ;  /* 0x0000e02011007388 */ /* 0x000fe20000000000 */
[----:B------:R-:W-:-:S06]  /*0500*/  NOP ;  /* 0x0000000000007918 */ /* 0x000fcc0000000000 */
[----:B------:R-:W3:Y:S01]  /*0510*/  LDS.U8 R19, [R35] ;  /* 0x0000000023137984 */ /* 0x000ee20000000000 */
[----:B-1----:R-:W-:Y:S01]  /*0520*/  IMAD.MOV.U32 R34, RZ, RZ, 0x4 ;  /* 0x00000004ff227424 */ /* 0x002fe200078e00ff */
[----:B0-----:R-:W-:-:S05]  /*0530*/  SHF.R.U32.HI R21, RZ, UR5, R18 ;  /* 0x00000005ff157c19 */ /* 0x001fca0008011612 */
[----:B--2---:R-:W-:-:S05]  /*0540*/  IMAD.WIDE.U32 R20, R21, R34, c[0x0][0x170] ;  /* 0x00005c0015147625 */ /* 0x004fca00078e0022 */
[----:B------:R0:W2:Y:S01]  /*0550*/  LDG.E.CONSTANT R31, [R20.64] ;  /* 0x00000006141f7981 */ /* 0x0000a2000c1e9900 */
[----:B---3--:R-:W-:-:S06]  /*0560*/  IMAD.WIDE.U32 R18, R19, R34, c[0x0][0x160] ;  /* 0x0000580013127625 */ /* 0x008fcc00078e0022 */
[----:B------:R1:W2:Y:S01]  /*0570*/  LDG.E.CONSTANT R18, [R18.64] ;  /* 0x0000000612127981 */ /* 0x0002a2000c1e9900 */
[----:B------:R-:W-:-:S04]  /*0580*/  IADD3 R23, R22, 0x1, RZ ;  /* 0x0000000116177810 */ /* 0x000fc80007ffe0ff */
[----:B------:R-:W-:Y:S02]  /*0590*/  LEA.HI.SX32 R36, R23, R23, 0x1b ;  /* 0x0000001717247211 */ /* 0x000fe400078fdaff */
[----:B------:R-:W-:-:S04]  /*05a0*/  IADD3 R23, R22, 0x2, RZ ;  /* 0x0000000216177810 */ /* 0x000fc80007ffe0ff */
[----:B------:R-:W3:Y:S01]  /*05b0*/  LDS.U8 R36, [R36] ;  /* 0x0000000024247984 */ /* 0x000ee20000000000 */
[C---:B------:R-:W-:Y:S02]  /*05c0*/  IADD3 R32, R22.reuse, 0x3, RZ ;  /* 0x0000000316207810 */ /* 0x040fe40007ffe0ff */
[C---:B-1----:R-:W-:Y:S02]  /*05d0*/  IADD3 R19, R22.reuse, 0x4, RZ ;  /* 0x0000000416137810 */ /* 0x042fe40007ffe0ff */
[C---:B------:R-:W-:Y:S02]  /*05e0*/  IADD3 R35, R22.reuse, 0x5, RZ ;  /* 0x0000000516237810 */ /* 0x040fe40007ffe0ff */
[C---:B------:R-:W-:Y:S02]  /*05f0*/  IADD3 R33, R22.reuse, 0x6, RZ ;  /* 0x0000000616217810 */ /* 0x040fe40007ffe0ff */
[----:B------:R-:W-:Y:S02]  /*0600*/  IADD3 R37, R22, 0x7, RZ ;  /* 0x0000000716257810 */ /* 0x000fe40007ffe0ff */
[----:B0-----:R-:W-:-:S02]  /*0610*/  LEA.HI.SX32 R20, R23, R23, 0x1b ;  /* 0x0000001717147211 */ /* 0x001fc400078fdaff */
[----:B------:R-:W-:Y:S02]  /*0620*/  LEA.HI.SX32 R22, R32, R32, 0x1b ;  /* 0x0000002020167211 */ /* 0x000fe400078fdaff */
[----:B------:R-:W-:Y:S02]  /*0630*/  LEA.HI.SX32 R23, R19, R19, 0x1b ;  /* 0x0000001313177211 */ /* 0x000fe400078fdaff */
[----:B------:R-:W-:Y:S01]  /*0640*/  LEA.HI.SX32 R35, R35, R35, 0x1b ;  /* 0x0000002323237211 */ /* 0x000fe200078fdaff */
[----:B------:R-:W0:Y:S01]  /*0650*/  LDS.U8 R19, [R20] ;  /* 0x0000000014137984 */ /* 0x000e220000000000 */
[----:B------:R-:W-:Y:S02]  /*0660*/  LEA.HI.SX32 R33, R33, R33, 0x1b ;  /* 0x0000002121217211 */ /* 0x000fe400078fdaff */
[----:B------:R-:W-:Y:S01]  /*0670*/  LEA.HI.SX32 R37, R37, R37, 0x1b ;  /* 0x0000002525257211 */ /* 0x000fe200078fdaff */
[----:B------:R-:W-:Y:S04]  /*0680*/  LDS.U8 R22, [R22] ;  /* 0x0000000016167984 */ /* 0x000fe80000000000 */
[----:B------:R-:W-:Y:S04]  /*0690*/  LDS.U8 R23, [R23] ;  /* 0x0000000017177984 */ /* 0x000fe80000000000 */
[----:B------:R-:W1:Y:S04]  /*06a0*/  LDS.U8 R35, [R35] ;  /* 0x0000000023237984 */ /* 0x000e680000000000 */
[----:B------:R-:W4:Y:S04]  /*06b0*/  LDS.U8 R33, [R33] ;  /* 0x0000000021217984 */ /* 0x000f280000000000 */
[----:B------:R-:W5:Y:S01]  /*06c0*/  LDS.U8 R37, [R37] ;  /* 0x0000000025257984 */ /* 0x000f620000000000 */
[----:B------:R-:W-:-:S05]  /*06d0*/  IMAD R32, R3, 0x8, R4 ;  /* 0x0000000803207824 */ /* 0x000fca00078e0204 */
[----:B------:R-:W-:Y:S01]  /*06e0*/  LEA.HI.SX32 R21, R32, R32, 0x1b ;  /* 0x0000002020157211 */ /* 0x000fe200078fdaff */
[----:B------:R-:W-:Y:S01]  /*06f0*/  BAR.SYNC.DEFER_BLOCKING 0x0 ;  /* 0x0000000000007b1d */ /* 0x000fe20000010000 */
[----:B--2---:R-:W-:-:S05]  /*0700*/  FMUL.FTZ R18, R31, R18 ;  /* 0x000000121f127220 */ /* 0x004fca0000410000 */
[----:B------:R3:W-:Y:S02]  /*0710*/  STS [R21.X4+0x210], R18 ;  /* 0x0002101215007388 */ /* 0x0007e40000004800 */
[----:B---3--:R-:W-:-:S06]  /*0720*/  IMAD.WIDE.U32 R20, R36, R34, c[0x0][0x160] ;  /* 0x0000580024147625 */ /* 0x008fcc00078e0022 */
[----:B------:R-:W2:Y:S01]  /*0730*/  LDG.E.CONSTANT R20, [R20.64] ;  /* 0x0000000614147981 */ /* 0x000ea2000c1e9900 */
[----:B------:R-:W-:-:S04]  /*0740*/  IADD3 R36, R32, 0x1, RZ ;  /* 0x0000000120247810 */ /* 0x000fc80007ffe0ff */
[----:B------:R-:W-:Y:S01]  /*0750*/  LEA.HI.SX32 R18, R36, R32, 0x1b ;  /* 0x0000002024127211 */ /* 0x000fe200078fdaff */
[----:B--2---:R-:W-:-:S05]  /*0760*/  FMUL.FTZ R36, R31, R20 ;  /* 0x000000141f247220 */ /* 0x004fca0000410000 */
[----:B------:R0:W-:Y:S02]  /*0770*/  STS [R18.X4+0x214], R36 ;  /* 0x0002142412007388 */ /* 0x0001e40000004800 */
[----:B0-----:R-:W-:-:S06]  /*0780*/  IMAD.WIDE.U32 R18, R19, R34, c[0x0][0x160] ;  /* 0x0000580013127625 */ /* 0x001fcc00078e0022 */
[----:B------:R-:W2:Y:S01]  /*0790*/  LDG.E.CONSTANT R19, [R18.64] ;  /* 0x0000000612137981 */ /* 0x000ea2000c1e9900 */
[----:B------:R-:W-:-:S04]  /*07a0*/  IADD3 R20, R32, 0x2, RZ ;  /* 0x0000000220147810 */ /* 0x000fc80007ffe0ff */
[----:B------:R-:W-:Y:S01]  /*07b0*/  LEA.HI.SX32 R36, R20, R32, 0x1b ;  /* 0x0000002014247211 */ /* 0x000fe200078fdaff */
[----:B--2---:R-:W-:Y:S02]  /*07c0*/  FMUL.FTZ R21, R31, R19 ;  /* 0x000000131f157220 */ /* 0x004fe40000410000 */
[----:B-1----:R-:W-:-:S03]  /*07d0*/  IMAD.WIDE.U32 R18, R35, R34, c[0x0][0x160] ;  /* 0x0000580023127625 */ /* 0x002fc600078e0022 */
[----:B------:R0:W-:Y:S02]  /*07e0*/  STS [R36.X4+0x218], R21 ;  /* 0x0002181524007388 */ /* 0x0001e40000004800 */
[-C--:B0-----:R-:W-:Y:S02]  /*07f0*/  IMAD.WIDE.U32 R20, R22, R34.reuse, c[0x0][0x160] ;  /* 0x0000580016147625 */ /* 0x081fe400078e0022 */
[----:B------:R4:W2:Y:S02]  /*0800*/  LDG.E.CONSTANT R36, [R18.64] ;  /* 0x0000000612247981 */ /* 0x0008a4000c1e9900 */
[-C--:B------:R-:W-:Y:S02]  /*0810*/  IMAD.WIDE.U32 R22, R23, R34.reuse, c[0x0][0x160] ;  /* 0x0000580017167625 */ /* 0x080fe400078e0022 */
[----:B------:R0:W3:Y:S04]  /*0820*/  LDG.E.CONSTANT R20, [R20.64] ;  /* 0x0000000614147981 */ /* 0x0000e8000c1e9900 */
[----:B------:R1:W3:Y:S01]  /*0830*/  LDG.E.CONSTANT R22, [R22.64] ;  /* 0x0000000616167981 */ /* 0x0002e2000c1e9900 */
[----:B----4-:R-:W-:-:S04]  /*0840*/  IMAD.WIDE.U32 R18, R33, R34, c[0x0][0x160] ;  /* 0x0000580021127625 */ /* 0x010fc800078e0022 */
[----:B-----5:R-:W-:Y:S01]  /*0850*/  IMAD.WIDE.U32 R34, R37, R34, c[0x0][0x160] ;  /* 0x0000580025227625 */ /* 0x020fe200078e0022 */
[----:B------:R4:W5:Y:S05]  /*0860*/  LDG.E.CONSTANT R33, [R18.64] ;  /* 0x0000000612217981 */ /* 0x00096a000c1e9900 */
[----:B------:R4:W5:Y:S01]  /*0870*/  LDG.E.CONSTANT R34, [R34.64] ;  /* 0x0000000622227981 */ /* 0x000962000c1e9900 */
[C---:B------:R-:W-:Y:S02]  /*0880*/  IADD3 R37, R32.reuse, 0x3, RZ ;  /* 0x0000000320257810 */ /* 0x040fe40007ffe0ff */
[C---:B0-----:R-:W-:Y:S02]  /*0890*/  IADD3 R21, R32.reuse, 0x4, RZ ;  /* 0x0000000420157810 */ /* 0x041fe40007ffe0ff */
[----:B-1----:R-:W-:-:S02]  /*08a0*/  IADD3 R23, R32, 0x5, RZ ;  /* 0x0000000520177810 */ /* 0x002fc40007ffe0ff */
[----:B----4-:R-:W-:Y:S02]  /*08b0*/  IADD3 R19, R32, 0x6, RZ ;  /* 0x0000000620137810 */ /* 0x010fe40007ffe0ff */
[----:B------:R-:W-:Y:S02]  /*08c0*/  ISETP.NE.AND P0, PT, R0, RZ, PT ;  /* 0x000000ff0000720c */ /* 0x000fe40003f05270 */
[-C--:B------:R-:W-:Y:S02]  /*08d0*/  LEA.HI.SX32 R37, R37, R32.reuse, 0x1b ;  /* 0x0000002025257211 */ /* 0x080fe400078fdaff */
[----:B------:R-:W-:Y:S02]  /*08e0*/  IADD3 R35, R32, 0x7, RZ ;  /* 0x0000000720237810 */ /* 0x000fe40007ffe0ff */
[-C--:B------:R-:W-:Y:S02]  /*08f0*/  LEA.HI.SX32 R21, R21, R32.reuse, 0x1b ;  /* 0x0000002015157211 */ /* 0x080fe400078fdaff */
[----:B------:R-:W-:-:S02]  /*0900*/  LEA.HI.SX32 R23, R23, R32, 0x1b ;  /* 0x0000002017177211 */ /* 0x000fc400078fdaff */
[-C--:B------:R-:W-:Y:S02]  /*0910*/  LEA.HI.SX32 R18, R19, R32.reuse, 0x1b ;  /* 0x0000002013127211 */ /* 0x080fe400078fdaff */
[----:B------:R-:W-:Y:S01]  /*0920*/  LEA.HI.SX32 R35, R35, R32, 0x1b ;  /* 0x0000002023237211 */ /* 0x000fe200078fdaff */
[C---:B--2---:R-:W-:Y:S02]  /*0930*/  FMUL.FTZ R36, R31.reuse, R36 ;  /* 0x000000241f247220 */ /* 0x044fe40000410000 */
[C---:B---3--:R-:W-:Y:S02]  /*0940*/  FMUL.FTZ R20, R31.reuse, R20 ;  /* 0x000000141f147220 */ /* 0x048fe40000410000 */
[----:B------:R-:W-:-:S03]  /*0950*/  FMUL.FTZ R22, R31, R22 ;  /* 0x000000161f167220 */ /* 0x000fc60000410000 */
[----:B------:R-:W-:Y:S01]  /*0960*/  STS [R37.X4+0x21c], R20 ;  /* 0x00021c1425007388 */ /* 0x000fe20000004800 */
[----:B-----5:R-:W-:-:S03]  /*0970*/  FMUL.FTZ R33, R31, R33 ;  /* 0x000000211f217220 */ /* 0x020fc60000410000 */
[----:B------:R-:W-:Y:S01]  /*0980*/  STS [R21.X4+0x220], R22 ;  /* 0x0002201615007388 */ /* 0x000fe20000004800 */
[----:B------:R-:W-:-:S03]  /*0990*/  FMUL.FTZ R34, R31, R34 ;  /* 0x000000221f227220 */ /* 0x000fc60000410000 */
[----:B------:R-:W-:Y:S04]  /*09a0*/  STS [R23.X4+0x224], R36 ;  /* 0x0002242417007388 */ /* 0x000fe80000004800 */
[----:B------:R0:W-:Y:S04]  /*09b0*/  STS [R18.X4+0x228], R33 ;  /* 0x0002282112007388 */ /* 0x0001e80000004800 */
[----:B------:R-:W-:Y:S01]  /*09c0*/  STS [R35.X4+0x22c], R34 ;  /* 0x00022c2223007388 */ /* 0x000fe20000004800 */
[----:B------:R-:W-:-:S06]  /*09d0*/  NOP ;  /* 0x0000000000007918 */ /* 0x000fcc0000000000 */
        /* <DEDUP_REMOVED lines=11> */
[----:B------:R-:W-:-:S05]  /*0a90*/  IADD3 R19, P0, R5, R14, RZ ;  /* 0x0000000e05137210 */ /* 0x000fca0007f1e0ff */
[----:B------:R-:W-:Y:S01]  /*0aa0*/  IMAD.X R16, R7, 0x1, R16, P0 ;  /* 0x0000000107107824 */ /* 0x000fe200000e0610 */
[----:B0-----:R-:W-:-:S04]  /*0ab0*/  LEA R18, P0, R19, c[0x0][0x178], 0x2 ;  /* 0x00005e0013127a11 */ /* 0x001fc800078010ff */
[----:B------:R-:W-:Y:S02]  /*0ac0*/  LEA.HI.X R19, R19, c[0x0][0x17c], R16, 0x2, P0 ;  /* 0x00005f0013137a11 */ /* 0x000fe400000f1410 */
[----:B------:R-:W-:Y:S02]  /*0ad0*/  IADD3 R14, R14, UR4, RZ ;  /* 0x000000040e0e7c10 */ /* 0x000fe4000fffe0ff */
[-C--:B-1----:R-:W-:Y:S02]  /*0ae0*/  ISETP.GE.AND P2, PT, R5, R20.reuse, PT ;  /* 0x000000140500720c */ /* 0x082fe40003f46270 */
[-C--:B------:R-:W-:Y:S02]  /*0af0*/  ISETP.GE.AND P0, PT, R9, R20.reuse, PT ;  /* 0x000000140900720c */ /* 0x080fe40003f06270 */
[-C--:B------:R-:W-:Y:S02]  /*0b00*/  ISETP.GE.AND P1, PT, R8, R20.reuse, PT ;  /* 0x000000140800720c */ /* 0x080fe40003f26270 */
[----:B------:R-:W-:-:S02]  /*0b10*/  ISETP.GE.AND P3, PT, R11, R20, PT ;  /* 0x000000140b00720c */ /* 0x000fc40003f66270 */
[-C--:B------:R-:W-:Y:S02]  /*0b20*/  ISETP.GE.AND P4, PT, R12, R20.reuse, PT ;  /* 0x000000140c00720c */ /* 0x080fe40003f86270 */
[-C--:B------:R-:W-:Y:S02]  /*0b30*/  ISETP.GE.AND P5, PT, R13, R20.reuse, PT ;  /* 0x000000140d00720c */ /* 0x080fe40003fa6270 */
[-C--:B------:R-:W-:Y:S01]  /*0b40*/  ISETP.GE.AND P6, PT, R6, R20.reuse, PT ;  /* 0x000000140600720c */ /* 0x080fe20003fc6270 */
[----:B------:R0:W-:Y:S01]  /*0b50*/  @!P2 STG.E [R18.64], R21 ;  /* 0x000000151200a986 */ /* 0x0001e2000c101906 */
[----:B------:R-:W-:-:S03]  /*0b60*/  ISETP.GE.AND P2, PT, R10, R20, PT ;  /* 0x000000140a00720c */ /* 0x000fc60003f46270 */
[----:B------:R0:W-:Y:S01]  /*0b70*/  @!P0 STG.E [R18.64+0x100], R31 ;  /* 0x0001001f12008986 */ /* 0x0001e2000c101906 */
[----:B------:R-:W-:-:S03]  /*0b80*/  ISETP.GE.AND P0, PT, R14, UR4, PT ;  /* 0x000000040e007c0c */ /* 0x000fc6000bf06270 */
[----:B------:R0:W-:Y:S04]  /*0b90*/  @!P1 STG.E [R18.64+0x80], R29 ;  /* 0x0000801d12009986 */ /* 0x0001e8000c101906 */
[----:B------:R0:W-:Y:S04]  /*0ba0*/  @!P3 STG.E [R18.64+0x200], R37 ;  /* 0x000200251200b986 */ /* 0x0001e8000c101906 */
[----:B------:R0:W-:Y:S04]  /*0bb0*/  @!P2 STG.E [R18.64+0x180], R27 ;  /* 0x0001801b1200a986 */ /* 0x0001e8000c101906 */
[----:B------:R0:W-:Y:S04]  /*0bc0*/  @!P4 STG.E [R18.64+0x280], R25 ;  /* 0x000280191200c986 */ /* 0x0001e8000c101906 */
[----:B------:R0:W-:Y:S04]  /*0bd0*/  @!P5 STG.E [R18.64+0x300], R23 ;  /* 0x000300171200d986 */ /* 0x0001e8000c101906 */
[----:B------:R0:W-:Y:S01]  /*0be0*/  @!P6 STG.E [R18.64+0x380], R17 ;  /* 0x000380111200e986 */ /* 0x0001e2000c101906 */
[----:B------:R-:W-:Y:S05]  /*0bf0*/  @!P0 BRA `(.L_x_208) ;  /* 0xfffff57000008947 */ /* 0x000fea000383ffff */
[----:B------:R-:W-:Y:S05]  /*0c00*/  EXIT ;  /* 0x000000000000794d */ /* 0x000fea0003800000 */
.L_x_209:
        /* <DEDUP_REMOVED lines=15> */
.L_x_2080:


//--------------------- .text._Z20kDequantizeBlockwiseIfLi512ELi64ELi8ELi1EEvPfPhS0_PT_ii --------------------------
	.section	.text._Z20kDequantizeBlockwiseIfLi512ELi64ELi8ELi1EEvPfPhS0_PT_ii,"ax",@progbits
	.sectioninfo	@"SHI_REGISTERS=56"
	.align	128
        .global         _Z20kDequantizeBlockwiseIfLi512ELi64ELi8ELi1EEvPfPhS0_PT_ii
        .type           _Z20kDequantizeBlockwiseIfLi512ELi64ELi8ELi1EEvPfPhS0_PT_ii,@function
        .size           _Z20kDequantizeBlockwiseIfLi512ELi64ELi8ELi1EEvPfPhS0_PT_ii,(.L_x_2081 - _Z20kDequantizeBlockwiseIfLi512ELi64ELi8ELi1EEvPfPhS0_PT_ii)
        .other          _Z20kDequantizeBlockwiseIfLi512ELi64ELi8ELi1EEvPfPhS0_PT_ii,@"STO_CUDA_ENTRY STV_DEFAULT"
_Z20kDequantizeBlockwiseIfLi512ELi64ELi8ELi1EEvPfPhS0_PT_ii:
.text._Z20kDequantizeBlockwiseIfLi512ELi64ELi8ELi1EEvPfPhS0_PT_ii:
        /* <DEDUP_REMOVED lines=48> */
.L_x_211:
        /* <DEDUP_REMOVED lines=35> */
[C---:B------:R-:W-:Y:S02]  /*0530*/  IADD3 R43, R5.reuse, 0x60, RZ ;  /* 0x00000060052b7810 */ /* 0x040fe40007ffe0ff */
[----:B------:R-:W-:Y:S02]  /*0540*/  LEA.HI.SX32 R40, R5, R5, 0x1b ;  /* 0x0000000505287211 */ /* 0x000fe400078fdaff */
[----:B------:R-:W-:Y:S02]  /*0550*/  LEA.HI.SX32 R39, R39, R39, 0x1b ;  /* 0x0000002727277211 */ /* 0x000fe400078fdaff */
[----:B0-----:R-:W-:Y:S02]  /*0560*/  IADD3 R24, R5, 0x80, RZ ;  /* 0x0000008005187810 */ /* 0x001fe40007ffe0ff */
[----:B------:R-:W-:-:S02]  /*0570*/  LEA.HI.SX32 R42, R41, R41, 0x1b ;  /* 0x00000029292a7211 */ /* 0x000fc400078fdaff */
[C---:B------:R-:W-:Y:S01]  /*0580*/  IADD3 R25, R5.reuse, 0xa0, RZ ;  /* 0x000000a005197810 */ /* 0x040fe20007ffe0ff */
[----:B------:R-:W-:Y:S01]  /*0590*/  IMAD R45, R0, 0x7, R5 ;  /* 0x00000007002d7824 */ /* 0x000fe200078e0205 */
        /* <DEDUP_REMOVED lines=8> */
[----:B---3--:R1:W-:Y:S04]  /*0620*/  STS.U8 [R39], R32 ;  /* 0x0000002027007388 */ /* 0x0083e80000000000 */
[----:B----4-:R-:W-:Y:S01]  /*0630*/  STS.U8 [R42], R35 ;  /* 0x000000232a007388 */ /* 0x010fe20000000000 */
[----:B0-----:R-:W-:-:S03]  /*0640*/  LEA.HI.SX32 R33, R46, R46, 0x1b ;  /* 0x0000002e2e217211 */ /* 0x001fc600078fdaff */
[----:B-----5:R-:W-:Y:S04]  /*0650*/  STS.U8 [R43], R34 ;  /* 0x000000222b007388 */ /* 0x020fe80000000000 */
[----:B------:R-:W-:Y:S04]  /*0660*/  STS.U8 [R24], R29 ;  /* 0x0000001d18007388 */ /* 0x000fe80000000000 */
[----:B------:R-:W-:Y:S04]  /*0670*/  STS.U8 [R25], R28 ;  /* 0x0000001c19007388 */ /* 0x000fe80000000000 */
[----:B------:R-:W-:Y:S04]  /*0680*/  STS.U8 [R44], R27 ;  /* 0x0000001b2c007388 */ /* 0x000fe80000000000 */
[----:B------:R-:W-:Y:S01]  /*0690*/  STS.U8 [R33], R26 ;  /* 0x0000001a21007388 */ /* 0x000fe20000000000 */
[----:B------:R-:W-:-:S06]  /*06a0*/  NOP ;  /* 0x0000000000007918 */ /* 0x000fcc0000000000 */
[----:B------:R-:W0:Y:S01]  /*06b0*/  LDS.U8 R48, [R48] ;  /* 0x0000000030307984 */ /* 0x000e220000000000 */
[----:B-1----:R-:W-:-:S04]  /*06c0*/  IADD3 R32, R45, 0x1, RZ ;  /* 0x000000012d207810 */ /* 0x002fc80007ffe0ff */
[----:B------:R-:W-:-:S06]  /*06d0*/  LEA.HI.SX32 R40, R32, R32, 0x1b ;  /* 0x0000002020287211 */ /* 0x000fcc00078fdaff */
[----:B------:R-:W1:Y:S01]  /*06e0*/  LDS.U8 R40, [R40] ;  /* 0x0000000028287984 */ /* 0x000e620000000000 */
[----:B------:R-:W-:-:S04]  /*06f0*/  IADD3 R32, R45, 0x2, RZ ;  /* 0x000000022d207810 */ /* 0x000fc80007ffe0ff */
[----:B------:R-:W-:-:S06]  /*0700*/  LEA.HI.SX32 R49, R32, R32, 0x1b ;  /* 0x0000002020317211 */ /* 0x000fcc00078fdaff */
[----:B------:R-:W2:Y:S01]  /*0710*/  LDS.U8 R49, [R49] ;  /* 0x0000000031317984 */ /* 0x000ea20000000000 */
[----:B0-----:R-:W-:Y:S01]  /*0720*/  SHF.R.U32.HI R24, RZ, 0x2, R48 ;  /* 0x00000002ff187819 */ /* 0x001fe20000011630 */
[----:B------:R-:W-:-:S03]  /*0730*/  IMAD.SHL.U32 R25, R48, 0x4, RZ ;  /* 0x0000000430197824 */ /* 0x000fc600078e00ff */
[----:B------:R-:W-:Y:S02]  /*0740*/  LOP3.LUT R24, R24, 0x1c, RZ, 0xc0, !PT ;  /* 0x0000001c18187812 */ /* 0x000fe400078ec0ff */
[----:B------:R-:W-:Y:S02]  /*0750*/  LOP3.LUT R25, R25, 0x1c, RZ, 0xc0, !PT ;  /* 0x0000001c19197812 */ /* 0x000fe400078ec0ff */
[----:B------:R-:W-:Y:S02]  /*0760*/  IADD3 R26, P0, R24, c[0x4][0x0], RZ ;  /* 0x01000000181a7a10 */ /* 0x000fe40007f1e0ff */
[----:B------:R-:W-:-:S03]  /*0770*/  IADD3 R24, R45, 0x3, RZ ;  /* 0x000000032d187810 */ /* 0x000fc60007ffe0ff */
[----:B------:R-:W-:Y:S01]  /*0780*/  IMAD.X R27, RZ, RZ, c[0x4][0x4], P0 ;  /* 0x01000100ff1b7624 */ /* 0x000fe200000e06ff */
[----:B------:R-:W-:Y:S02]  /*0790*/  LEA.HI.SX32 R47, R24, R24, 0x1b ;  /* 0x00000018182f7211 */ /* 0x000fe400078fdaff */
[----:B------:R-:W-:Y:S02]  /*07a0*/  IADD3 R24, P0, R25, c[0x4][0x0], RZ ;  /* 0x0100000019187a10 */ /* 0x000fe40007f1e0ff */
[----:B------:R0:W3:Y:S01]  /*07b0*/  LDG.E R43, [R26.64] ;  /* 0x000000081a2b7981 */ /* 0x0000e2000c1e1900 */
[----:B-1----:R-:W-:Y:S02]  /*07c0*/  SHF.R.U32.HI R29, RZ, 0x2, R40 ;  /* 0x00000002ff1d7819 */ /* 0x002fe40000011628 */
[----:B------:R-:W-:Y:S01]  /*07d0*/  IMAD.X R25, RZ, RZ, c[0x4][0x4], P0 ;  /* 0x01000100ff197624 */ /* 0x000fe200000e06ff */
[----:B------:R-:W1:Y:S01]  /*07e0*/  LDS.U8 R47, [R47] ;  /* 0x000000002f2f7984 */ /* 0x000e620000000000 */
[----:B------:R-:W-:-:S03]  /*07f0*/  LOP3.LUT R29, R29, 0x1c, RZ, 0xc0, !PT ;  /* 0x0000001c1d1d7812 */ /* 0x000fc600078ec0ff */
[----:B------:R4:W5:Y:S01]  /*0800*/  LDG.E R41, [R24.64] ;  /* 0x0000000818297981 */ /* 0x000962000c1e1900 */
[----:B------:R-:W-:Y:S01]  /*0810*/  IADD3 R28, R45, 0x4, RZ ;  /* 0x000000042d1c7810 */ /* 0x000fe20007ffe0ff */
[----:B0-----:R-:W-:Y:S01]  /*0820*/  IMAD.SHL.U32 R27, R40, 0x4, RZ ;  /* 0x00000004281b7824 */ /* 0x001fe200078e00ff */
[----:B------:R-:W-:Y:S02]  /*0830*/  IADD3 R26, P0, R29, c[0x4][0x0], RZ ;  /* 0x010000001d1a7a10 */ /* 0x000fe40007f1e0ff */
[----:B------:R-:W-:Y:S02]  /*0840*/  LEA.HI.SX32 R46, R28, R28, 0x1b ;  /* 0x0000001c1c2e7211 */ /* 0x000fe400078fdaff */
[----:B------:R-:W-:Y:S01]  /*0850*/  LOP3.LUT R50, R27, 0x1c, RZ, 0xc0, !PT ;  /* 0x0000001c1b327812 */ /* 0x000fe200078ec0ff */
[----:B------:R-:W-:Y:S01]  /*0860*/  IMAD.X R27, RZ, RZ, c[0x4][0x4], P0 ;  /* 0x01000100ff1b7624 */ /* 0x000fe200000e06ff */
[----:B--2---:R-:W-:Y:S02]  /*0870*/  SHF.R.U32.HI R28, RZ, 0x2, R49 ;  /* 0x00000002ff1c7819 */ /* 0x004fe40000011631 */
[----:B------:R-:W-:Y:S01]  /*0880*/  IADD3 R50, P0, R50, c[0x4][0x0], RZ ;  /* 0x0100000032327a10 */ /* 0x000fe20007f1e0ff */
[----:B------:R-:W0:Y:S01]  /*0890*/  LDS.U8 R46, [R46] ;  /* 0x000000002e2e7984 */ /* 0x000e220000000000 */
[----:B------:R-:W-:-:S03]  /*08a0*/  LOP3.LUT R28, R28, 0x1c, RZ, 0xc0, !PT ;  /* 0x0000001c1c1c7812 */ /* 0x000fc600078ec0ff */
[----:B------:R1:W2:Y:S01]  /*08b0*/  LDG.E R42, [R26.64] ;  /* 0x000000081a2a7981 */ /* 0x0002a2000c1e1900 */
[----:B------:R-:W-:Y:S01]  /*08c0*/  IMAD.X R51, RZ, RZ, c[0x4][0x4], P0 ;  /* 0x01000100ff337624 */ /* 0x000fe200000e06ff */
[----:B----4-:R-:W-:Y:S02]  /*08d0*/  IADD3 R24, P0, R28, c[0x4][0x0], RZ ;  /* 0x010000001c187a10 */ /* 0x010fe40007f1e0ff */
[----:B------:R-:W-:Y:S02]  /*08e0*/  IADD3 R28, R45, 0x5, RZ ;  /* 0x000000052d1c7810 */ /* 0x000fe40007ffe0ff */
[----:B------:R4:W2:Y:S02]  /*08f0*/  LDG.E R50, [R50.64] ;  /* 0x0000000832327981 */ /* 0x0008a4000c1e1900 */
[----:B------:R-:W-:Y:S01]  /*0900*/  LEA.HI.SX32 R39, R28, R28, 0x1b ;  /* 0x0000001c1c277211 */ /* 0x000fe200078fdaff */
[----:B------:R-:W-:-:S05]  /*0910*/  IMAD.X R25, RZ, RZ, c[0x4][0x4], P0 ;  /* 0x01000100ff197624 */ /* 0x000fca00000e06ff */
[----:B------:R-:W4:Y:S01]  /*0920*/  LDS.U8 R39, [R39] ;  /* 0x0000000027277984 */ /* 0x000f220000000000 */
[----:B------:R-:W-:-:S03]  /*0930*/  IMAD.SHL.U32 R28, R49, 0x4, RZ ;  /* 0x00000004311c7824 */ /* 0x000fc600078e00ff */
[----:B------:R0:W2:Y:S01]  /*0940*/  LDG.E R44, [R24.64] ;  /* 0x00000008182c7981 */ /* 0x0000a2000c1e1900 */
[----:B-1----:R-:W-:Y:S02]  /*0950*/  SHF.R.U32.HI R26, RZ, 0x2, R47 ;  /* 0x00000002ff1a7819 */ /* 0x002fe4000001162f */
[----:B------:R-:W-:Y:S02]  /*0960*/  LOP3.LUT R28, R28, 0x1c, RZ, 0xc0, !PT ;  /* 0x0000001c1c1c7812 */ /* 0x000fe400078ec0ff */
[----:B------:R-:W-:Y:S01]  /*0970*/  LOP3.LUT R32, R26, 0x1c, RZ, 0xc0, !PT ;  /* 0x0000001c1a207812 */ /* 0x000fe200078ec0ff */
[----:B------:R-:W-:Y:S01]  /*0980*/  IMAD.SHL.U32 R26, R47, 0x4, RZ ;  /* 0x000000042f1a7824 */ /* 0x000fe200078e00ff */
[----:B------:R-:W-:Y:S02]  /*0990*/  IADD3 R34, P0, R28, c[0x4][0x0], RZ ;  /* 0x010000001c227a10 */ /* 0x000fe40007f1e0ff */
[----:B------:R-:W-:Y:S02]  /*09a0*/  IADD3 R32, P1, R32, c[0x4][0x0], RZ ;  /* 0x0100000020207a10 */ /* 0x000fe40007f3e0ff */
[----:B------:R-:W-:Y:S01]  /*09b0*/  LOP3.LUT R27, R26, 0x1c, RZ, 0xc0, !PT ;  /* 0x0000001c1a1b7812 */ /* 0x000fe200078ec0ff */
[----:B------:R-:W-:-:S02]  /*09c0*/  IMAD.X R35, RZ, RZ, c[0x4][0x4], P0 ;  /* 0x01000100ff237624 */ /* 0x000fc400000e06ff */
[----:B------:R-:W-:Y:S02]  /*09d0*/  IMAD.X R33, RZ, RZ, c[0x4][0x4], P1 ;  /* 0x01000100ff217624 */ /* 0x000fe400008e06ff */
[----:B0-----:R-:W-:Y:S01]  /*09e0*/  IMAD.SHL.U32 R26, R46, 0x4, RZ ;  /* 0x000000042e1a7824 */ /* 0x001fe200078e00ff */
[----:B------:R-:W-:Y:S01]  /*09f0*/  SHF.R.U32.HI R25, RZ, 0x2, R46 ;  /* 0x00000002ff197819 */ /* 0x000fe2000001162e */
[----:B------:R0:W2:Y:S01]  /*0a00*/  LDG.E R34, [R34.64] ;  /* 0x0000000822227981 */ /* 0x0000a2000c1e1900 */
[----:B------:R-:W-:Y:S02]  /*0a10*/  IADD3 R24, P0, R27, c[0x4][0x0], RZ ;  /* 0x010000001b187a10 */ /* 0x000fe40007f1e0ff */
[----:B------:R-:W-:Y:S01]  /*0a20*/  LOP3.LUT R28, R26, 0x1c, RZ, 0xc0, !PT ;  /* 0x0000001c1a1c7812 */ /* 0x000fe200078ec0ff */
[----:B----4-:R1:W4:Y:S01]  /*0a30*/  LDG.E R51, [R32.64] ;  /* 0x0000000820337981 */ /* 0x010322000c1e1900 */
[----:B------:R-:W-:Y:S01]  /*0a40*/  LOP3.LUT R27, R25, 0x1c, RZ, 0xc0, !PT ;  /* 0x0000001c191b7812 */ /* 0x000fe200078ec0ff */
[----:B------:R-:W-:Y:S01]  /*0a50*/  IMAD.X R25, RZ, RZ, c[0x4][0x4], P0 ;  /* 0x01000100ff197624 */ /* 0x000fe200000e06ff */
[----:B------:R-:W-:-:S04]  /*0a60*/  IADD3 R28, P1, R28, c[0x4][0x0], RZ ;  /* 0x010000001c1c7a10 */ /* 0x000fc80007f3e0ff */
[----:B------:R0:W4:Y:S01]  /*0a70*/  LDG.E R24, [R24.64] ;  /* 0x0000000818187981 */ /* 0x000122000c1e1900 */
[----:B------:R-:W-:Y:S01]  /*0a80*/  IMAD.X R29, RZ, RZ, c[0x4][0x4], P1 ;  /* 0x01000100ff1d7624 */ /* 0x000fe200008e06ff */
[----:B------:R-:W-:Y:S02]  /*0a90*/  IADD3 R26, P0, R27, c[0x4][0x0], RZ ;  /* 0x010000001b1a7a10 */ /* 0x000fe40007f1e0ff */
[----:B-1----:R-:W-:Y:S02]  /*0aa0*/  SHF.R.U32.HI R32, RZ, 0x2, R39 ;  /* 0x00000002ff207819 */ /* 0x002fe40000011627 */
[----:B0-----:R0:W4:Y:S01]  /*0ab0*/  LDG.E R35, [R28.64] ;  /* 0x000000081c237981 */ /* 0x001122000c1e1900 */
[----:B------:R-:W-:Y:S01]  /*0ac0*/  IMAD.X R27, RZ, RZ, c[0x4][0x4], P0 ;  /* 0x01000100ff1b7624 */ /* 0x000fe200000e06ff */
[----:B------:R-:W-:-:S04]  /*0ad0*/  LOP3.LUT R32, R32, 0x1c, RZ, 0xc0, !PT ;  /* 0x0000001c20207812 */ /* 0x000fc800078ec0ff */
[----:B------:R1:W4:Y:S01]  /*0ae0*/  LDG.E R26, [R26.64] ;  /* 0x000000081a1a7981 */ /* 0x000322000c1e1900 */
[----:B------:R-:W-:-:S05]  /*0af0*/  IADD3 R32, P0, R32, c[0x4][0x0], RZ ;  /* 0x0100000020207a10 */ /* 0x000fca0007f1e0ff */
[----:B------:R-:W-:-:S05]  /*0b00*/  IMAD.X R33, RZ, RZ, c[0x4][0x4], P0 ;  /* 0x01000100ff217624 */ /* 0x000fca00000e06ff */
[----:B------:R0:W4:Y:S01]  /*0b10*/  LDG.E R32, [R32.64] ;  /* 0x0000000820207981 */ /* 0x000122000c1e1900 */
[----:B------:R-:W-:Y:S02]  /*0b20*/  SHF.R.U32.HI R52, RZ, 0x6, R48 ;  /* 0x00000006ff347819 */ /* 0x000fe40000011630 */
[----:B------:R-:W-:Y:S02]  /*0b30*/  LOP3.LUT R48, R48, 0x8, RZ, 0xc0, !PT ;  /* 0x0000000830307812 */ /* 0x000fe400078ec0ff */
[----:B------:R-:W-:Y:S02]  /*0b40*/  LOP3.LUT R52, R52, 0x2, RZ, 0xc0, !PT ;  /* 0x0000000234347812 */ /* 0x000fe400078ec0ff */
[----:B------:R-:W-:-:S04]  /*0b50*/  SHF.R.U32.HI R48, RZ, 0x2, R48 ;  /* 0x00000002ff307819 */ /* 0x000fc80000011630 */
[----:B------:R-:W0:Y:S01]  /*0b60*/  I2F.U16 R52, R52 ;  /* 0x0000003400347306 */ /* 0x000e220000101000 */
[----:B------:R-:W-:-:S07]  /*0b70*/  SHF.R.U32.HI R25, RZ, 0x6, R40 ;  /* 0x00000006ff197819 */ /* 0x000fce0000011628 */
[----:B------:R-:W-:Y:S01]  /*0b80*/  I2F.U16 R48, R48 ;  /* 0x0000003000307306 */ /* 0x000fe20000101000 */
[----:B------:R-:W-:Y:S02]  /*0b90*/  LOP3.LUT R25, R25, 0x2, RZ, 0xc0, !PT ;  /* 0x0000000219197812 */ /* 0x000fe400078ec0ff */
[----:B------:R-:W-:Y:S01]  /*0ba0*/  LOP3.LUT R40, R40, 0x8, RZ, 0xc0, !PT ;  /* 0x0000000828287812 */ /* 0x000fe200078ec0ff */
[----:B0-----:R-:W-:-:S04]  /*0bb0*/  FADD.FTZ R28, -R52, 1 ;  /* 0x3f800000341c7421 */ /* 0x001fc80000010100 */
[----:B------:R-:W0:Y:S01]  /*0bc0*/  I2F.U16 R25, R25 ;  /* 0x0000001900197306 */ /* 0x000e220000101000 */
[----:B------:R-:W-:Y:S02]  /*0bd0*/  SHF.R.U32.HI R40, RZ, 0x2, R40 ;  /* 0x00000002ff287819 */ /* 0x000fe40000011628 */
[----:B-1----:R-:W-:-:S04]  /*0be0*/  SHF.R.U32.HI R27, RZ, 0x6, R49 ;  /* 0x00000006ff1b7819 */ /* 0x002fc80000011631 */
[----:B------:R-:W-:Y:S01]  /*0bf0*/  LOP3.LUT R27, R27, 0x2, RZ, 0xc0, !PT ;  /* 0x000000021b1b7812 */ /* 0x000fe200078ec0ff */
[----:B0-----:R-:W-:-:S05]  /*0c00*/  FADD.FTZ R29, -R25, 1 ;  /* 0x3f800000191d7421 */ /* 0x001fca0000010100 */
[----:B------:R-:W0:Y:S01]  /*0c10*/  I2F.U16 R27, R27 ;  /* 0x0000001b001b7306 */ /* 0x000e220000101000 */
[----:B------:R-:W-:-:S04]  /*0c20*/  LOP3.LUT R49, R49, 0x8, RZ, 0xc0, !PT ;  /* 0x0000000831317812 */ /* 0x000fc800078ec0ff */
[----:B------:R-:W-:-:S04]  /*0c30*/  SHF.R.U32.HI R49, RZ, 0x2, R49 ;  /* 0x00000002ff317819 */ /* 0x000fc80000011631 */
[----:B------:R-:W1:Y:S01]  /*0c40*/  I2F.U16 R25, R49 ;  /* 0x0000003100197306 */ /* 0x000e620000101000 */
[----:B0-----:R-:W-:Y:S02]  /*0c50*/  FADD.FTZ R27, -R27, 1 ;  /* 0x3f8000001b1b7421 */ /* 0x001fe40000010100 */
[----:B-1----:R-:W-:Y:S01]  /*0c60*/  FADD.FTZ R25, -R25, 1 ;  /* 0x3f80000019197421 */ /* 0x002fe20000010100 */
[----:B------:R-:W0:Y:S01]  /*0c70*/  S2R R53, SR_TID.X ;  /* 0x0000000000357919 */ /* 0x000e220000002100 */
[----:B---3--:R-:W-:Y:S02]  /*0c80*/  FMUL.FTZ R43, R28, R43 ;  /* 0x0000002b1c2b7220 */ /* 0x008fe40000410000 */
[----:B------:R-:W-:-:S04]  /*0c90*/  FADD.FTZ R28, -R48, 1 ;  /* 0x3f800000301c7421 */ /* 0x000fc80000010100 */
[----:B-----5:R-:W-:Y:S02]  /*0ca0*/  FMUL.FTZ R41, R28, R41 ;  /* 0x000000291c297220 */ /* 0x020fe40000410000 */
[----:B------:R-:W1:Y:S01]  /*0cb0*/  I2F.U16 R28, R40 ;  /* 0x00000028001c7306 */ /* 0x000e620000101000 */
[----:B--2---:R-:W-:Y:S02]  /*0cc0*/  FMUL.FTZ R42, R29, R42 ;  /* 0x0000002a1d2a7220 */ /* 0x004fe40000410000 */
[----:B-1----:R-:W-:-:S04]  /*0cd0*/  FADD.FTZ R29, -R28, 1 ;  /* 0x3f8000001c1d7421 */ /* 0x002fc80000010100 */
[----:B------:R-:W-:Y:S01]  /*0ce0*/  FMUL.FTZ R50, R29, R50 ;  /* 0x000000321d327220 */ /* 0x000fe20000410000 */
[----:B------:R-:W-:Y:S02]  /*0cf0*/  IADD3 R29, R45, 0x6, RZ ;  /* 0x000000062d1d7810 */ /* 0x000fe40007ffe0ff */
[----:B------:R-:W-:Y:S02]  /*0d00*/  SHF.R.U32.HI R28, RZ, 0x6, R47 ;  /* 0x00000006ff1c7819 */ /* 0x000fe4000001162f */
[----:B------:R-:W-:Y:S02]  /*0d10*/  LEA.HI.SX32 R40, R29, R29, 0x1b ;  /* 0x0000001d1d287211 */ /* 0x000fe400078fdaff */
[----:B------:R-:W-:Y:S02]  /*0d20*/  IADD3 R45, R45, 0x7, RZ ;  /* 0x000000072d2d7810 */ /* 0x000fe40007ffe0ff */
[----:B------:R-:W-:Y:S02]  /*0d30*/  LOP3.LUT R28, R28, 0x2, RZ, 0xc0, !PT ;  /* 0x000000021c1c7812 */ /* 0x000fe400078ec0ff */
[----:B------:R-:W1:Y:S01]  /*0d40*/  LDS.U8 R40, [R40] ;  /* 0x0000000028287984 */ /* 0x000e620000000000 */
[----:B------:R-:W-:-:S02]  /*0d50*/  LEA.HI.SX32 R45, R45, R45, 0x1b ;  /* 0x0000002d2d2d7211 */ /* 0x000fc400078fdaff */
[----:B------:R-:W-:Y:S01]  /*0d60*/  LOP3.LUT R47, R47, 0x8, RZ, 0xc0, !PT ;  /* 0x000000082f2f7812 */ /* 0x000fe200078ec0ff */
[----:B------:R-:W2:Y:S01]  /*0d70*/  I2F.U16 R28, R28 ;  /* 0x0000001c001c7306 */ /* 0x000ea20000101000 */
[----:B------:R-:W-:Y:S01]  /*0d80*/  FMUL.FTZ R44, R27, R44 ;  /* 0x0000002c1b2c7220 */ /* 0x000fe20000410000 */
[----:B------:R-:W-:Y:S01]  /*0d90*/  SHF.R.U32.HI R27, RZ, 0x6, R46 ;  /* 0x00000006ff1b7819 */ /* 0x000fe2000001162e */
[----:B------:R-:W3:Y:S01]  /*0da0*/  LDS.U8 R45, [R45] ;  /* 0x000000002d2d7984 */ /* 0x000ee20000000000 */
[----:B------:R-:W-:Y:S02]  /*0db0*/  SHF.R.U32.HI R33, RZ, 0x2, R47 ;  /* 0x00000002ff217819 */ /* 0x000fe4000001162f */
[----:B------:R-:W-:-:S04]  /*0dc0*/  LOP3.LUT R46, R46, 0x8, RZ, 0xc0, !PT ;  /* 0x000000082e2e7812 */ /* 0x000fc800078ec0ff */
[----:B------:R-:W-:Y:S01]  /*0dd0*/  SHF.R.U32.HI R29, RZ, 0x2, R46 ;  /* 0x00000002ff1d7819 */ /* 0x000fe2000001162e */
[----:B------:R-:W5:Y:S01]  /*0de0*/  I2F.U16 R33, R33 ;  /* 0x0000002100217306 */ /* 0x000f620000101000 */
[----:B------:R-:W-:Y:S01]  /*0df0*/  LOP3.LUT R27, R27, 0x2, RZ, 0xc0, !PT ;  /* 0x000000021b1b7812 */ /* 0x000fe200078ec0ff */
[----:B--2---:R-:W-:-:S06]  /*0e00*/  FADD.FTZ R28, -R28, 1 ;  /* 0x3f8000001c1c7421 */ /* 0x004fcc0000010100 */
[----:B------:R-:W2:Y:S01]  /*0e10*/  I2F.U16 R29, R29 ;  /* 0x0000001d001d7306 */ /* 0x000ea20000101000 */
[----:B------:R-:W-:Y:S01]  /*0e20*/  FMUL.FTZ R34, R25, R34 ;  /* 0x0000002219227220 */ /* 0x000fe20000410000 */
[----:B------:R-:W-:Y:S01]  /*0e30*/  SHF.R.U32.HI R25, RZ, 0x6, R39 ;  /* 0x00000006ff197819 */ /* 0x000fe20000011627 */
[----:B----4-:R-:W-:Y:S02]  /*0e40*/  FMUL.FTZ R51, R28, R51 ;  /* 0x000000331c337220 */ /* 0x010fe40000410000 */
[----:B------:R-:W-:Y:S01]  /*0e50*/  IMAD.SHL.U32 R28, R39, 0x4, RZ ;  /* 0x00000004271c7824 */ /* 0x000fe200078e00ff */
[----:B------:R-:W-:Y:S02]  /*0e60*/  LOP3.LUT R25, R25, 0x2, RZ, 0xc0, !PT ;  /* 0x0000000219197812 */ /* 0x000fe400078ec0ff */
[----:B------:R-:W4:Y:S01]  /*0e70*/  I2F.U16 R27, R27 ;  /* 0x0000001b001b7306 */ /* 0x000f220000101000 */
[----:B-----5:R-:W-:Y:S01]  /*0e80*/  FADD.FTZ R33, -R33, 1 ;  /* 0x3f80000021217421 */ /* 0x020fe20000010100 */
[----:B------:R-:W-:-:S03]  /*0e90*/  LOP3.LUT R28, R28, 0x1c, RZ, 0xc0, !PT ;  /* 0x0000001c1c1c7812 */ /* 0x000fc600078ec0ff */
[----:B------:R-:W-:Y:S01]  /*0ea0*/  FMUL.FTZ R46, R33, R24 ;  /* 0x00000018212e7220 */ /* 0x000fe20000410000 */
[----:B------:R-:W-:Y:S01]  /*0eb0*/  IADD3 R28, P0, R28, c[0x4][0x0], RZ ;  /* 0x010000001c1c7a10 */ /* 0x000fe20007f1e0ff */
[----:B--2---:R-:W-:Y:S01]  /*0ec0*/  FADD.FTZ R24, -R29, 1 ;  /* 0x3f8000001d187421 */ /* 0x004fe20000010100 */
[----:B------:R-:W2:Y:S03]  /*0ed0*/  I2F.U16 R25, R25 ;  /* 0x0000001900197306 */ /* 0x000ea60000101000 */
[----:B------:R-:W-:Y:S01]  /*0ee0*/  FMUL.FTZ R35, R24, R35 ;  /* 0x0000002318237220 */ /* 0x000fe20000410000 */
[----:B-1----:R-:W-:Y:S01]  /*0ef0*/  SHF.R.U32.HI R24, RZ, 0x2, R40 ;  /* 0x00000002ff187819 */ /* 0x002fe20000011628 */
[----:B------:R-:W-:Y:S02]  /*0f00*/  IMAD.X R29, RZ, RZ, c[0x4][0x4], P0 ;  /* 0x01000100ff1d7624 */ /* 0x000fe400000e06ff */
[----:B----4-:R-:W-:Y:S01]  /*0f10*/  FADD.FTZ R27, -R27, 1 ;  /* 0x3f8000001b1b7421 */ /* 0x010fe20000010100 */
[----:B------:R-:W-:-:S02]  /*0f20*/  LOP3.LUT R24, R24, 0x1c, RZ, 0xc0, !PT ;  /* 0x0000001c18187812 */ /* 0x000fc400078ec0ff */
[----:B------:R3:W4:Y:S01]  /*0f30*/  LDG.E R48, [R28.64] ;  /* 0x000000081c307981 */ /* 0x000722000c1e1900 */
[----:B------:R-:W-:Y:S01]  /*0f40*/  FMUL.FTZ R47, R27, R26 ;  /* 0x0000001a1b2f7220 */ /* 0x000fe20000410000 */
[----:B------:R-:W-:Y:S01]  /*0f50*/  IADD3 R24, P0, R24, c[0x4][0x0], RZ ;  /* 0x0100000018187a10 */ /* 0x000fe20007f1e0ff */
[----:B------:R-:W-:Y:S02]  /*0f60*/  IMAD.SHL.U32 R26, R40, 0x4, RZ ;  /* 0x00000004281a7824 */ /* 0x000fe400078e00ff */
[----:B--2---:R-:W-:Y:S01]  /*0f70*/  FADD.FTZ R49, -R25, 1 ;  /* 0x3f80000019317421 */ /* 0x004fe20000010100 */
[----:B---3--:R-:W-:Y:S01]  /*0f80*/  SHF.R.U32.HI R28, RZ, 0x2, R45 ;  /* 0x00000002ff1c7819 */ /* 0x008fe2000001162d */
[----:B------:R-:W-:Y:S01]  /*0f90*/  IMAD.X R25, RZ, RZ, c[0x4][0x4], P0 ;  /* 0x01000100ff197624 */ /* 0x000fe200000e06ff */
[----:B------:R-:W-:Y:S01]  /*0fa0*/  LOP3.LUT R26, R26, 0x1c, RZ, 0xc0, !PT ;  /* 0x0000001c1a1a7812 */ /* 0x000fe200078ec0ff */
[----:B------:R-:W-:Y:S01]  /*0fb0*/  IMAD.SHL.U32 R29, R45, 0x4, RZ ;  /* 0x000000042d1d7824 */ /* 0x000fe200078e00ff */
[----:B------:R-:W-:Y:S01]  /*0fc0*/  LOP3.LUT R28, R28, 0x1c, RZ, 0xc0, !PT ;  /* 0x0000001c1c1c7812 */ /* 0x000fe200078ec0ff */
[----:B------:R-:W-:Y:S01]  /*0fd0*/  FMUL.FTZ R49, R49, R32 ;  /* 0x0000002031317220 */ /* 0x000fe20000410000 */
[----:B------:R-:W-:Y:S01]  /*0fe0*/  IADD3 R26, P1, R26, c[0x4][0x0], RZ ;  /* 0x010000001a1a7a10 */ /* 0x000fe20007f3e0ff */
[----:B------:R0:W2:Y:S01]  /*0ff0*/  LDG.E R52, [R24.64] ;  /* 0x0000000818347981 */ /* 0x0000a2000c1e1900 */
[----:B------:R-:W-:-:S02]  /*1000*/  IADD3 R28, P0, R28, c[0x4][0x0], RZ ;  /* 0x010000001c1c7a10 */ /* 0x000fc40007f1e0ff */
[----:B------:R-:W-:Y:S01]  /*1010*/  LOP3.LUT R32, R29, 0x1c, RZ, 0xc0, !PT ;  /* 0x0000001c1d207812 */ /* 0x000fe200078ec0ff */
[----:B------:R-:W-:Y:S02]  /*1020*/  IMAD.X R27, RZ, RZ, c[0x4][0x4], P1 ;  /* 0x01000100ff1b7624 */ /* 0x000fe400008e06ff */
[----:B------:R-:W-:Y:S01]  /*1030*/  IMAD.X R29, RZ, RZ, c[0x4][0x4], P0 ;  /* 0x01000100ff1d7624 */ /* 0x000fe200000e06ff */
[----:B0-----:R-:W-:Y:S01]  /*1040*/  LEA R24, R53, UR5, 0x3 ;  /* 0x0000000535187c11 */ /* 0x001fe2000f8e18ff */
[----:B------:R-:W-:Y:S01]  /*1050*/  IMAD.MOV.U32 R25, RZ, RZ, 0x4 ;  /* 0x00000004ff197424 */ /* 0x000fe200078e00ff */
[----:B------:R-:W-:Y:S01]  /*1060*/  IADD3 R32, P0, R32, c[0x4][0x0], RZ ;  /* 0x0100000020207a10 */ /* 0x000fe20007f1e0ff */
[----:B------:R0:W3:Y:S01]  /*1070*/  LDG.E R26, [R26.64] ;  /* 0x000000081a1a7981 */ /* 0x0000e2000c1e1900 */
[----:B------:R-:W-:-:S03]  /*1080*/  SHF.R.U32.HI R24, RZ, UR4, R24 ;  /* 0x00000004ff187c19 */ /* 0x000fc60008011618 */
[----:B------:R-:W-:Y:S01]  /*1090*/  IMAD.X R33, RZ, RZ, c[0x4][0x4], P0 ;  /* 0x01000100ff217624 */ /* 0x000fe200000e06ff */
[----:B------:R1:W5:Y:S01]  /*10a0*/  LDG.E R28, [R28.64] ;  /* 0x000000081c1c7981 */ /* 0x000362000c1e1900 */
[----:B------:R-:W-:-:S03]  /*10b0*/  IMAD.WIDE.U32 R24, R24, R25, c[0x0][0x170] ;  /* 0x00005c0018187625 */ /* 0x000fc600078e0019 */
[----:B------:R0:W2:Y:S04]  /*10c0*/  LDG.E R32, [R32.64] ;  /* 0x0000000820207981 */ /* 0x0000a8000c1e1900 */
[----:B------:R0:W5:Y:S01]  /*10d0*/  LDG.E.CONSTANT R24, [R24.64] ;  /* 0x0000000818187981 */ /* 0x000162000c1e9900 */
[----:B------:R-:W-:-:S04]  /*10e0*/  LOP3.LUT R39, R39, 0x8, RZ, 0xc0, !PT ;  /* 0x0000000827277812 */ /* 0x000fc800078ec0ff */
[----:B------:R-:W-:-:S06]  /*10f0*/  SHF.R.U32.HI R39, RZ, 0x2, R39 ;  /* 0x00000002ff277819 */ /* 0x000fcc0000011627 */
[----:B------:R-:W0:Y:S01]  /*1100*/  I2F.U16 R39, R39 ;  /* 0x0000002700277306 */ /* 0x000e220000101000 */
[----:B-1----:R-:W-:Y:S02]  /*1110*/  SHF.R.U32.HI R29, RZ, 0x6, R40 ;  /* 0x00000006ff1d7819 */ /* 0x002fe40000011628 */
[----:B------:R-:W-:Y:S02]  /*1120*/  LOP3.LUT R40, R40, 0x8, RZ, 0xc0, !PT ;  /* 0x0000000828287812 */ /* 0x000fe400078ec0ff */
[----:B0-----:R-:W-:Y:S02]  /*1130*/  SHF.R.U32.HI R33, RZ, 0x6, R45 ;  /* 0x00000006ff217819 */ /* 0x001fe4000001162d */
[----:B------:R-:W-:Y:S02]  /*1140*/  LOP3.LUT R45, R45, 0x8, RZ, 0xc0, !PT ;  /* 0x000000082d2d7812 */ /* 0x000fe400078ec0ff */
[----:B------:R-:W-:Y:S01]  /*1150*/  SHF.R.U32.HI R40, RZ, 0x2, R40 ;  /* 0x00000002ff287819 */ /* 0x000fe20000011628 */
[----:B------:R-:W-:Y:S01]  /*1160*/  FADD.FTZ R27, -R39, 1 ;  /* 0x3f800000271b7421 */ /* 0x000fe20000010100 */
[----:B------:R-:W-:-:S02]  /*1170*/  SHF.R.U32.HI R39, RZ, 0x2, R45 ;  /* 0x00000002ff277819 */ /* 0x000fc4000001162d */
[----:B------:R-:W-:-:S04]  /*1180*/  LOP3.LUT R33, R33, 0x2, RZ, 0xc0, !PT ;  /* 0x0000000221217812 */ /* 0x000fc800078ec0ff */
[----:B------:R-:W0:Y:S08]  /*1190*/  I2F.U16 R39, R39 ;  /* 0x0000002700277306 */ /* 0x000e300000101000 */
[----:B------:R-:W1:Y:S01]  /*11a0*/  I2F.U16 R33, R33 ;  /* 0x0000002100217306 */ /* 0x000e620000101000 */
[----:B------:R-:W-:Y:S01]  /*11b0*/  ISETP.NE.AND P0, PT, R53, RZ, PT ;  /* 0x000000ff3500720c */ /* 0x000fe20003f05270 */
[----:B0-----:R-:W-:-:S02]  /*11c0*/  FADD.FTZ R45, -R39, 1 ;  /* 0x3f800000272d7421 */ /* 0x001fc40000010100 */
[----:B-1----:R-:W-:Y:S01]  /*11d0*/  FADD.FTZ R33, -R33, 1 ;  /* 0x3f80000021217421 */ /* 0x002fe20000010100 */
[----:B------:R-:W-:-:S04]  /*11e0*/  USHF.L.U32 UR10, UR5, 0x1, URZ ;  /* 0x00000001050a7899 */ /* 0x000fc8000800063f */
[----:B------:R-:W-:Y:S01]  /*11f0*/  USHF.R.S32.HI UR6, URZ, 0x1f, UR10 ;  /* 0x0000001f3f067899 */ /* 0x000fe2000801140a */
[----:B----4-:R-:W-:Y:S01]  /*1200*/  FMUL.FTZ R27, R27, R48 ;  /* 0x000000301b1b7220 */ /* 0x010fe20000410000 */
[----:B------:R-:W-:Y:S02]  /*1210*/  LOP3.LUT R48, R29, 0x2, RZ, 0xc0, !PT ;  /* 0x000000021d307812 */ /* 0x000fe400078ec0ff */
[----:B------:R-:W0:Y:S08]  /*1220*/  I2F.U16 R29, R40 ;  /* 0x00000028001d7306 */ /* 0x000e300000101000 */
[----:B------:R-:W1:Y:S01]  /*1230*/  I2F.U16 R48, R48 ;  /* 0x0000003000307306 */ /* 0x000e620000101000 */
[----:B0-----:R-:W-:-:S04]  /*1240*/  FADD.FTZ R29, -R29, 1 ;  /* 0x3f8000001d1d7421 */ /* 0x001fc80000010100 */
[----:B---3--:R-:W-:Y:S02]  /*1250*/  FMUL.FTZ R29, R29, R26 ;  /* 0x0000001a1d1d7220 */ /* 0x008fe40000410000 */
[----:B------:R-:W-:Y:S02]  /*1260*/  IMAD R26, R0, 0x10, R3 ;  /* 0x00000010001a7824 */ /* 0x000fe400078e0203 */
[----:B-1----:R-:W-:-:S03]  /*1270*/  FADD.FTZ R25, -R48, 1 ;  /* 0x3f80000030197421 */ /* 0x002fc60000010100 */
[C---:B------:R-:W-:Y:S01]  /*1280*/  LEA.HI.SX32 R40, R26.reuse, R26, 0x1b ;  /* 0x0000001a1a287211 */ /* 0x040fe200078fdaff */
[----:B--2---:R-:W-:Y:S01]  /*1290*/  FMUL.FTZ R39, R45, R32 ;  /* 0x000000202d277220 */ /* 0x004fe20000410000 */
[C---:B------:R-:W-:Y:S01]  /*12a0*/  IADD3 R45, R26.reuse, 0x1, RZ ;  /* 0x000000011a2d7810 */ /* 0x040fe20007ffe0ff */
[----:B------:R-:W-:Y:S01]  /*12b0*/  FMUL.FTZ R25, R25, R52 ;  /* 0x0000003419197220 */ /* 0x000fe20000410000 */
[----:B------:R-:W-:Y:S01]  /*12c0*/  IADD3 R53, R26, 0x2, RZ ;  /* 0x000000021a357810 */ /* 0x000fe20007ffe0ff */
[C---:B-----5:R-:W-:Y:S01]  /*12d0*/  FMUL.FTZ R43, R24.reuse, R43 ;  /* 0x0000002b182b7220 */ /* 0x060fe20000410000 */
[----:B------:R-:W-:Y:S01]  /*12e0*/  BAR.SYNC.DEFER_BLOCKING 0x0 ;  /* 0x0000000000007b1d */ /* 0x000fe20000010000 */
[----:B------:R-:W-:Y:S01]  /*12f0*/  FMUL.FTZ R33, R33, R28 ;  /* 0x0000001c21217220 */ /* 0x000fe20000410000 */
[-C--:B------:R-:W-:Y:S01]  /*1300*/  LEA.HI.SX32 R28, R45, R26.reuse, 0x1b ;  /* 0x0000001a2d1c7211 */ /* 0x080fe200078fdaff */
[C---:B------:R-:W-:Y:S01]  /*1310*/  FMUL.FTZ R41, R24.reuse, R41 ;  /* 0x0000002918297220 */ /* 0x040fe20000410000 */
[----:B------:R-:W-:Y:S01]  /*1320*/  LEA.HI.SX32 R32, R53, R26, 0x1b ;  /* 0x0000001a35207211 */ /* 0x000fe200078fdaff */
[----:B------:R-:W-:Y:S01]  /*1330*/  FMUL.FTZ R50, R24, R50 ;  /* 0x0000003218327220 */ /* 0x000fe20000410000 */
[----:B------:R-:W-:Y:S01]  /*1340*/  IADD3 R45, R26, 0x3, RZ ;  /* 0x000000031a2d7810 */ /* 0x000fe20007ffe0ff */
[----:B------:R-:W-:Y:S01]  /*1350*/  FMUL.FTZ R44, R24, R44 ;  /* 0x0000002c182c7220 */ /* 0x000fe20000410000 */
[----:B------:R-:W-:Y:S01]  /*1360*/  IADD3 R53, R26, 0x4, RZ ;  /* 0x000000041a357810 */ /* 0x000fe20007ffe0ff */
[----:B------:R-:W-:-:S02]  /*1370*/  FMUL.FTZ R34, R24, R34 ;  /* 0x0000002218227220 */ /* 0x000fc40000410000 */
[C---:B------:R-:W-:Y:S02]  /*1380*/  FMUL.FTZ R51, R24.reuse, R51 ;  /* 0x0000003318337220 */ /* 0x040fe40000410000 */
[C---:B------:R-:W-:Y:S02]  /*1390*/  FMUL.FTZ R46, R24.reuse, R46 ;  /* 0x0000002e182e7220 */ /* 0x040fe40000410000 */
[C---:B------:R-:W-:Y:S02]  /*13a0*/  FMUL.FTZ R47, R24.reuse, R47 ;  /* 0x0000002f182f7220 */ /* 0x040fe40000410000 */
[C---:B------:R-:W-:Y:S02]  /*13b0*/  FMUL.FTZ R35, R24.reuse, R35 ;  /* 0x0000002318237220 */ /* 0x040fe40000410000 */
[C---:B------:R-:W-:Y:S02]  /*13c0*/  FMUL.FTZ R49, R24.reuse, R49 ;  /* 0x0000003118317220 */ /* 0x040fe40000410000 */
[----:B------:R-:W-:-:S02]  /*13d0*/  FMUL.FTZ R27, R24, R27 ;  /* 0x0000001b181b7220 */ /* 0x000fc40000410000 */
[C---:B------:R-:W-:Y:S01]  /*13e0*/  FMUL.FTZ R25, R24.reuse, R25 ;  /* 0x0000001918197220 */ /* 0x040fe20000410000 */
[----:B------:R0:W-:Y:S01]  /*13f0*/  STS [R40.X4+0x210], R43 ;  /* 0x0002102b28007388 */ /* 0x0001e20000004800 */
[C---:B------:R-:W-:Y:S02]  /*1400*/  FMUL.FTZ R29, R24.reuse, R29 ;  /* 0x0000001d181d7220 */ /* 0x040fe40000410000 */
[C---:B------:R-:W-:Y:S02]  /*1410*/  FMUL.FTZ R33, R24.reuse, R33 ;  /* 0x0000002118217220 */ /* 0x040fe40000410000 */
[C---:B------:R-:W-:Y:S01]  /*1420*/  FMUL.FTZ R39, R24.reuse, R39 ;  /* 0x0000002718277220 */ /* 0x040fe20000410000 */
[----:B------:R-:W-:Y:S01]  /*1430*/  LEA.HI.SX32 R45, R45, R26, 0x1b ;  /* 0x0000001a2d2d7211 */ /* 0x000fe200078fdaff */
[----:B0-----:R-:W-:Y:S01]  /*1440*/  FMUL.FTZ R43, R24, R42 ;  /* 0x0000002a182b7220 */ /* 0x001fe20000410000 */
[----:B------:R-:W-:Y:S01]  /*1450*/  IADD3 R24, R26, 0x5, RZ ;  /* 0x000000051a187810 */ /* 0x000fe20007ffe0ff */
[----:B------:R0:W-:Y:S01]  /*1460*/  STS [R28.X4+0x214], R41 ;  /* 0x000214291c007388 */ /* 0x0001e20000004800 */
[----:B------:R-:W-:-:S02]  /*1470*/  LEA.HI.SX32 R53, R53, R26, 0x1b ;  /* 0x0000001a35357211 */ /* 0x000fc400078fdaff */
[----:B------:R-:W-:Y:S02]  /*1480*/  IADD3 R40, R26, 0x6, RZ ;  /* 0x000000061a287810 */ /* 0x000fe40007ffe0ff */
[-C--:B------:R-:W-:Y:S01]  /*1490*/  LEA.HI.SX32 R24, R24, R26.reuse, 0x1b ;  /* 0x0000001a18187211 */ /* 0x080fe200078fdaff */
[----:B------:R1:W-:Y:S01]  /*14a0*/  STS [R32.X4+0x218], R43 ;  /* 0x0002182b20007388 */ /* 0x0003e20000004800 */
[----:B------:R-:W-:Y:S02]  /*14b0*/  LEA.HI.SX32 R40, R40, R26, 0x1b ;  /* 0x0000001a28287211 */ /* 0x000fe400078fdaff */
[C---:B0-----:R-:W-:Y:S01]  /*14c0*/  IADD3 R41, R26.reuse, 0x7, RZ ;  /* 0x000000071a297810 */ /* 0x041fe20007ffe0ff */
[----:B------:R0:W-:Y:S01]  /*14d0*/  STS [R45.X4+0x21c], R50 ;  /* 0x00021c322d007388 */ /* 0x0001e20000004800 */
[C---:B------:R-:W-:Y:S02]  /*14e0*/  IADD3 R28, R26.reuse, 0x8, RZ ;  /* 0x000000081a1c7810 */ /* 0x040fe40007ffe0ff */
[C---:B------:R-:W-:Y:S01]  /*14f0*/  IADD3 R42, R26.reuse, 0xa, RZ ;  /* 0x0000000a1a2a7810 */ /* 0x040fe20007ffe0ff */
[----:B------:R-:W-:Y:S01]  /*1500*/  STS [R53.X4+0x220], R44 ;  /* 0x0002202c35007388 */ /* 0x000fe20000004800 */
[----:B-1----:R-:W-:-:S02]  /*1510*/  IADD3 R32, R26, 0x9, RZ ;  /* 0x000000091a207810 */ /* 0x002fc40007ffe0ff */
[C---:B------:R-:W-:Y:S01]  /*1520*/  IADD3 R48, R26.reuse, 0xb, RZ ;  /* 0x0000000b1a307810 */ /* 0x040fe20007ffe0ff */
[----:B------:R1:W-:Y:S01]  /*1530*/  STS [R24.X4+0x224], R34 ;  /* 0x0002242218007388 */ /* 0x0003e20000004800 */
[-C--:B------:R-:W-:Y:S02]  /*1540*/  LEA.HI.SX32 R41, R41, R26.reuse, 0x1b ;  /* 0x0000001a29297211 */ /* 0x080fe400078fdaff */
[C---:B0-----:R-:W-:Y:S02]  /*1550*/  IADD3 R45, R26.reuse, 0xd, RZ ;  /* 0x0000000d1a2d7810 */ /* 0x041fe40007ffe0ff */
[----:B------:R-:W-:Y:S02]  /*1560*/  IADD3 R52, R26, 0xc, RZ ;  /* 0x0000000c1a347810 */ /* 0x000fe40007ffe0ff */
[-C--:B------:R-:W-:Y:S02]  /*1570*/  LEA.HI.SX32 R32, R32, R26.reuse, 0x1b ;  /* 0x0000001a20207211 */ /* 0x080fe400078fdaff */
[-C--:B-1----:R-:W-:Y:S01]  /*1580*/  LEA.HI.SX32 R24, R28, R26.reuse, 0x1b ;  /* 0x0000001a1c187211 */ /* 0x082fe200078fdaff */
[----:B------:R0:W-:Y:S01]  /*1590*/  STS [R40.X4+0x228], R51 ;  /* 0x0002283328007388 */ /* 0x0001e20000004800 */
[----:B------:R-:W-:-:S02]  /*15a0*/  LEA.HI.SX32 R42, R42, R26, 0x1b ;  /* 0x0000001a2a2a7211 */ /* 0x000fc400078fdaff */
[-C--:B------:R-:W-:Y:S01]  /*15b0*/  LEA.HI.SX32 R28, R45, R26.reuse, 0x1b ;  /* 0x0000001a2d1c7211 */ /* 0x080fe200078fdaff */
[----:B------:R-:W-:Y:S01]  /*15c0*/  IMAD.IADD R45, R3, 0x1, R0 ;  /* 0x00000001032d7824 */ /* 0x000fe200078e0200 */
[-C--:B------:R-:W-:Y:S01]  /*15d0*/  LEA.HI.SX32 R48, R48, R26.reuse, 0x1b ;  /* 0x0000001a30307211 */ /* 0x080fe200078fdaff */
[----:B------:R-:W-:Y:S01]  /*15e0*/  STS [R41.X4+0x22c], R46 ;  /* 0x00022c2e29007388 */ /* 0x000fe20000004800 */
[----:B------:R-:W-:-:S03]  /*15f0*/  LEA.HI.SX32 R52, R52, R26, 0x1b ;  /* 0x0000001a34347211 */ /* 0x000fc600078fdaff */
[----:B------:R1:W-:Y:S01]  /*1600*/  STS [R24.X4+0x230], R47 ;  /* 0x0002302f18007388 */ /* 0x0003e20000004800 */
[----:B------:R-:W-:-:S03]  /*1610*/  IADD3 R43, R26, 0xe, RZ ;  /* 0x0000000e1a2b7810 */ /* 0x000fc60007ffe0ff */
[----:B------:R-:W-:Y:S01]  /*1620*/  STS [R32.X4+0x234], R35 ;  /* 0x0002342320007388 */ /* 0x000fe20000004800 */
[----:B0-----:R-:W-:Y:S02]  /*1630*/  IADD3 R51, R26, 0xf, RZ ;  /* 0x0000000f1a337810 */ /* 0x001fe40007ffe0ff */
[C---:B------:R-:W-:Y:S01]  /*1640*/  IADD3 R40, R45.reuse, 0x20, RZ ;  /* 0x000000202d287810 */ /* 0x040fe20007ffe0ff */
[----:B------:R-:W-:Y:S01]  /*1650*/  STS [R42.X4+0x238], R49 ;  /* 0x000238312a007388 */ /* 0x000fe20000004800 */
[----:B-1----:R-:W-:-:S03]  /*1660*/  IADD3 R24, R45, 0x40, RZ ;  /* 0x000000402d187810 */ /* 0x002fc60007ffe0ff */
[----:B------:R-:W-:Y:S01]  /*1670*/  STS [R48.X4+0x23c], R27 ;  /* 0x00023c1b30007388 */ /* 0x000fe20000004800 */
[----:B------:R-:W-:-:S03]  /*1680*/  LEA.HI.SX32 R34, R43, R26, 0x1b ;  /* 0x0000001a2b227211 */ /* 0x000fc600078fdaff */
[----:B------:R0:W-:Y:S01]  /*1690*/  STS [R52.X4+0x240], R25 ;  /* 0x0002401934007388 */ /* 0x0001e20000004800 */
[----:B------:R-:W-:Y:S01]  /*16a0*/  LEA.HI.SX32 R26, R51, R26, 0x1b ;  /* 0x0000001a331a7211 */ /* 0x000fe200078fdaff */
[----:B------:R-:W-:Y:S02]  /*16b0*/  IMAD.U32 R41, RZ, RZ, UR10 ;  /* 0x0000000aff297e24 */ /* 0x000fe4000f8e00ff */
[----:B------:R1:W-:Y:S01]  /*16c0*/  STS [R28.X4+0x244], R29 ;  /* 0x0002441d1c007388 */ /* 0x0003e20000004800 */
[C---:B------:R-:W-:Y:S02]  /*16d0*/  IADD3 R46, R45.reuse, 0x180, RZ ;  /* 0x000001802d2e7810 */ /* 0x040fe40007ffe0ff */
[----:B------:R-:W-:Y:S02]  /*16e0*/  LEA.HI.SX32 R43, R40, R45, 0x1b ;  /* 0x0000002d282b7211 */ /* 0x000fe400078fdaff */
[C---:B0-----:R-:W-:Y:S02]  /*16f0*/  IADD3 R25, R45.reuse, 0xe0, RZ ;  /* 0x000000e02d197810 */ /* 0x041fe40007ffe0ff */
[----:B------:R-:W-:-:S02]  /*1700*/  IADD3 R27, R45, 0xa0, RZ ;  /* 0x000000a02d1b7810 */ /* 0x000fc40007ffe0ff */
[C---:B-1----:R-:W-:Y:S02]  /*1710*/  IADD3 R29, R45.reuse, 0x100, RZ ;  /* 0x000001002d1d7810 */ /* 0x042fe40007ffe0ff */
[----:B------:R-:W-:Y:S02]  /*1720*/  LEA.HI.SX32 R40, R24, R45, 0x1b ;  /* 0x0000002d18287211 */ /* 0x000fe400078fdaff */
        /* <DEDUP_REMOVED lines=9> */
[-C--:B------:R-:W-:Y:S01]  /*17c0*/  LEA.HI.SX32 R24, R25, R45.reuse, 0x1b ;  /* 0x0000002d19187211 */ /* 0x080fe200078fdaff */
[----:B------:R0:W-:Y:S01]  /*17d0*/  STS [R34.X4+0x248], R33 ;  /* 0x0002482122007388 */ /* 0x0001e20000004800 */
[----:B------:R-:W-:-:S02]  /*17e0*/  LEA.HI.SX32 R25, R29, R45, 0x1b ;  /* 0x0000002d1d197211 */ /* 0x000fc400078fdaff */
[----:B------:R-:W-:Y:S01]  /*17f0*/  LEA.HI.SX32 R29, R46, R45, 0x1b ;  /* 0x0000002d2e1d7211 */ /* 0x000fe200078fdaff */
[----:B------:R1:W-:Y:S01]  /*1800*/  STS [R26.X4+0x24c], R39 ;  /* 0x00024c271a007388 */ /* 0x0003e20000004800 */
[----:B------:R-:W-:Y:S01]  /*1810*/  @!P0 IADD3 R46, -R41, c[0x0][0x184], RZ ;  /* 0x00006100292e8a10 */ /* 0x000fe20007ffe1ff */
[----:B------:R-:W-:-:S06]  /*1820*/  NOP ;  /* 0x0000000000007918 */ /* 0x000fcc0000000000 */
[-C--:B0-----:R-:W-:Y:S01]  /*1830*/  LEA.HI.SX32 R34, R27, R45.reuse, 0x1b ;  /* 0x0000002d1b227211 */ /* 0x081fe200078fdaff */
[----:B------:R-:W-:Y:S01]  /*1840*/  LDS R43, [R43.X4+0x290] ;  /* 0x000290002b2b7984 */ /* 0x000fe20000004800 */
[-C--:B-1----:R-:W-:Y:S02]  /*1850*/  LEA.HI.SX32 R39, R50, R45.reuse, 0x1b ;  /* 0x0000002d32277211 */ /* 0x082fe400078fdaff */
[-C--:B------:R-:W-:Y:S01]  /*1860*/  LEA.HI.SX32 R35, R35, R45.reuse, 0x1b ;  /* 0x0000002d23237211 */ /* 0x080fe200078fdaff */
[----:B------:R-:W-:Y:S01]  /*1870*/  LDS R49, [R34.X4+0x490] ;  /* 0x0004900022317984 */ /* 0x000fe20000004800 */
[-C--:B------:R-:W-:Y:S02]  /*1880*/  LEA.HI.SX32 R33, R52, R45.reuse, 0x1b ;  /* 0x0000002d34217211 */ /* 0x080fe400078fdaff */
        /* <DEDUP_REMOVED lines=9> */
[----:B------:R-:W-:Y:S01]  /*1920*/  LEA.HI.SX32 R45, R45, R45, 0x1b ;  /* 0x0000002d2d2d7211 */ /* 0x000fe200078fdaff */
[----:B------:R-:W-:Y:S01]  /*1930*/  LDS R33, [R33.X4+0x510] ;  /* 0x0005100021217984 */ /* 0x000fe20000004800 */
[----:B------:R-:W-:-:S03]  /*1940*/  @!P0 IMNMX R44, R46, 0x400, PT ;  /* 0x000004002e2c8817 */ /* 0x000fc60003800200 */
[----:B------:R-:W-:Y:S04]  /*1950*/  LDS R51, [R24.X4+0x590] ;  /* 0x0005900018337984 */ /* 0x000fe80000004800 */
[----:B------:R0:W-:Y:S04]  /*1960*/  LDS R53, [R25.X4+0x610] ;  /* 0x0006100019357984 */ /* 0x0001e80000004800 */
        /* <DEDUP_REMOVED lines=11> */
[----:B0-----:R-:W-:-:S04]  /*1a20*/  IADD3 R25, P0, R4, UR10, RZ ;  /* 0x0000000a04197c10 */ /* 0x001fc8000ff1e0ff */
[----:B------:R-:W-:Y:S02]  /*1a30*/  LEA.HI.X.SX32 R40, R4, UR6, 0x1, P0 ;  /* 0x0000000604287c11 */ /* 0x000fe400080f0eff */
[----:B------:R-:W-:-:S04]  /*1a40*/  LEA R24, P0, R25, c[0x0][0x178], 0x2 ;  /* 0x00005e0019187a11 */ /* 0x000fc800078010ff */
[----:B------:R-:W-:Y:S01]  /*1a50*/  LEA.HI.X R25, R25, c[0x0][0x17c], R40, 0x2, P0 ;  /* 0x00005f0019197a11 */ /* 0x000fe200000f1428 */
[----:B------:R-:W-:Y:S02]  /*1a60*/  ULDC UR6, c[0x0][0xc] ;  /* 0x0000030000067ab9 */ /* 0x000fe40000000800 */
[----:B------:R-:W-:-:S04]  /*1a70*/  USHF.L.U32 UR6, UR6, 0x9, URZ ;  /* 0x0000000906067899 */ /* 0x000fc8000800063f */
[----:B------:R-:W-:Y:S01]  /*1a80*/  UIADD3 UR5, UR6, UR5, URZ ;  /* 0x0000000506057290 */ /* 0x000fe2000fffe03f */
[-C--:B-1----:R-:W-:Y:S02]  /*1a90*/  ISETP.GE.AND P5, PT, R4, R34.reuse, PT ;  /* 0x000000220400720c */ /* 0x082fe40003fa6270 */
[-C--:B------:R-:W-:Y:S02]  /*1aa0*/  ISETP.GE.AND P6, PT, R14, R34.reuse, PT ;  /* 0x000000220e00720c */ /* 0x080fe40003fc6270 */
[-C--:B------:R-:W-:Y:S02]  /*1ab0*/  ISETP.GE.AND P0, PT, R15, R34.reuse, PT ;  /* 0x000000220f00720c */ /* 0x080fe40003f06270 */
[-C--:B------:R-:W-:Y:S02]  /*1ac0*/  ISETP.GE.AND P1, PT, R16, R34.reuse, PT ;  /* 0x000000221000720c */ /* 0x080fe40003f26270 */
[-C--:B------:R-:W-:Y:S02]  /*1ad0*/  ISETP.GE.AND P2, PT, R17, R34.reuse, PT ;  /* 0x000000221100720c */ /* 0x080fe40003f46270 */
[----:B------:R-:W-:-:S02]  /*1ae0*/  ISETP.GE.AND P3, PT, R18, R34, PT ;  /* 0x000000221200720c */ /* 0x000fc40003f66270 */
[-C--:B------:R-:W-:Y:S01]  /*1af0*/  ISETP.GE.AND P4, PT, R19, R34.reuse, PT ;  /* 0x000000221300720c */ /* 0x080fe20003f86270 */
[----:B------:R0:W-:Y:S01]  /*1b00*/  @!P5 STG.E [R24.64], R45 ;  /* 0x0000002d1800d986 */ /* 0x0001e2000c101908 */
[----:B------:R-:W-:-:S03]  /*1b10*/  ISETP.GE.AND P5, PT, R20, R34, PT ;  /* 0x000000221400720c */ /* 0x000fc60003fa6270 */
[----:B------:R0:W-:Y:S01]  /*1b20*/  @!P6 STG.E [R24.64+0x80], R43 ;  /* 0x0000802b1800e986 */ /* 0x0001e2000c101908 */
[----:B------:R-:W-:-:S03]  /*1b30*/  ISETP.GE.AND P6, PT, R21, R34, PT ;  /* 0x000000221500720c */ /* 0x000fc60003fc6270 */
[----:B------:R0:W-:Y:S01]  /*1b40*/  @!P0 STG.E [R24.64+0x100], R47 ;  /* 0x0001002f18008986 */ /* 0x0001e2000c101908 */
[-C--:B------:R-:W-:Y:S01]  /*1b50*/  ISETP.GE.AND P0, PT, R22, R34.reuse, PT ;  /* 0x000000221600720c */ /* 0x080fe20003f06270 */
[----:B------:R-:W-:Y:S02]  /*1b60*/  UISETP.GE.AND UP0, UPT, UR5, UR6, UPT ;  /* 0x000000060500728c */ /* 0x000fe4000bf06270 */
        /* <DEDUP_REMOVED lines=13> */
[----:B------:R-:W-:-:S03]  /*1c40*/  PLOP3.LUT P0, PT, PT, PT, UP0, 0x80, 0x0 ;  /* 0x000000000000781c */ /* 0x000fc60003f0f008 */
        /* <DEDUP_REMOVED lines=8> */
.L_x_210:
[----:B------:R-:W-:Y:S05]  /*1cd0*/  EXIT ;  /* 0x000000000000794d */ /* 0x000fea0003800000 */
.L_x_212:
        /* <DEDUP_REMOVED lines=10> */
.L_x_2081:


//--------------------- .text._Z20kDequantizeBlockwiseI6__halfLi512ELi64ELi8ELi2EEvPfPhS1_PT_ii --------------------------
	.section	.text._Z20kDequantizeBlockwiseI6__halfLi512ELi64ELi8ELi2EEvPfPhS1_PT_ii,"ax",@progbits
	.sectioninfo	@"SHI_REGISTERS=56"
	.align	128
        .global         _Z20kDequantizeBlockwiseI6__halfLi512ELi64ELi8ELi2EEvPfPhS1_PT_ii
        .type           _Z20kDequantizeBlockwiseI6__halfLi512ELi64ELi8ELi2EEvPfPhS1_PT_ii,@function
        .size           _Z20kDequantizeBlockwiseI6__halfLi512ELi64ELi8ELi2EEvPfPhS1_PT_ii,(.L_x_2082 - _Z20kDequantizeBlockwiseI6__halfLi512ELi64ELi8ELi2EEvPfPhS1_PT_ii)
        .other          _Z20kDequantizeBlockwiseI6__halfLi512ELi64ELi8ELi2EEvPfPhS1_PT_ii,@"STO_CUDA_ENTRY STV_DEFAULT"
_Z20kDequantizeBlockwiseI6__halfLi512ELi64ELi8ELi2EEvPfPhS1_PT_ii:
.text._Z20kDequantizeBlockwiseI6__halfLi512ELi64ELi8ELi2EEvPfPhS1_PT_ii:
        /* <DEDUP_REMOVED lines=47> */
.L_x_214:
        /* <DEDUP_REMOVED lines=163> */
[----:B------:R-:W-:Y:S01]  /*0d20*/  F2FP.PACK_AB R41, R41, R42 ;  /* 0x0000002a2929723e */ /* 0x000fe200000000ff */
        /* <DEDUP_REMOVED lines=11> */
[----:B------:R-:W-:Y:S02]  /*0de0*/  F2FP.PACK_AB R33, R33, R48 ;  /* 0x000000302121723e */ /* 0x000fe400000000ff */
[C---:B------:R-:W-:Y:S02]  /*0df0*/  IADD3 R42, R27.reuse, 0x4, RZ ;  /* 0x000000041b2a7810 */ /* 0x040fe40007ffe0ff */
[----:B------:R-:W-:Y:S02]  /*0e00*/  IADD3 R48, R27, 0x5, RZ ;  /* 0x000000051b307810 */ /* 0x000fe40007ffe0ff */
[----:B------:R-:W-:-:S02]  /*0e10*/  LEA.HI.SX32 R26, R26, R27, 0x1b ;  /* 0x0000001b1a1a7211 */ /* 0x000fc400078fdaff */
[----:B------:R-:W-:Y:S02]  /*0e20*/  PRMT R51, R41, 0x7632, R51 ;  /* 0x0000763229337816 */ /* 0x000fe40000000033 */
[-C--:B------:R-:W-:Y:S02]  /*0e30*/  LEA.HI.SX32 R28, R28, R27.reuse, 0x1b ;  /* 0x0000001b1c1c7211 */ /* 0x080fe400078fdaff */
[----:B------:R-:W-:Y:S02]  /*0e40*/  F2FP.PACK_AB R40, R43, R40 ;  /* 0x000000282b28723e */ /* 0x000fe400000000ff */
[----:B------:R-:W-:Y:S02]  /*0e50*/  IADD3 R50, R27, 0x6, RZ ;  /* 0x000000061b327810 */ /* 0x000fe40007ffe0ff */
[-C--:B------:R-:W-:Y:S02]  /*0e60*/  LEA.HI.SX32 R42, R42, R27.reuse, 0x1b ;  /* 0x0000001b2a2a7211 */ /* 0x080fe400078fdaff */
[-C--:B------:R-:W-:Y:S01]  /*0e70*/  LEA.HI.SX32 R48, R48, R27.reuse, 0x1b ;  /* 0x0000001b30307211 */ /* 0x080fe200078fdaff */
[----:B------:R0:W-:Y:S01]  /*0e80*/  STS.U16 [R39+0x210], R41 ;  /* 0x0002102927007388 */ /* 0x0001e20000000400 */
[----:B------:R-:W-:Y:S01]  /*0e90*/  IMAD.SHL.U32 R26, R26, 0x2, RZ ;  /* 0x000000021a1a7824 */ /* 0x000fe200078e00ff */
[----:B------:R-:W-:Y:S01]  /*0ea0*/  F2FP.PACK_AB R44, R31, R44 ;  /* 0x0000002c1f2c723e */ /* 0x000fe200000000ff */
        /* <DEDUP_REMOVED lines=26> */
[----:B------:R-:W-:-:S02]  /*1050*/  F2FP.PACK_AB R46, R46, R47 ;  /* 0x0000002f2e2e723e */ /* 0x000fc400000000ff */
[-C--:B------:R-:W-:Y:S02]  /*1060*/  LEA.HI.SX32 R39, R52, R27.reuse, 0x1b ;  /* 0x0000001b34277211 */ /* 0x080fe400078fdaff */
[----:B------:R-:W-:Y:S01]  /*1070*/  IADD3 R48, R27, 0xf, RZ ;  /* 0x0000000f1b307810 */ /* 0x000fe20007ffe0ff */
[----:B------:R-:W-:Y:S01]  /*1080*/  IMAD.SHL.U32 R28, R28, 0x2, RZ ;  /* 0x000000021c1c7824 */ /* 0x000fe200078e00ff */
[----:B------:R-:W-:Y:S02]  /*1090*/  LEA.HI.SX32 R42, R33, R27, 0x1b ;  /* 0x0000001b212a7211 */ /* 0x000fe400078fdaff */
[----:B------:R-:W-:Y:S02]  /*10a0*/  F2FP.PACK_AB R38, R38, R53 ;  /* 0x000000352626723e */ /* 0x000fe400000000ff */
[----:B0-----:R-:W-:Y:S02]  /*10b0*/  PRMT R44, R44, 0x7632, R44 ;  /* 0x000076322c2c7816 */ /* 0x001fe4000000002c */
[-C--:B------:R-:W-:Y:S01]  /*10c0*/  LEA.HI.SX32 R33, R41, R27.reuse, 0x1b ;  /* 0x0000001b29217211 */ /* 0x080fe200078fdaff */
[----:B------:R-:W-:Y:S01]  /*10d0*/  IMAD.SHL.U32 R31, R31, 0x2, RZ ;  /* 0x000000021f1f7824 */ /* 0x000fe200078e00ff */
[----:B------:R-:W-:-:S02]  /*10e0*/  LEA.HI.SX32 R41, R43, R27, 0x1b ;  /* 0x0000001b2b297211 */ /* 0x000fc400078fdaff */
[-C--:B------:R-:W-:Y:S02]  /*10f0*/  LEA.HI.SX32 R40, R40, R27.reuse, 0x1b ;  /* 0x0000001b28287211 */ /* 0x080fe400078fdaff */
[----:B------:R-:W-:Y:S01]  /*1100*/  F2FP.PACK_AB R29, R29, R30 ;  /* 0x0000001e1d1d723e */ /* 0x000fe200000000ff */
        /* <DEDUP_REMOVED lines=8> */
[----:B------:R-:W-:Y:S01]  /*1190*/  F2FP.PACK_AB R32, R45, R32 ;  /* 0x000000202d20723e */ /* 0x000fe200000000ff */
        /* <DEDUP_REMOVED lines=129> */
.L_x_213:
[----:B------:R-:W-:Y:S05]  /*19b0*/  EXIT ;  /* 0x000000000000794d */ /* 0x000fea0003800000 */
.L_x_215:
        /* <DEDUP_REMOVED lines=12> */
.L_x_2082:


//--------------------- .text._Z20kDequantizeBlockwiseI6__halfLi512ELi64ELi8ELi0EEvPfPhS1_PT_ii --------------------------
	.section	.text._Z20kDequantizeBlockwiseI6__halfLi512ELi64ELi8ELi0EEvPfPhS1_PT_ii,"ax",@progbits
	.sectioninfo	@"SHI_REGISTERS=40"
	.align	128
        .global         _Z20kDequantizeBlockwiseI6__halfLi512ELi64ELi8ELi0EEvPfPhS1_PT_ii
        .type           _Z20kDequantizeBlockwiseI6__halfLi512ELi64ELi8ELi0EEvPfPhS1_PT_ii,@function
        .size           _Z20kDequantizeBlockwiseI6__halfLi512ELi64ELi8ELi0EEvPfPhS1_PT_ii,(.L_x_2083 - _Z20kDequantizeBlockwiseI6__halfLi512ELi64ELi8ELi0EEvPfPhS1_PT_ii)
        .other          _Z20kDequantizeBlockwiseI6__halfLi512ELi64ELi8ELi0EEvPfPhS1_PT_ii,@"STO_CUDA_ENTRY STV_DEFAULT"
_Z20kDequantizeBlockwiseI6__halfLi512ELi64ELi8ELi0EEvPfPhS1_PT_ii:
.text._Z20kDequantizeBlockwiseI6__halfLi512ELi64ELi8ELi0EEvPfPhS1_PT_ii:
        /* <DEDUP_REMOVED lines=23> */
.L_x_216:
        /* <DEDUP_REMOVED lines=97> */
[----:B------:R-:W-:Y:S01]  /*0780*/  F2FP.PACK_AB R18, R19, R34 ;  /* 0x000000221312723e */ /* 0x000fe200000000ff */
[----:B------:R-:W-:Y:S01]  /*0790*/  FMUL.FTZ R20, R31, R20 ;  /* 0x000000141f147220 */ /* 0x000fe20000410000 */
[----:B------:R-:W-:-:S04]  /*07a0*/  LEA.HI.SX32 R19, R35, R35, 0x1b ;  /* 0x0000002323137211 */ /* 0x000fc800078fdaff */
[----:B------:R-:W-:Y:S02]  /*07b0*/  F2FP.PACK_AB R34, R20, R21 ;  /* 0x000000151422723e */ /* 0x000fe400000000ff */
        /* <DEDUP_REMOVED lines=41> */
[----:B------:R-:W-:Y:S01]  /*0a50*/  F2FP.PACK_AB R18, R19, R18 ;  /* 0x000000121312723e */ /* 0x000fe200000000ff */
[----:B------:R-:W-:Y:S01]  /*0a60*/  IMAD.SHL.U32 R20, R20, 0x2, RZ ;  /* 0x0000000214147824 */ /* 0x000fe200078e00ff */
[----:B------:R-:W-:Y:S01]  /*0a70*/  LEA.HI.SX32 R35, R36, R35, 0x1b ;  /* 0x0000002324237211 */ /* 0x000fe200078fdaff */
[----:B------:R-:W-:Y:S01]  /*0a80*/  IMAD.SHL.U32 R32, R32, 0x2, RZ ;  /* 0x0000000220207824 */ /* 0x000fe200078e00ff */
[----:B------:R-:W-:Y:S02]  /*0a90*/  F2FP.PACK_AB R22, R31, R22 ;  /* 0x000000161f16723e */ /* 0x000fe400000000ff */
        /* <DEDUP_REMOVED lines=49> */
.L_x_217:
        /* <DEDUP_REMOVED lines=13> */
.L_x_2083:


//--------------------- .text._Z20kDequantizeBlockwiseI6__halfLi512ELi64ELi8ELi1EEvPfPhS1_PT_ii --------------------------
	.section	.text._Z20kDequantizeBlockwiseI6__halfLi512ELi64ELi8ELi1EEvPfPhS1_PT_ii,"ax",@progbits
	.sectioninfo	@"SHI_REGISTERS=56"
	.align	128
        .global         _Z20kDequantizeBlockwiseI6__halfLi512ELi64ELi8ELi1EEvPfPhS1_PT_ii
        .type           _Z20kDequantizeBlockwiseI6__halfLi512ELi64ELi8ELi1EEvPfPhS1_PT_ii,@function
        .size           _Z20kDequantizeBlockwiseI6__halfLi512ELi64ELi8ELi1EEvPfPhS1_PT_ii,(.L_x_2084 - _Z20kDequantizeBlockwiseI6__halfLi512ELi64ELi8ELi1EEvPfPhS1_PT_ii)
        .other          _Z20kDequantizeBlockwiseI6__halfLi512ELi64ELi8ELi1EEvPfPhS1_PT_ii,@"STO_CUDA_ENTRY STV_DEFAULT"
_Z20kDequantizeBlockwiseI6__halfLi512ELi64ELi8ELi1EEvPfPhS1_PT_ii:
.text._Z20kDequantizeBlockwiseI6__halfLi512ELi64ELi8ELi1EEvPfPhS1_PT_ii:
        /* <DEDUP_REMOVED lines=48> */
.L_x_219:
        /* <DEDUP_REMOVED lines=238> */
[----:B------:R-:W-:-:S04]  /*11e0*/  F2FP.PACK_AB R50, R50, R51 ;  /* 0x000000333232723e */ /* 0x000fc800000000ff */
[----:B------:R-:W-:Y:S02]  /*11f0*/  PRMT R53, R50, 0x7632, R53 ;  /* 0x0000763232357816 */ /* 0x000fe40000000035 */
[----:B------:R-:W-:-:S04]  /*1200*/  F2FP.PACK_AB R28, R43, R28 ;  /* 0x0000001c2b1c723e */ /* 0x000fc800000000ff */
        /* <DEDUP_REMOVED lines=30> */
[----:B------:R-:W-:Y:S01]  /*13f0*/  F2FP.PACK_AB R33, R52, R33 ;  /* 0x000000213421723e */ /* 0x000fe200000000ff */
[----:B------:R-:W-:Y:S01]  /*1400*/  FMUL.FTZ R38, R29, R38 ;  /* 0x000000261d267220 */ /* 0x000fe20000410000 */
[----:B------:R-:W-:Y:S01]  /*1410*/  IADD3 R42, R27, 0x3, RZ ;  /* 0x000000031b2a7810 */ /* 0x000fe20007ffe0ff */
[----:B------:R-:W-:Y:S01]  /*1420*/  FMUL.FTZ R32, R29, R32 ;  /* 0x000000201d207220 */ /* 0x000fe20000410000 */
[----:B------:R-:W-:Y:S01]  /*1430*/  F2FP.PACK_AB R39, R39, R46 ;  /* 0x0000002e2727723e */ /* 0x000fe200000000ff */
        /* <DEDUP_REMOVED lines=11> */
[----:B------:R-:W-:Y:S02]  /*14f0*/  F2FP.PACK_AB R37, R37, R48 ;  /* 0x000000302525723e */ /* 0x000fe400000000ff */
        /* <DEDUP_REMOVED lines=30> */
[----:B------:R-:W-:Y:S02]  /*16e0*/  F2FP.PACK_AB R30, R30, R49 ;  /* 0x000000311e1e723e */ /* 0x000fe400000000ff */
        /* <DEDUP_REMOVED lines=10> */
[----:B------:R-:W-:Y:S01]  /*1790*/  F2FP.PACK_AB R38, R38, R47 ;  /* 0x0000002f2626723e */ /* 0x000fe200000000ff */
[----:B------:R-:W-:Y:S01]  /*17a0*/  IMAD.SHL.U32 R44, R44, 0x2, RZ ;  /* 0x000000022c2c7824 */ /* 0x000fe200078e00ff */
[----:B------:R-:W-:Y:S01]  /*17b0*/  LEA.HI.SX32 R27, R46, R27, 0x1b ;  /* 0x0000001b2e1b7211 */ /* 0x000fe200078fdaff */
[----:B------:R1:W-:Y:S01]  /*17c0*/  STS.U16 [R31+0x220], R28 ;  /* 0x0002201c1f007388 */ /* 0x0003e20000000400 */
[----:B------:R-:W-:Y:S02]  /*17d0*/  F2FP.PACK_AB R29, R29, R32 ;  /* 0x000000201d1d723e */ /* 0x000fe400000000ff */
        /* <DEDUP_REMOVED lines=130> */
.L_x_218:
[----:B------:R-:W-:Y:S05]  /*2000*/  EXIT ;  /* 0x000000000000794d */ /* 0x000fea0003800000 */
.L_x_220:
        /* <DEDUP_REMOVED lines=15> */
.L_x_2084:


//--------------------- .text._Z23kQuantizeBlockwiseSmallI13__nv_bfloat16Li64ELi2EEvPfPT_S1_PhS1_ii --------------------------
	.section	.text._Z23kQuantizeBlockwiseSmallI13__nv_bfloat16Li64ELi2EEvPfPT_S1_PhS1_ii,"ax",@progbits
	.sectioninfo	@"SHI_REGISTERS=17"
	.align	128
        .global         _Z23kQuantizeBlockwiseSmallI13__nv_bfloat16Li64ELi2EEvPfPT_S1_PhS1_ii
        .type           _Z23kQuantizeBlockwiseSmallI13__nv_bfloat16Li64ELi2EEvPfPT_S1_PhS1_ii,@function
        .size           _Z23kQuantizeBlockwiseSmallI13__nv_bfloat16Li64ELi2EEvPfPT_S1_PhS1_ii,(.L_x_2085 - _Z23kQuantizeBlockwiseSmallI13__nv_bfloat16Li64ELi2EEvPfPT_S1_PhS1_ii)
        .other          _Z23kQuantizeBlockwiseSmallI13__nv_bfloat16Li64ELi2EEvPfPT_S1_PhS1_ii,@"STO_CUDA_ENTRY STV_DEFAULT"
_Z23kQuantizeBlockwiseSmallI13__nv_bfloat16Li64ELi2EEvPfPT_S1_PhS1_ii:
.text._Z23kQuantizeBlockwiseSmallI13__nv_bfloat16Li64ELi2EEvPfPT_S1_PhS1_ii:
[----:B------:R-:W-:Y:S02]  /*0000*/  IMAD.MOV.U32 R1, RZ, RZ, c[0x0][0x28] ;  /* 0x00000a00ff017624 */ /* 0x000fe400078e00ff */
[----:B------:R-:W0:Y:S01]  /*0010*/  S2R R0, SR_TID.X ;  /* 0x0000000000007919 */ /* 0x000e220000002100 */
[----:B------:R-:W-:-:S03]  /*0020*/  ULDC.64 UR4, c[0x0][0x118] ;  /* 0x0000460000047ab9 */ /* 0x000fc60000000a00 */
[----:B------:R-:W1:Y:S04]  /*0030*/  S2R R4, SR_CTAID.X ;  /* 0x0000000000047919 */ /* 0x000e680000002500 */
[----:B------:R-:W-:Y:S01]  /*0040*/  BAR.SYNC.DEFER_BLOCKING 0x0 ;  /* 0x0000000000007b1d */ /* 0x000fe20000010000 */
[----:B0-----:R-:W-:Y:S02]  /*0050*/  IMAD.SHL.U32 R3, R0, 0x2, RZ ;  /* 0x0000000200037824 */ /* 0x001fe400078e00ff */
[----:B-1----:R-:W-:-:S03]  /*0060*/  IMAD.SHL.U32 R2, R4, 0x40, RZ ;  /* 0x0000004004027824 */ /* 0x002fc600078e00ff */
[----:B------:R-:W-:Y:S02]  /*0070*/  LOP3.LUT R5, R3, 0xffffffc0, RZ, 0xc0, !PT ;  /* 0xffffffc003057812 */ /* 0x000fe400078ec0ff */
[----:B------:R-:W-:Y:S02]  /*0080*/  IADD3 R3, -R2, c[0x0][0x18c], RZ ;  /* 0x0000630002037a10 */ /* 0x000fe40007ffe1ff */
[----:B------:R-:W-:Y:S02]  /*0090*/  LOP3.LUT R6, R5, 0x1f, R0, 0xf8, !PT ;  /* 0x0000001f05067812 */ /* 0x000fe400078ef800 */
[----:B------:R-:W-:Y:S02]  /*00a0*/  IMNMX R5, R3, 0x40, PT ;  /* 0x0000004003057817 */ /* 0x000fe40003800200 */
[----:B------:R-:W-:Y:S02]  /*00b0*/  IADD3 R8, R6, 0x20, RZ ;  /* 0x0000002006087810 */ /* 0x000fe40007ffe0ff */
[----:B------:R-:W-:-:S02]  /*00c0*/  SHF.R.S32.HI R7, RZ, 0x1f, R6 ;  /* 0x0000001fff077819 */ /* 0x000fc40000011406 */
[----:B------:R-:W-:Y:S02]  /*00d0*/  IADD3 R9, P2, R2, R6, RZ ;  /* 0x0000000602097210 */ /* 0x000fe40007f5e0ff */
[-C--:B------:R-:W-:Y:S02]  /*00e0*/  ISETP.GE.AND P1, PT, R6, R5.reuse, PT ;  /* 0x000000050600720c */ /* 0x080fe40003f26270 */
[----:B------:R-:W-:Y:S02]  /*00f0*/  ISETP.GE.AND P0, PT, R8, R5, PT ;  /* 0x000000050800720c */ /* 0x000fe40003f06270 */
[----:B------:R-:W-:Y:S02]  /*0100*/  LEA.HI.X.SX32 R8, R2, R7, 0x1, P2 ;  /* 0x0000000702087211 */ /* 0x000fe400010f0eff */
[----:B------:R-:W-:-:S04]  /*0110*/  LEA R6, P2, R9, c[0x0][0x168], 0x1 ;  /* 0x00005a0009067a11 */ /* 0x000fc800078408ff */
[--C-:B------:R-:W-:Y:S02]  /*0120*/  LEA.HI.X R7, R9, c[0x0][0x16c], R8.reuse, 0x1, P2 ;  /* 0x00005b0009077a11 */ /* 0x100fe400010f0c08 */
[----:B------:R-:W-:Y:S02]  /*0130*/  PRMT R9, RZ, 0x7610, R9 ;  /* 0x00007610ff097816 */ /* 0x000fe40000000009 */
[----:B------:R-:W-:-:S04]  /*0140*/  PRMT R8, RZ, 0x7610, R8 ;  /* 0x00007610ff087816 */ /* 0x000fc80000000008 */
[----:B------:R-:W2:Y:S04]  /*0150*/  @!P1 LDG.E.U16.CONSTANT R9, [R6.64] ;  /* 0x0000000406099981 */ /* 0x000ea8000c1e9500 */
[----:B------:R-:W3:Y:S01]  /*0160*/  @!P0 LDG.E.U16.CONSTANT R8, [R6.64+0x40] ;  /* 0x0000400406088981 */ /* 0x000ee2000c1e9500 */
[----:B------:R-:W-:Y:S03]  /*0170*/  BSSY B0, `(.L_x_221) ;  /* 0x000002c000007945 */ /* 0x000fe60003800000 */
[----:B------:R-:W0:Y:S02]  /*0180*/  S2R R5, SR_LANEID ;  /* 0x0000000000057919 */ /* 0x000e240000000000 */
[----:B0-----:R-:W-:-:S05]  /*0190*/  IMAD.SHL.U32 R10, R5, 0x2, RZ ;  /* 0x00000002050a7824 */ /* 0x001fca00078e00ff */
[----:B--2---:R-:W-:Y:S04]  /*01a0*/  STS.U16 [R10], R9 ;  /* 0x000000090a007388 */ /* 0x004fe80000000400 */
[----:B---3--:R-:W-:Y:S01]  /*01b0*/  STS.U16 [R10+0x40], R8 ;  /* 0x000040080a007388 */ /* 0x008fe20000000400 */
[----:B------:R-:W-:-:S06]  /*01c0*/  NOP ;  /* 0x0000000000007918 */ /* 0x000fcc0000000000 */
[----:B------:R-:W0:Y:S02]  /*01d0*/  LDS R12, [R5.X4] ;  /* 0x00000000050c7984 */ /* 0x000e240000004800 */
[--C-:B0-----:R-:W-:Y:S02]  /*01e0*/  PRMT R10, RZ, 0x5410, R12.reuse ;  /* 0x00005410ff0a7816 */ /* 0x101fe4000000000c */
[----:B------:R-:W-:Y:S02]  /*01f0*/  PRMT R6, RZ, 0x7610, R12 ;  /* 0x00007610ff067816 */ /* 0x000fe4000000000c */
[----:B------:R-:W-:-:S04]  /*0200*/  FMNMX.FTZ R11, |R10|, -3.40282346638528859812e+38, !PT ;  /* 0xff7fffff0a0b7809 */ /* 0x000fc80007810200 */
[----:B------:R-:W-:-:S05]  /*0210*/  FMNMX.FTZ R11, R11, |R6|, !PT ;  /* 0x400000060b0b7209 */ /* 0x000fca0007810000 */
[----:B------:R-:W0:Y:S02]  /*0220*/  SHFL.DOWN PT, R12, R11, 0x1, 0x1f ;  /* 0x08201f000b0c7f89 */ /* 0x000e2400000e0000 */
[----:B0-----:R-:W-:-:S04]  /*0230*/  FSETP.GEU.FTZ.AND P0, PT, R11, R12, PT ;  /* 0x0000000c0b00720b */ /* 0x001fc80003f1e000 */
[----:B------:R-:W-:-:S04]  /*0240*/  ISETP.LT.AND P0, PT, R5, 0x1f, !P0 ;  /* 0x0000001f0500780c */ /* 0x000fc80004701270 */
[----:B------:R-:W-:Y:S02]  /*0250*/  FSEL R12, R12, R11, P0 ;  /* 0x0000000b0c0c7208 */ /* 0x000fe40000000000 */
[----:B------:R-:W-:-:S03]  /*0260*/  SHF.R.U32.HI R11, RZ, 0x5, R0 ;  /* 0x00000005ff0b7819 */ /* 0x000fc60000011600 */
        /* <DEDUP_REMOVED lines=8> */
[----:B------:R-:W-:-:S03]  /*02f0*/  LOP3.LUT R7, R0, 0x1f, RZ, 0xc0, !PT ;  /* 0x0000001f00077812 */ /* 0x000fc600078ec0ff */
[----:B------:R-:W0:Y:S01]  /*0300*/  SHFL.DOWN PT, R14, R9, 0x8, 0x1f ;  /* 0x09001f00090e7f89 */ /* 0x000e2200000e0000 */
[----:B------:R-:W-:Y:S02]  /*0310*/  ISETP.NE.AND P1, PT, R7, RZ, PT ;  /* 0x000000ff0700720c */ /* 0x000fe40003f25270 */
[----:B0-----:R-:W-:-:S04]  /*0320*/  FSETP.GEU.FTZ.AND P0, PT, R9, R14, PT ;  /* 0x0000000e0900720b */ /* 0x001fc80003f1e000 */
[----:B------:R-:W-:-:S04]  /*0330*/  ISETP.LT.AND P0, PT, R5, 0x18, !P0 ;  /* 0x000000180500780c */ /* 0x000fc80004701270 */
[----:B------:R-:W-:-:S05]  /*0340*/  FSEL R14, R14, R9, P0 ;  /* 0x000000090e0e7208 */ /* 0x000fca0000000000 */
[----:B------:R-:W0:Y:S02]  /*0350*/  SHFL.DOWN PT, R13, R14, 0x10, 0x1f ;  /* 0x0a001f000e0d7f89 */ /* 0x000e2400000e0000 */
[----:B0-----:R-:W-:-:S04]  /*0360*/  FSETP.GEU.FTZ.AND P0, PT, R14, R13, PT ;  /* 0x0000000d0e00720b */ /* 0x001fc80003f1e000 */
[----:B------:R-:W-:-:S04]  /*0370*/  ISETP.LT.AND P0, PT, R5, 0x10, !P0 ;  /* 0x000000100500780c */ /* 0x000fc80004701270 */
[----:B------:R-:W-:Y:S01]  /*0380*/  FSEL R13, R13, R14, P0 ;  /* 0x0000000e0d0d7208 */ /* 0x000fe20000000000 */
[----:B------:R-:W-:Y:S05]  /*0390*/  @P1 BRA `(.L_x_222) ;  /* 0x0000009000001947 */ /* 0x000fea0003800000 */
[----:B------:R-:W-:-:S05]  /*03a0*/  IMAD R8, R11, 0x40, R2 ;  /* 0x000000400b087824 */ /* 0x000fca00078e0202 */
[----:B------:R-:W-:-:S13]  /*03b0*/  ISETP.GE.AND P0, PT, R8, c[0x0][0x18c], PT ;  /* 0x0000630008007a0c */ /* 0x000fda0003f06270 */
[----:B------:R-:W0:Y:S01]  /*03c0*/  @!P0 MUFU.RCP R12, R13 ;  /* 0x0000000d000c8308 */ /* 0x000e220000001000 */
[----:B------:R-:W-:Y:S01]  /*03d0*/  @!P0 IMAD.IADD R8, R11, 0x1, R4 ;  /* 0x000000010b088824 */ /* 0x000fe200078e0204 */
[----:B------:R1:W-:Y:S01]  /*03e0*/  @P0 STS [R11.X4+0xb0], RZ ;  /* 0x0000b0ff0b000388 */ /* 0x0003e20000004800 */
[----:B------:R-:W-:-:S04]  /*03f0*/  @!P0 IMAD.MOV.U32 R9, RZ, RZ, 0x4 ;  /* 0x00000004ff098424 */ /* 0x000fc800078e00ff */
[----:B------:R-:W-:-:S05]  /*0400*/  @!P0 IMAD.WIDE.U32 R8, R8, R9, c[0x0][0x170] ;  /* 0x00005c0008088625 */ /* 0x000fca00078e0009 */
[----:B------:R1:W-:Y:S04]  /*0410*/  @!P0 STG.E [R8.64], R13 ;  /* 0x0000000d08008986 */ /* 0x0003e8000c101904 */
[----:B0-----:R1:W-:Y:S02]  /*0420*/  @!P0 STS [R11.X4+0xb0], R12 ;  /* 0x0000b00c0b008388 */ /* 0x0013e40000004800 */
.L_x_222:
[----:B------:R-:W-:Y:S05]  /*0430*/  BSYNC B0 ;  /* 0x0000000000007941 */ /* 0x000fea0003800000 */
.L_x_221:
[----:B------:R-:W-:Y:S01]  /*0440*/  BAR.SYNC.DEFER_BLOCKING 0x0 ;  /* 0x0000000000007b1d */ /* 0x000fe20000010000 */
[----:B------:R-:W-:-:S05]  /*0450*/  LOP3.LUT R4, R0, 0xffffffe0, RZ, 0xc0, !PT ;  /* 0xffffffe000047812 */ /* 0x000fca00078ec0ff */
[----:B------:R-:W-:Y:S01]  /*0460*/  BSSY B0, `(.L_x_223) ;  /* 0x000002b000007945 */ /* 0x000fe20003800000 */
[----:B-1----:R-:W0:Y:S02]  /*0470*/  LDS R11, [R11.X4+0xb0] ;  /* 0x0000b0000b0b7984 */ /* 0x002e240000004800 */
[----:B0-----:R-:W-:-:S05]  /*0480*/  FMUL.FTZ R10, R10, R11 ;  /* 0x0000000b0a0a7220 */ /* 0x001fca0000410000 */
[----:B------:R-:W-:-:S13]  /*0490*/  FSETP.GT.FTZ.AND P0, PT, R10, 0.039790149778127670288, PT ;  /* 0x3d22faff0a00780b */ /* 0x000fda0003f14000 */
[----:B------:R-:W-:Y:S05]  /*04a0*/  @P0 BRA `(.L_x_224) ;  /* 0x0000013000000947 */ /* 0x000fea0003800000 */
[----:B------:R-:W-:-:S13]  /*04b0*/  FSETP.GT.FTZ.AND P0, PT, R10, -0.33967941999435424805, PT ;  /* 0xbeadea760a00780b */ /* 0x000fda0003f14000 */
[----:B------:R-:W-:Y:S05]  /*04c0*/  @P0 BRA `(.L_x_225) ;  /* 0x0000008000000947 */ /* 0x000fea0003800000 */
[----:B------:R-:W-:-:S13]  /*04d0*/  FSETP.GT.FTZ.AND P0, PT, R10, -0.61063289642333984375, PT ;  /* 0xbf1c52700a00780b */ /* 0x000fda0003f14000 */
[----:B------:R-:W-:Y:S01]  /*04e0*/  @P0 IMAD.MOV.U32 R9, RZ, RZ, 0x3 ;  /* 0x00000003ff090424 */ /* 0x000fe200078e00ff */
[C---:B------:R-:W-:Y:S02]  /*04f0*/  @!P0 FSETP.GT.FTZ.AND P2, PT, R10.reuse, -0.84809643030166625977, PT ;  /* 0xbf591cd90a00880b */ /* 0x040fe40003f54000 */
[----:B------:R-:W-:Y:S02]  /*0500*/  @P0 FSETP.GT.FTZ.AND P1, PT, R10, -0.459995269775390625, PT ;  /* 0xbeeb84800a00080b */ /* 0x000fe40003f34000 */
[----:B------:R-:W-:Y:S02]  /*0510*/  @!P0 SEL R8, RZ, 0x1, !P2 ;  /* 0x00000001ff088807 */ /* 0x000fe40005000000 */
[----:B------:R-:W-:-:S04]  /*0520*/  @P0 SEL R9, R9, 0x2, P1 ;  /* 0x0000000209090807 */ /* 0x000fc80000800000 */
[----:B------:R-:W-:Y:S01]  /*0530*/  @P0 PRMT R8, R9, 0x7610, R8 ;  /* 0x0000761009080816 */ /* 0x000fe20000000008 */
[----:B------:R-:W-:Y:S05]  /*0540*/  BRA `(.L_x_226) ;  /* 0x000001c000007947 */ /* 0x000fea0003800000 */
.L_x_225:
[----:B------:R-:W-:-:S13]  /*0550*/  FSETP.GT.FTZ.AND P0, PT, R10, -0.13791173696517944336, PT ;  /* 0xbe0d38bc0a00780b */ /* 0x000fda0003f14000 */
[----:B------:R-:W-:Y:S01]  /*0560*/  @!P0 IMAD.MOV.U32 R8, RZ, RZ, 0x4 ;  /* 0x00000004ff088424 */ /* 0x000fe200078e00ff */
[C---:B------:R-:W-:Y:S01]  /*0570*/  @!P0 FSETP.GT.FTZ.AND P2, PT, R10.reuse, -0.23460739850997924805, PT ;  /* 0xbe703cec0a00880b */ /* 0x040fe20003f54000 */
[----:B------:R-:W-:Y:S01]  /*0580*/  @P0 IMAD.MOV.U32 R9, RZ, RZ, 0x7 ;  /* 0x00000007ff090424 */ /* 0x000fe200078e00ff */
[----:B------:R-:W-:Y:S02]  /*0590*/  @P0 FSETP.GT.FTZ.AND P1, PT, R10, -0.045525018125772476196, PT ;  /* 0xbd3a78710a00080b */ /* 0x000fe40003f34000 */
[----:B------:R-:W-:Y:S02]  /*05a0*/  @!P0 SEL R8, R8, 0x5, !P2 ;  /* 0x0000000508088807 */ /* 0x000fe40005000000 */
[----:B------:R-:W-:-:S04]  /*05b0*/  @P0 SEL R9, R9, 0x6, P1 ;  /* 0x0000000609090807 */ /* 0x000fc80000800000 */
[----:B------:R-:W-:Y:S01]  /*05c0*/  @P0 PRMT R8, R9, 0x7610, R8 ;  /* 0x0000761009080816 */ /* 0x000fe20000000008 */
[----:B------:R-:W-:Y:S05]  /*05d0*/  BRA `(.L_x_226) ;  /* 0x0000013000007947 */ /* 0x000fea0003800000 */
.L_x_224:
[----:B------:R-:W-:-:S13]  /*05e0*/  FSETP.GT.FTZ.AND P0, PT, R10, 0.38931253552436828613, PT ;  /* 0x3ec753f90a00780b */ /* 0x000fda0003f14000 */
[----:B------:R-:W-:Y:S05]  /*05f0*/  @P0 BRA `(.L_x_227) ;  /* 0x0000009000000947 */ /* 0x000fea0003800000 */
[----:B------:R-:W-:-:S13]  /*0600*/  FSETP.GT.FTZ.AND P0, PT, R10, 0.20352125167846679688, PT ;  /* 0x3e5067e00a00780b */ /* 0x000fda0003f14000 */
[----:B------:R-:W-:Y:S01]  /*0610*/  @!P0 IMAD.MOV.U32 R8, RZ, RZ, 0x9 ;  /* 0x00000009ff088424 */ /* 0x000fe200078e00ff */
[C---:B------:R-:W-:Y:S01]  /*0620*/  @!P0 FSETP.GT.FTZ.AND P2, PT, R10.reuse, 0.12025525420904159546, PT ;  /* 0x3df648630a00880b */ /* 0x040fe20003f54000 */
[----:B------:R-:W-:Y:S01]  /*0630*/  @P0 IMAD.MOV.U32 R9, RZ, RZ, 0xb ;  /* 0x0000000bff090424 */ /* 0x000fe200078e00ff */
[----:B------:R-:W-:Y:S02]  /*0640*/  @P0 FSETP.GT.FTZ.AND P1, PT, R10, 0.29201376438140869141, PT ;  /* 0x3e9582d40a00080b */ /* 0x000fe40003f34000 */
[----:B------:R-:W-:Y:S02]  /*0650*/  @!P0 SEL R8, R8, 0x8, P2 ;  /* 0x0000000808088807 */ /* 0x000fe40001000000 */
[----:B------:R-:W-:-:S04]  /*0660*/  @P0 SEL R9, R9, 0xa, P1 ;  /* 0x0000000a09090807 */ /* 0x000fc80000800000 */
[----:B------:R-:W-:Y:S01]  /*0670*/  @P0 PRMT R8, R9, 0x7610, R8 ;  /* 0x0000761009080816 */ /* 0x000fe20000000008 */
[----:B------:R-:W-:Y:S05]  /*0680*/  BRA `(.L_x_226) ;  /* 0x0000008000007947 */ /* 0x000fea0003800000 */
.L_x_227:
[----:B------:R-:W-:-:S13]  /*0690*/  FSETP.GT.FTZ.AND P0, PT, R10, 0.64278692007064819336, PT ;  /* 0x3f248daf0a00780b */ /* 0x000fda0003f14000 */
[----:B------:R-:W-:Y:S01]  /*06a0*/  @!P0 IMAD.MOV.U32 R8, RZ, RZ, 0xd ;  /* 0x0000000dff088424 */ /* 0x000fe200078e00ff */
[C---:B------:R-:W-:Y:S01]  /*06b0*/  @!P0 FSETP.GT.FTZ.AND P2, PT, R10.reuse, 0.50166338682174682617, PT ;  /* 0x3f006d030a00880b */ /* 0x040fe20003f54000 */
[----:B------:R-:W-:Y:S01]  /*06c0*/  @P0 IMAD.MOV.U32 R9, RZ, RZ, 0xf ;  /* 0x0000000fff090424 */ /* 0x000fe200078e00ff */
[----:B------:R-:W-:Y:S02]  /*06d0*/  @P0 FSETP.GT.FTZ.AND P1, PT, R10, 0.86147838830947875977, PT ;  /* 0x3f5c89d90a00080b */ /* 0x000fe40003f34000 */
[----:B------:R-:W-:Y:S02]  /*06e0*/  @!P0 SEL R8, R8, 0xc, P2 ;  /* 0x0000000c08088807 */ /* 0x000fe40001000000 */
[----:B------:R-:W-:-:S04]  /*06f0*/  @P0 SEL R9, R9, 0xe, P1 ;  /* 0x0000000e09090807 */ /* 0x000fc80000800000 */
[----:B------:R-:W-:Y:S02]  /*0700*/  @P0 PRMT R8, R9, 0x7610, R8 ;  /* 0x0000761009080816 */ /* 0x000fe40000000008 */
.L_x_226:
[----:B------:R-:W-:Y:S05]  /*0710*/  BSYNC B0 ;  /* 0x0000000000007941 */ /* 0x000fea0003800000 */
.L_x_223:
[----:B------:R-:W-:Y:S01]  /*0720*/  FMUL.FTZ R6, R6, R11 ;  /* 0x0000000b06067220 */ /* 0x000fe20000410000 */
[----:B------:R-:W-:Y:S04]  /*0730*/  BSSY B0, `(.L_x_228) ;  /* 0x0000029000007945 */ /* 0x000fe80003800000 */
[----:B------:R-:W-:-:S13]  /*0740*/  FSETP.GT.FTZ.AND P0, PT, R6, 0.039790149778127670288, PT ;  /* 0x3d22faff0600780b */ /* 0x000fda0003f14000 */
[----:B------:R-:W-:Y:S05]  /*0750*/  @P0 BRA `(.L_x_229) ;  /* 0x0000013000000947 */ /* 0x000fea0003800000 */
[----:B------:R-:W-:-:S13]  /*0760*/  FSETP.GT.FTZ.AND P0, PT, R6, -0.33967941999435424805, PT ;  /* 0xbeadea760600780b */ /* 0x000fda0003f14000 */
[----:B------:R-:W-:Y:S05]  /*0770*/  @P0 BRA `(.L_x_230) ;  /* 0x0000008000000947 */ /* 0x000fea0003800000 */
[----:B------:R-:W-:-:S13]  /*0780*/  FSETP.GT.FTZ.AND P0, PT, R6, -0.61063289642333984375, PT ;  /* 0xbf1c52700600780b */ /* 0x000fda0003f14000 */
[C---:B------:R-:W-:Y:S02]  /*0790*/  @!P0 FSETP.GT.FTZ.AND P2, PT, R6.reuse, -0.84809643030166625977, PT ;  /* 0xbf591cd90600880b */ /* 0x040fe40003f54000 */
[----:B------:R-:W-:Y:S01]  /*07a0*/  @P0 FSETP.GT.FTZ.AND P1, PT, R6, -0.459995269775390625, PT ;  /* 0xbeeb84800600080b */ /* 0x000fe20003f34000 */
[----:B------:R-:W-:Y:S01]  /*07b0*/  @P0 IMAD.MOV.U32 R6, RZ, RZ, 0x3 ;  /* 0x00000003ff060424 */ /* 0x000fe200078e00ff */
[----:B------:R-:W-:-:S04]  /*07c0*/  @!P0 SEL R9, RZ, 0x1, !P2 ;  /* 0x00000001ff098807 */ /* 0x000fc80005000000 */
[----:B------:R-:W-:-:S04]  /*07d0*/  @P0 SEL R6, R6, 0x2, P1 ;  /* 0x0000000206060807 */ /* 0x000fc80000800000 */
[----:B------:R-:W-:Y:S01]  /*07e0*/  @P0 PRMT R9, R6, 0x7610, R9 ;  /* 0x0000761006090816 */ /* 0x000fe20000000009 */
[----:B------:R-:W-:Y:S05]  /*07f0*/  BRA `(.L_x_231) ;  /* 0x000001c000007947 */ /* 0x000fea0003800000 */
.L_x_230:
[----:B------:R-:W-:-:S13]  /*0800*/  FSETP.GT.FTZ.AND P0, PT, R6, -0.13791173696517944336, PT ;  /* 0xbe0d38bc0600780b */ /* 0x000fda0003f14000 */
[C---:B------:R-:W-:Y:S01]  /*0810*/  @!P0 FSETP.GT.FTZ.AND P2, PT, R6.reuse, -0.23460739850997924805, PT ;  /* 0xbe703cec0600880b */ /* 0x040fe20003f54000 */
[----:B------:R-:W-:Y:S01]  /*0820*/  @!P0 IMAD.MOV.U32 R9, RZ, RZ, 0x5 ;  /* 0x00000005ff098424 */ /* 0x000fe200078e00ff */
[----:B------:R-:W-:Y:S01]  /*0830*/  @P0 FSETP.GT.FTZ.AND P1, PT, R6, -0.045525018125772476196, PT ;  /* 0xbd3a78710600080b */ /* 0x000fe20003f34000 */
[----:B------:R-:W-:-:S03]  /*0840*/  @P0 IMAD.MOV.U32 R6, RZ, RZ, 0x7 ;  /* 0x00000007ff060424 */ /* 0x000fc600078e00ff */
[----:B------:R-:W-:Y:S02]  /*0850*/  @!P0 SEL R9, R9, 0x4, P2 ;  /* 0x0000000409098807 */ /* 0x000fe40001000000 */
[----:B------:R-:W-:-:S04]  /*0860*/  @P0 SEL R6, R6, 0x6, P1 ;  /* 0x0000000606060807 */ /* 0x000fc80000800000 */
[----:B------:R-:W-:Y:S01]  /*0870*/  @P0 PRMT R9, R6, 0x7610, R9 ;  /* 0x0000761006090816 */ /* 0x000fe20000000009 */
[----:B------:R-:W-:Y:S05]  /*0880*/  BRA `(.L_x_231) ;  /* 0x0000013000007947 */ /* 0x000fea0003800000 */
.L_x_229:
[----:B------:R-:W-:-:S13]  /*0890*/  FSETP.GT.FTZ.AND P0, PT, R6, 0.38931253552436828613, PT ;  /* 0x3ec753f90600780b */ /* 0x000fda0003f14000 */
[----:B------:R-:W-:Y:S05]  /*08a0*/  @P0 BRA `(.L_x_232) ;  /* 0x0000009000000947 */ /* 0x000fea0003800000 */
[----:B------:R-:W-:-:S13]  /*08b0*/  FSETP.GT.FTZ.AND P0, PT, R6, 0.20352125167846679688, PT ;  /* 0x3e5067e00600780b */ /* 0x000fda0003f14000 */
[C---:B------:R-:W-:Y:S01]  /*08c0*/  @!P0 FSETP.GT.FTZ.AND P2, PT, R6.reuse, 0.12025525420904159546, PT ;  /* 0x3df648630600880b */ /* 0x040fe20003f54000 */
[----:B------:R-:W-:Y:S01]  /*08d0*/  @!P0 IMAD.MOV.U32 R9, RZ, RZ, 0x9 ;  /* 0x00000009ff098424 */ /* 0x000fe200078e00ff */
[----:B------:R-:W-:Y:S01]  /*08e0*/  @P0 FSETP.GT.FTZ.AND P1, PT, R6, 0.29201376438140869141, PT ;  /* 0x3e9582d40600080b */ /* 0x000fe20003f34000 */
[----:B------:R-:W-:-:S03]  /*08f0*/  @P0 IMAD.MOV.U32 R6, RZ, RZ, 0xb ;  /* 0x0000000bff060424 */ /* 0x000fc600078e00ff */
[----:B------:R-:W-:Y:S02]  /*0900*/  @!P0 SEL R9, R9, 0x8, P2 ;  /* 0x0000000809098807 */ /* 0x000fe40001000000 */
[----:B------:R-:W-:-:S04]  /*0910*/  @P0 SEL R6, R6, 0xa, P1 ;  /* 0x0000000a06060807 */ /* 0x000fc80000800000 */
[----:B------:R-:W-:Y:S01]  /*0920*/  @P0 PRMT R9, R6, 0x7610, R9 ;  /* 0x0000761006090816 */ /* 0x000fe20000000009 */
[----:B------:R-:W-:Y:S05]  /*0930*/  BRA `(.L_x_231) ;  /* 0x0000008000007947 */ /* 0x000fea0003800000 */
.L_x_232:
[----:B------:R-:W-:-:S13]  /*0940*/  FSETP.GT.FTZ.AND P0, PT, R6, 0.64278692007064819336, PT ;  /* 0x3f248daf0600780b */ /* 0x000fda0003f14000 */
[C---:B------:R-:W-:Y:S01]  /*0950*/  @!P0 FSETP.GT.FTZ.AND P2, PT, R6.reuse, 0.50166338682174682617, PT ;  /* 0x3f006d030600880b */ /* 0x040fe20003f54000 */
[----:B------:R-:W-:Y:S01]  /*0960*/  @!P0 IMAD.MOV.U32 R9, RZ, RZ, 0xd ;  /* 0x0000000dff098424 */ /* 0x000fe200078e00ff */
[----:B------:R-:W-:Y:S01]  /*0970*/  @P0 FSETP.GT.FTZ.AND P1, PT, R6, 0.86147838830947875977, PT ;  /* 0x3f5c89d90600080b */ /* 0x000fe20003f34000 */
[----:B------:R-:W-:-:S03]  /*0980*/  @P0 IMAD.MOV.U32 R6, RZ, RZ, 0xf ;  /* 0x0000000fff060424 */ /* 0x000fc600078e00ff */
[----:B------:R-:W-:Y:S02]  /*0990*/  @!P0 SEL R9, R9, 0xc, P2 ;  /* 0x0000000c09098807 */ /* 0x000fe40001000000 */
[----:B------:R-:W-:-:S04]  /*09a0*/  @P0 SEL R6, R6, 0xe, P1 ;  /* 0x0000000e06060807 */ /* 0x000fc80000800000 */
[----:B------:R-:W-:Y:S02]  /*09b0*/  @P0 PRMT R9, R6, 0x7610, R9 ;  /* 0x0000761006090816 */ /* 0x000fe40000000009 */
.L_x_231:
[----:B------:R-:W-:Y:S05]  /*09c0*/  BSYNC B0 ;  /* 0x0000000000007941 */ /* 0x000fea0003800000 */
.L_x_228:
[----:B------:R-:W-:Y:S01]  /*09d0*/  BAR.SYNC.DEFER_BLOCKING 0x0 ;  /* 0x0000000000007b1d */ /* 0x000fe20000010000 */
[----:B------:R-:W-:Y:S01]  /*09e0*/  ISETP.NE.AND P0, PT, R0, RZ, PT ;  /* 0x000000ff0000720c */ /* 0x000fe20003f05270 */
[----:B------:R-:W-:Y:S02]  /*09f0*/  IMAD.SHL.U32 R8, R8, 0x10, RZ ;  /* 0x0000001008087824 */ /* 0x000fe400078e00ff */
[----:B------:R-:W-:-:S03]  /*0a00*/  IMAD.IADD R4, R7, 0x1, R4 ;  /* 0x0000000107047824 */ /* 0x000fc600078e0204 */
[----:B------:R-:W-:-:S07]  /*0a10*/  LOP3.LUT R8, R9, R8, RZ, 0xfc, !PT ;  /* 0x0000000809087212 */ /* 0x000fce00078efcff */
[----:B------:R-:W-:-:S04]  /*0a20*/  @!P0 IADD3 R3, R3, 0x1, RZ ;  /* 0x0000000103038810 */ /* 0x000fc80007ffe0ff */
[----:B------:R-:W-:-:S04]  /*0a30*/  @!P0 LEA.HI R3, R3, R3, RZ, 0x1 ;  /* 0x0000000303038211 */ /* 0x000fc800078f08ff */
[----:B------:R-:W-:Y:S01]  /*0a40*/  @!P0 SHF.R.S32.HI R3, RZ, 0x1, R3 ;  /* 0x00000001ff038819 */ /* 0x000fe20000011403 */
[----:B------:R-:W-:Y:S01]  /*0a50*/  STS.U8 [R5+0x80], R8 ;  /* 0x0000800805007388 */ /* 0x000fe20000000000 */
[----:B------:R-:W-:-:S06]  /*0a60*/  NOP ;  /* 0x0000000000007918 */ /* 0x000fcc0000000000 */
[----:B------:R-:W-:Y:S01]  /*0a70*/  @!P0 IMNMX R3, R3, 0x20, PT ;  /* 0x0000002003038817 */ /* 0x000fe20003800200 */
[----:B------:R-:W-:Y:S04]  /*0a80*/  LDS.U8 R9, [R5+0x80] ;  /* 0x0000800005097984 */ /* 0x000fe80000000000 */
[----:B------:R-:W-:Y:S04]  /*0a90*/  @!P0 STS [0xa0], R3 ;  /* 0x0000a003ff008388 */ /* 0x000fe80000000800 */
[----:B------:R-:W-:Y:S06]  /*0aa0*/  BAR.SYNC.DEFER_BLOCKING 0x0 ;  /* 0x0000000000007b1d */ /* 0x000fec0000010000 */
[----:B------:R-:W0:Y:S02]  /*0ab0*/  LDS R11, [0xa0] ;  /* 0x0000a000ff0b7984 */ /* 0x000e240000000800 */
[----:B0-----:R-:W-:-:S13]  /*0ac0*/  ISETP.GE.AND P0, PT, R4, R11, PT ;  /* 0x0000000b0400720c */ /* 0x001fda0003f06270 */
[----:B------:R-:W-:Y:S05]  /*0ad0*/  @P0 EXIT ;  /* 0x000000000000094d */ /* 0x000fea0003800000 */
[----:B------:R-:W-:Y:S02]  /*0ae0*/  LEA.HI R2, R2, R2, RZ, 0x1 ;  /* 0x0000000202027211 */ /* 0x000fe400078f08ff */
[----:B------:R-:W-:Y:S02]  /*0af0*/  SHF.R.S32.HI R0, RZ, 0x1f, R4 ;  /* 0x0000001fff007819 */ /* 0x000fe40000011404 */
[----:B------:R-:W-:-:S04]  /*0b00*/  SHF.R.S32.HI R3, RZ, 0x1, R2 ;  /* 0x00000001ff037819 */ /* 0x000fc80000011402 */
[--C-:B------:R-:W-:Y:S02]  /*0b10*/  IADD3 R2, P0, P1, R4, c[0x0][0x178], R3.reuse ;  /* 0x00005e0004027a10 */ /* 0x100fe4000791e003 */
[----:B------:R-:W-:-:S04]  /*0b20*/  SHF.R.S32.HI R3, RZ, 0x1f, R3 ;  /* 0x0000001fff037819 */ /* 0x000fc80000011403 */
[----:B------:R-:W-:-:S05]  /*0b30*/  IADD3.X R3, R0, c[0x0][0x17c], R3, P0, P1 ;  /* 0x00005f0000037a10 */ /* 0x000fca00007e2403 */
[----:B------:R-:W-:Y:S01]  /*0b40*/  STG.E.U8 [R2.64], R9 ;  /* 0x0000000902007986 */ /* 0x000fe2000c101104 */
[----:B------:R-:W-:Y:S05]  /*0b50*/  EXIT ;  /* 0x000000000000794d */ /* 0x000fea0003800000 */
.L_x_233:
        /* <DEDUP_REMOVED lines=10> */
.L_x_2085:


//--------------------- .text._Z23kQuantizeBlockwiseSmallIfLi64ELi2EEvPfPT_S0_PhS0_ii --------------------------
	.section	.text._Z23kQuantizeBlockwiseSmallIfLi64ELi2EEvPfPT_S0_PhS0_ii,"ax",@progbits
	.sectioninfo	@"SHI_REGISTERS=17"
	.align	128
        .global         _Z23kQuantizeBlockwiseSmallIfLi64ELi2EEvPfPT_S0_PhS0_ii
        .type           _Z23kQuantizeBlockwiseSmallIfLi64ELi2EEvPfPT_S0_PhS0_ii,@function
        .size           _Z23kQuantizeBlockwiseSmallIfLi64ELi2EEvPfPT_S0_PhS0_ii,(.L_x_2086 - _Z23kQuantizeBlockwiseSmallIfLi64ELi2EEvPfPT_S0_PhS0_ii)
        .other          _Z23kQuantizeBlockwiseSmallIfLi64ELi2EEvPfPT_S0_PhS0_ii,@"STO_CUDA_ENTRY STV_DEFAULT"
_Z23kQuantizeBlockwiseSmallIfLi64ELi2EEvPfPT_S0_PhS0_ii:
.text._Z23kQuantizeBlockwiseSmallIfLi64ELi2EEvPfPT_S0_PhS0_ii:
[----:B------:R-:W-:Y:S02]  /*0000*/  IMAD.MOV.U32 R1, RZ, RZ, c[0x0][0x28] ;  /* 0x00000a00ff017624 */ /* 0x000fe400078e00ff */
[----:B------:R-:W0:Y:S01]  /*0010*/  S2R R0, SR_TID.X ;  /* 0x0000000000007919 */ /* 0x000e220000002100 */
[----:B------:R-:W-:Y:S01]  /*0020*/  IMAD.MOV.U32 R12, RZ, RZ, RZ ;  /* 0x000000ffff0c7224 */ /* 0x000fe200078e00ff */
[----:B------:R-:W-:Y:S02]  /*0030*/  ULDC.64 UR4, c[0x0][0x118] ;  /* 0x0000460000047ab9 */ /* 0x000fe40000000a00 */
        /* <DEDUP_REMOVED lines=10> */
[C---:B------:R-:W-:Y:S02]  /*00e0*/  IADD3 R10, P2, R4.reuse, R3, RZ ;  /* 0x00000003040a7210 */ /* 0x040fe40007f5e0ff */
[-C--:B------:R-:W-:Y:S02]  /*00f0*/  ISETP.GE.AND P1, PT, R3, R2.reuse, PT ;  /* 0x000000020300720c */ /* 0x080fe40003f26270 */
[----:B------:R-:W-:Y:S02]  /*0100*/  ISETP.GE.AND P0, PT, R7, R2, PT ;  /* 0x000000020700720c */ /* 0x000fe40003f06270 */
[----:B------:R-:W-:Y:S02]  /*0110*/  LEA.HI.X.SX32 R9, R4, R9, 0x1, P2 ;  /* 0x0000000904097211 */ /* 0x000fe400010f0eff */
[----:B------:R-:W-:-:S04]  /*0120*/  LEA R8, P2, R10, c[0x0][0x168], 0x2 ;  /* 0x00005a000a087a11 */ /* 0x000fc800078410ff */
[----:B------:R-:W-:Y:S01]  /*0130*/  LEA.HI.X R9, R10, c[0x0][0x16c], R9, 0x2, P2 ;  /* 0x00005b000a097a11 */ /* 0x000fe200010f1409 */
[----:B------:R-:W-:-:S04]  /*0140*/  IMAD.MOV.U32 R10, RZ, RZ, RZ ;  /* 0x000000ffff0a7224 */ /* 0x000fc800078e00ff */
[----:B------:R-:W2:Y:S04]  /*0150*/  @!P1 LDG.E.CONSTANT R12, [R8.64] ;  /* 0x00000004080c9981 */ /* 0x000ea8000c1e9900 */
[----:B------:R-:W3:Y:S01]  /*0160*/  @!P0 LDG.E.CONSTANT R10, [R8.64+0x80] ;  /* 0x00008004080a8981 */ /* 0x000ee2000c1e9900 */
[----:B------:R-:W-:Y:S03]  /*0170*/  BSSY B0, `(.L_x_234) ;  /* 0x0000029000007945 */ /* 0x000fe60003800000 */
[----:B------:R-:W2:Y:S04]  /*0180*/  S2R R7, SR_LANEID ;  /* 0x0000000000077919 */ /* 0x000ea80000000000 */
[----:B--2---:R-:W-:Y:S04]  /*0190*/  STS [R7.X4], R12 ;  /* 0x0000000c07007388 */ /* 0x004fe80000004800 */
[----:B---3--:R-:W-:Y:S01]  /*01a0*/  STS [R7.X4+0x80], R10 ;  /* 0x0000800a07007388 */ /* 0x008fe20000004800 */
[----:B------:R-:W-:-:S06]  /*01b0*/  NOP ;  /* 0x0000000000007918 */ /* 0x000fcc0000000000 */
[----:B------:R-:W0:Y:S02]  /*01c0*/  LDS.64 R2, [R7.X8] ;  /* 0x0000000007027984 */ /* 0x000e240000008a00 */
[----:B0-----:R-:W-:-:S04]  /*01d0*/  FMNMX.FTZ R14, |R2|, -3.40282346638528859812e+38, !PT ;  /* 0xff7fffff020e7809 */ /* 0x001fc80007810200 */
[----:B------:R-:W-:-:S05]  /*01e0*/  FMNMX.FTZ R14, |R3|, R14, !PT ;  /* 0x0000000e030e7209 */ /* 0x000fca0007810200 */
        /* <DEDUP_REMOVED lines=17> */
[----:B------:R-:W-:Y:S02]  /*0300*/  FSEL R11, R13, R10, P0 ;  /* 0x0000000a0d0b7208 */ /* 0x000fe40000000000 */
[----:B------:R-:W-:-:S03]  /*0310*/  SHF.R.U32.HI R13, RZ, 0x5, R0 ;  /* 0x00000005ff0d7819 */ /* 0x000fc60000011600 */
        /* <DEDUP_REMOVED lines=14> */
.L_x_235:
[----:B------:R-:W-:Y:S05]  /*0400*/  BSYNC B0 ;  /* 0x0000000000007941 */ /* 0x000fea0003800000 */
.L_x_234:
[----:B------:R-:W-:Y:S01]  /*0410*/  BAR.SYNC.DEFER_BLOCKING 0x0 ;  /* 0x0000000000007b1d */ /* 0x000fe20000010000 */
[----:B-1----:R-:W-:-:S05]  /*0420*/  LOP3.LUT R9, R0, 0xffffffe0, RZ, 0xc0, !PT ;  /* 0xffffffe000097812 */ /* 0x002fca00078ec0ff */
[----:B------:R-:W-:Y:S01]  /*0430*/  BSSY B0, `(.L_x_236) ;  /* 0x000002b000007945 */ /* 0x000fe20003800000 */
[----:B------:R-:W0:Y:S02]  /*0440*/  LDS R13, [R13.X4+0x130] ;  /* 0x000130000d0d7984 */ /* 0x000e240000004800 */
        /* <DEDUP_REMOVED lines=13> */
.L_x_238:
        /* <DEDUP_REMOVED lines=9> */
.L_x_237:
        /* <DEDUP_REMOVED lines=11> */
.L_x_240:
        /* <DEDUP_REMOVED lines=8> */
.L_x_239:
[----:B------:R-:W-:Y:S05]  /*06e0*/  BSYNC B0 ;  /* 0x0000000000007941 */ /* 0x000fea0003800000 */
.L_x_236:
        /* <DEDUP_REMOVED lines=14> */
.L_x_243:
        /* <DEDUP_REMOVED lines=9> */
.L_x_242:
        /* <DEDUP_REMOVED lines=11> */
.L_x_245:
        /* <DEDUP_REMOVED lines=8> */
.L_x_244:
[----:B------:R-:W-:Y:S05]  /*0990*/  BSYNC B0 ;  /* 0x0000000000007941 */ /* 0x000fea0003800000 */
.L_x_241:
        /* <DEDUP_REMOVED lines=8> */
[----:B------:R-:W-:Y:S03]  /*0a20*/  STS.U8 [R7+0x100], R6 ;  /* 0x0001000607007388 */ /* 0x000fe60000000000 */
[----:B------:R-:W-:Y:S01]  /*0a30*/  @!P0 IMNMX R0, R5, 0x20, PT ;  /* 0x0000002005008817 */ /* 0x000fe20003800200 */
[----:B------:R-:W-:-:S06]  /*0a40*/  NOP ;  /* 0x0000000000007918 */ /* 0x000fcc0000000000 */
        /* <DEDUP_REMOVED lines=14> */
.L_x_246:
        /* <DEDUP_REMOVED lines=13> */
.L_x_2086:


//--------------------- .text._Z23kQuantizeBlockwiseSmallI6__halfLi64ELi2EEvPfPT_S1_PhS1_ii --------------------------
	.section	.text._Z23kQuantizeBlockwiseSmallI6__halfLi64ELi2EEvPfPT_S1_PhS1_ii,"ax",@progbits
	.sectioninfo	@"SHI_REGISTERS=16"
	.align	128
        .global         _Z23kQuantizeBlockwiseSmallI6__halfLi64ELi2EEvPfPT_S1_PhS1_ii
        .type           _Z23kQuantizeBlockwiseSmallI6__halfLi64ELi2EEvPfPT_S1_PhS1_ii,@function
        .size           _Z23kQuantizeBlockwiseSmallI6__halfLi64ELi2EEvPfPT_S1_PhS1_ii,(.L_x_2087 - _Z23kQuantizeBlockwiseSmallI6__halfLi64ELi2EEvPfPT_S1_PhS1_ii)
        .other          _Z23kQuantizeBlockwiseSmallI6__halfLi64ELi2EEvPfPT_S1_PhS1_ii,@"STO_CUDA_ENTRY STV_DEFAULT"
_Z23kQuantizeBlockwiseSmallI6__halfLi64ELi2EEvPfPT_S1_PhS1_ii:
.text._Z23kQuantizeBlockwiseSmallI6__halfLi64ELi2EEvPfPT_S1_PhS1_ii:
[----:B------:R-:W-:Y:S02]  /*0000*/  IMAD.MOV.U32 R1, RZ, RZ, c[0x0][0x28] ;  /* 0x00000a00ff017624 */ /* 0x000fe400078e00ff */
[----:B------:R-:W0:Y:S01]  /*0010*/  S2R R0, SR_TID.X ;  /* 0x0000000000007919 */ /* 0x000e220000002100 */
[----:B------:R-:W-:Y:S01]  /*0020*/  PRMT R10, RZ, 0x7610, R10 ;  /* 0x00007610ff0a7816 */ /* 0x000fe2000000000a */
        /* <DEDUP_REMOVED lines=15> */
[----:B------:R-:W-:Y:S02]  /*0120*/  LEA R8, P2, R9, c[0x0][0x168], 0x1 ;  /* 0x00005a0009087a11 */ /* 0x000fe400078408ff */
[----:B------:R-:W-:-:S02]  /*0130*/  PRMT R7, RZ, 0x7610, R7 ;  /* 0x00007610ff077816 */ /* 0x000fc40000000007 */
[----:B------:R-:W-:-:S05]  /*0140*/  LEA.HI.X R9, R9, c[0x0][0x16c], R6, 0x1, P2 ;  /* 0x00005b0009097a11 */ /* 0x000fca00010f0c06 */
[----:B------:R-:W2:Y:S04]  /*0150*/  @!P1 LDG.E.U16.CONSTANT R10, [R8.64] ;  /* 0x00000004080a9981 */ /* 0x000ea8000c1e9500 */
[----:B------:R-:W3:Y:S01]  /*0160*/  @!P0 LDG.E.U16.CONSTANT R7, [R8.64+0x40] ;  /* 0x0000400408078981 */ /* 0x000ee2000c1e9500 */
[----:B------:R-:W-:Y:S03]  /*0170*/  BSSY B0, `(.L_x_247) ;  /* 0x000002c000007945 */ /* 0x000fe60003800000 */
[----:B------:R-:W0:Y:S02]  /*0180*/  S2R R5, SR_LANEID ;  /* 0x0000000000057919 */ /* 0x000e240000000000 */
[----:B0-----:R-:W-:-:S05]  /*0190*/  IMAD.SHL.U32 R11, R5, 0x2, RZ ;  /* 0x00000002050b7824 */ /* 0x001fca00078e00ff */
[----:B--2---:R-:W-:Y:S04]  /*01a0*/  STS.U16 [R11], R10 ;  /* 0x0000000a0b007388 */ /* 0x004fe80000000400 */
[----:B---3--:R0:W-:Y:S01]  /*01b0*/  STS.U16 [R11+0x40], R7 ;  /* 0x000040070b007388 */ /* 0x0081e20000000400 */
[----:B------:R-:W-:-:S06]  /*01c0*/  NOP ;  /* 0x0000000000007918 */ /* 0x000fcc0000000000 */
[----:B------:R-:W1:Y:S01]  /*01d0*/  LDS R6, [R5.X4] ;  /* 0x0000000005067984 */ /* 0x000e620000004800 */
[----:B0-----:R-:W-:Y:S01]  /*01e0*/  SHF.R.U32.HI R11, RZ, 0x5, R0 ;  /* 0x00000005ff0b7819 */ /* 0x001fe20000011600 */
[--C-:B-1----:R-:W-:Y:S02]  /*01f0*/  HADD2.F32 R12, -RZ, R6.reuse.H0_H0 ;  /* 0x20000006ff0c7230 */ /* 0x102fe40000004100 */
[----:B------:R-:W-:-:S03]  /*0200*/  HADD2.F32 R6, -RZ, R6.H1_H1 ;  /* 0x30000006ff067230 */ /* 0x000fc60000004100 */
[----:B------:R-:W-:-:S04]  /*0210*/  FMNMX.FTZ R13, |R12|, -3.40282346638528859812e+38, !PT ;  /* 0xff7fffff0c0d7809 */ /* 0x000fc80007810200 */
[----:B------:R-:W-:-:S05]  /*0220*/  FMNMX.FTZ R13, R13, |R6|, !PT ;  /* 0x400000060d0d7209 */ /* 0x000fca0007810000 */
        /* <DEDUP_REMOVED lines=21> */
[----:B------:R-:W-:-:S03]  /*0380*/  FSEL R13, R13, R8, P0 ;  /* 0x000000080d0d7208 */ /* 0x000fc60000000000 */
        /* <DEDUP_REMOVED lines=10> */
.L_x_248:
[----:B------:R-:W-:Y:S05]  /*0430*/  BSYNC B0 ;  /* 0x0000000000007941 */ /* 0x000fea0003800000 */
.L_x_247:
        /* <DEDUP_REMOVED lines=17> */
.L_x_251:
        /* <DEDUP_REMOVED lines=9> */
.L_x_250:
        /* <DEDUP_REMOVED lines=11> */
.L_x_253:
        /* <DEDUP_REMOVED lines=8> */
.L_x_252:
[----:B------:R-:W-:Y:S05]  /*0710*/  BSYNC B0 ;  /* 0x0000000000007941 */ /* 0x000fea0003800000 */
.L_x_249:
        /* <DEDUP_REMOVED lines=14> */
.L_x_256:
        /* <DEDUP_REMOVED lines=9> */
.L_x_255:
        /* <DEDUP_REMOVED lines=11> */
.L_x_258:
        /* <DEDUP_REMOVED lines=8> */
.L_x_257:
[----:B------:R-:W-:Y:S05]  /*09c0*/  BSYNC B0 ;  /* 0x0000000000007941 */ /* 0x000fea0003800000 */
.L_x_254:
        /* <DEDUP_REMOVED lines=25> */
.L_x_259:
        /* <DEDUP_REMOVED lines=10> */
.L_x_2087:


//--------------------- .text._Z23kQuantizeBlockwiseSmallI13__nv_bfloat16Li64ELi1EEvPfPT_S1_PhS1_ii --------------------------
	.section	.text._Z23kQuantizeBlockwiseSmallI13__nv_bfloat16Li64ELi1EEvPfPT_S1_PhS1_ii,"ax",@progbits
	.sectioninfo	@"SHI_REGISTERS=16"
	.align	128
        .global         _Z23kQuantizeBlockwiseSmallI13__nv_bfloat16Li64ELi1EEvPfPT_S1_PhS1_ii
        .type           _Z23kQuantizeBlockwiseSmallI13__nv_bfloat16Li64ELi1EEvPfPT_S1_PhS1_ii,@function
        .size           _Z23kQuantizeBlockwiseSmallI13__nv_bfloat16Li64ELi1EEvPfPT_S1_PhS1_ii,(.L_x_2088 - _Z23kQuantizeBlockwiseSmallI13__nv_bfloat16Li64ELi1EEvPfPT_S1_PhS1_ii)
        .other          _Z23kQuantizeBlockwiseSmallI13__nv_bfloat16Li64ELi1EEvPfPT_S1_PhS1_ii,@"STO_CUDA_ENTRY STV_DEFAULT"
_Z23kQuantizeBlockwiseSmallI13__nv_bfloat16Li64ELi1EEvPfPT_S1_PhS1_ii:
.text._Z23kQuantizeBlockwiseSmallI13__nv_bfloat16Li64ELi1EEvPfPT_S1_PhS1_ii:
        /* <DEDUP_REMOVED lines=67> */
.L_x_261:
[----:B------:R-:W-:Y:S05]  /*0430*/  BSYNC B0 ;  /* 0x0000000000007941 */ /* 0x000fea0003800000 */
.L_x_260:
[----:B------:R-:W-:Y:S01]  /*0440*/  BAR.SYNC.DEFER_BLOCKING 0x0 ;  /* 0x0000000000007b1d */ /* 0x000fe20000010000 */
[----:B-1----:R-:W-:-:S05]  /*0450*/  LOP3.LUT R9, R0, 0xffffffe0, RZ, 0xc0, !PT ;  /* 0xffffffe000097812 */ /* 0x002fca00078ec0ff */
[----:B------:R-:W-:Y:S01]  /*0460*/  BSSY B0, `(.L_x_262) ;  /* 0x000001a000007945 */ /* 0x000fe20003800000 */
[----:B------:R-:W0:Y:S02]  /*0470*/  LDS R11, [R11.X4+0xb0] ;  /* 0x0000b0000b0b7984 */ /* 0x000e240000004800 */
[----:B0-----:R-:W-:-:S05]  /*0480*/  FMUL.FTZ R10, R10, R11 ;  /* 0x0000000b0a0a7220 */ /* 0x001fca0000410000 */
[C---:B------:R-:W-:Y:S02]  /*0490*/  FSETP.GT.FTZ.AND P0, PT, |R10|.reuse, 0.2916666567325592041, PT ;  /* 0x3e9555550a00780b */ /* 0x040fe40003f14200 */
[----:B------:R-:W-:-:S04]  /*04a0*/  FSETP.GEU.FTZ.AND P1, PT, R10, RZ, PT ;  /* 0x000000ff0a00720b */ /* 0x000fc80003f3e000 */
[----:B------:R-:W-:-:S07]  /*04b0*/  SEL R4, RZ, 0x8, P1 ;  /* 0x00000008ff047807 */ /* 0x000fce0000800000 */
[----:B------:R-:W-:Y:S05]  /*04c0*/  @P0 BRA `(.L_x_263) ;  /* 0x000000a000000947 */ /* 0x000fea0003800000 */
[----:B------:R-:W-:-:S13]  /*04d0*/  FSETP.GT.FTZ.AND P0, PT, |R10|, 0.0859375, PT ;  /* 0x3db000000a00780b */ /* 0x000fda0003f14200 */
[----:B------:R-:W-:Y:S05]  /*04e0*/  @P0 BRA `(.L_x_264) ;  /* 0x0000004000000947 */ /* 0x000fea0003800000 */
[----:B------:R-:W-:-:S13]  /*04f0*/  FSETP.GT.FTZ.AND P0, PT, |R10|, 0.0026041700039058923721, PT ;  /* 0x3b2aaab90a00780b */ /* 0x000fda0003f14200 */
[----:B------:R-:W-:Y:S05]  /*0500*/  @!P0 BRA `(.L_x_265) ;  /* 0x000000f000008947 */ /* 0x000fea0003800000 */
[----:B------:R-:W-:Y:S01]  /*0510*/  IADD3 R4, R4, 0x1, RZ ;  /* 0x0000000104047810 */ /* 0x000fe20007ffe0ff */
[----:B------:R-:W-:Y:S05]  /*0520*/  BRA `(.L_x_265) ;  /* 0x000000d000007947 */ /* 0x000fea0003800000 */
.L_x_264:
[----:B------:R-:W-:-:S13]  /*0530*/  FSETP.GT.FTZ.AND P0, PT, |R10|, 0.20833332836627960205, PT ;  /* 0x3e5555550a00780b */ /* 0x000fda0003f14200 */
[----:B------:R-:W-:-:S04]  /*0540*/  @!P0 IADD3 R4, R4, 0x6, RZ ;  /* 0x0000000604048810 */ /* 0x000fc80007ffe0ff */
[----:B------:R-:W-:Y:S01]  /*0550*/  @P0 IADD3 R4, R4, 0x7, RZ ;  /* 0x0000000704040810 */ /* 0x000fe20007ffe0ff */
[----:B------:R-:W-:Y:S05]  /*0560*/  BRA `(.L_x_265) ;  /* 0x0000009000007947 */ /* 0x000fea0003800000 */
.L_x_263:
[----:B------:R-:W-:-:S13]  /*0570*/  FSETP.GT.FTZ.AND P0, PT, |R10|, 0.58333301544189453125, PT ;  /* 0x3f1555500a00780b */ /* 0x000fda0003f14200 */
[----:B------:R-:W-:Y:S05]  /*0580*/  @P0 BRA `(.L_x_266) ;  /* 0x0000004000000947 */ /* 0x000fea0003800000 */
[----:B------:R-:W-:-:S13]  /*0590*/  FSETP.GT.FTZ.AND P0, PT, |R10|, 0.4166666865348815918, PT ;  /* 0x3ed555560a00780b */ /* 0x000fda0003f14200 */
[----:B------:R-:W-:-:S04]  /*05a0*/  @!P0 IADD3 R4, R4, 0x4, RZ ;  /* 0x0000000404048810 */ /* 0x000fc80007ffe0ff */
[----:B------:R-:W-:Y:S01]  /*05b0*/  @P0 IADD3 R4, R4, 0x5, RZ ;  /* 0x0000000504040810 */ /* 0x000fe20007ffe0ff */
[----:B------:R-:W-:Y:S05]  /*05c0*/  BRA `(.L_x_265) ;  /* 0x0000003000007947 */ /* 0x000fea0003800000 */
.L_x_266:
[----:B------:R-:W-:-:S13]  /*05d0*/  FSETP.GT.FTZ.AND P0, PT, |R10|, 0.8333333134651184082, PT ;  /* 0x3f5555550a00780b */ /* 0x000fda0003f14200 */
[----:B------:R-:W-:-:S04]  /*05e0*/  @!P0 IADD3 R4, R4, 0x2, RZ ;  /* 0x0000000204048810 */ /* 0x000fc80007ffe0ff */
[----:B------:R-:W-:Y:S02]  /*05f0*/  @P0 IADD3 R4, R4, 0x3, RZ ;  /* 0x0000000304040810 */ /* 0x000fe40007ffe0ff */
.L_x_265:
[----:B------:R-:W-:Y:S05]  /*0600*/  BSYNC B0 ;  /* 0x0000000000007941 */ /* 0x000fea0003800000 */
.L_x_262:
[----:B------:R-:W-:Y:S01]  /*0610*/  FMUL.FTZ R7, R7, R11 ;  /* 0x0000000b07077220 */ /* 0x000fe20000410000 */
[----:B------:R-:W-:Y:S04]  /*0620*/  BSSY B0, `(.L_x_267) ;  /* 0x0000018000007945 */ /* 0x000fe80003800000 */
        /* <DEDUP_REMOVED lines=10> */
.L_x_269:
[----:B------:R-:W-:-:S13]  /*06d0*/  FSETP.GT.FTZ.AND P0, PT, |R7|, 0.20833332836627960205, PT ;  /* 0x3e5555550700780b */ /* 0x000fda0003f14200 */
[----:B------:R-:W-:-:S04]  /*06e0*/  @!P0 IADD3 R8, R8, 0x6, RZ ;  /* 0x0000000608088810 */ /* 0x000fc80007ffe0ff */
[----:B------:R-:W-:Y:S01]  /*06f0*/  @P0 IADD3 R8, R8, 0x7, RZ ;  /* 0x0000000708080810 */ /* 0x000fe20007ffe0ff */
[----:B------:R-:W-:Y:S05]  /*0700*/  BRA `(.L_x_270) ;  /* 0x0000009000007947 */ /* 0x000fea0003800000 */
.L_x_268:
[----:B------:R-:W-:-:S13]  /*0710*/  FSETP.GT.FTZ.AND P0, PT, |R7|, 0.58333301544189453125, PT ;  /* 0x3f1555500700780b */ /* 0x000fda0003f14200 */
[----:B------:R-:W-:Y:S05]  /*0720*/  @P0 BRA `(.L_x_271) ;  /* 0x0000004000000947 */ /* 0x000fea0003800000 */
[----:B------:R-:W-:-:S13]  /*0730*/  FSETP.GT.FTZ.AND P0, PT, |R7|, 0.4166666865348815918, PT ;  /* 0x3ed555560700780b */ /* 0x000fda0003f14200 */
[----:B------:R-:W-:-:S04]  /*0740*/  @!P0 IADD3 R8, R8, 0x4, RZ ;  /* 0x0000000408088810 */ /* 0x000fc80007ffe0ff */
[----:B------:R-:W-:Y:S01]  /*0750*/  @P0 IADD3 R8, R8, 0x5, RZ ;  /* 0x0000000508080810 */ /* 0x000fe20007ffe0ff */
[----:B------:R-:W-:Y:S05]  /*0760*/  BRA `(.L_x_270) ;  /* 0x0000003000007947 */ /* 0x000fea0003800000 */
.L_x_271:
[----:B------:R-:W-:-:S13]  /*0770*/  FSETP.GT.FTZ.AND P0, PT, |R7|, 0.8333333134651184082, PT ;  /* 0x3f5555550700780b */ /* 0x000fda0003f14200 */
[----:B------:R-:W-:-:S04]  /*0780*/  @!P0 IADD3 R8, R8, 0x2, RZ ;  /* 0x0000000208088810 */ /* 0x000fc80007ffe0ff */
[----:B------:R-:W-:Y:S02]  /*0790*/  @P0 IADD3 R8, R8, 0x3, RZ ;  /* 0x0000000308080810 */ /* 0x000fe40007ffe0ff */
.L_x_270:
[----:B------:R-:W-:Y:S05]  /*07a0*/  BSYNC B0 ;  /* 0x0000000000007941 */ /* 0x000fea0003800000 */
.L_x_267:
[----:B------:R-:W-:Y:S01]  /*07b0*/  BAR.SYNC.DEFER_BLOCKING 0x0 ;  /* 0x0000000000007b1d */ /* 0x000fe20000010000 */
[----:B------:R-:W-:Y:S01]  /*07c0*/  ISETP.NE.AND P0, PT, R0, RZ, PT ;  /* 0x000000ff0000720c */ /* 0x000fe20003f05270 */
[----:B------:R-:W-:-:S12]  /*07d0*/  IMAD.IADD R9, R6, 0x1, R9 ;  /* 0x0000000106097824 */ /* 0x000fd800078e0209 */
[----:B------:R-:W-:Y:S01]  /*07e0*/  @!P0 IADD3 R0, R3, 0x1, RZ ;  /* 0x0000000103008810 */ /* 0x000fe20007ffe0ff */
[----:B------:R-:W-:-:S03]  /*07f0*/  IMAD.SHL.U32 R3, R4, 0x10, RZ ;  /* 0x0000001004037824 */ /* 0x000fc600078e00ff */
[----:B------:R-:W-:Y:S02]  /*0800*/  @!P0 LEA.HI R0, R0, R0, RZ, 0x1 ;  /* 0x0000000000008211 */ /* 0x000fe400078f08ff */
[----:B------:R-:W-:Y:S02]  /*0810*/  LOP3.LUT R8, R3, R8, RZ, 0xfc, !PT ;  /* 0x0000000803087212 */ /* 0x000fe400078efcff */
[----:B------:R-:W-:-:S03]  /*0820*/  @!P0 SHF.R.S32.HI R0, RZ, 0x1, R0 ;  /* 0x00000001ff008819 */ /* 0x000fc60000011400 */
[----:B------:R-:W-:Y:S01]  /*0830*/  STS.U8 [R5+0x80], R8 ;  /* 0x0000800805007388 */ /* 0x000fe20000000000 */
        /* <DEDUP_REMOVED lines=16> */
.L_x_272:
        /* <DEDUP_REMOVED lines=12> */
.L_x_2088:


//--------------------- .text._Z23kQuantizeBlockwiseSmallIfLi64ELi1EEvPfPT_S0_PhS0_ii --------------------------
	.section	.text._Z23kQuantizeBlockwiseSmallIfLi64ELi1EEvPfPT_S0_PhS0_ii,"ax",@progbits
	.sectioninfo	@"SHI_REGISTERS=18"
	.align	128
        .global         _Z23kQuantizeBlockwiseSmallIfLi64ELi1EEvPfPT_S0_PhS0_ii
        .type           _Z23kQuantizeBlockwiseSmallIfLi64ELi1EEvPfPT_S0_PhS0_ii,@function
        .size           _Z23kQuantizeBlockwiseSmallIfLi64ELi1EEvPfPT_S0_PhS0_ii,(.L_x_2089 - _Z23kQuantizeBlockwiseSmallIfLi64ELi1EEvPfPT_S0_PhS0_ii)
        .other          _Z23kQuantizeBlockwiseSmallIfLi64ELi1EEvPfPT_S0_PhS0_ii,@"STO_CUDA_ENTRY STV_DEFAULT"
_Z23kQuantizeBlockwiseSmallIfLi64ELi1EEvPfPT_S0_PhS0_ii:
.text._Z23kQuantizeBlockwiseSmallIfLi64ELi1EEvPfPT_S0_PhS0_ii:
        /* <DEDUP_REMOVED lines=43> */
[----:B------:R-:W-:Y:S02]  /*02b0*/  LOP3.LUT R8, R0, 0x1f, RZ, 0xc0, !PT ;  /* 0x0000001f00087812 */ /* 0x000fe400078ec0ff */
[----:B------:R-:W-:Y:S01]  /*02c0*/  SHF.R.U32.HI R9, RZ, 0x5, R0 ;  /* 0x00000005ff097819 */ /* 0x000fe20000011600 */
        /* <DEDUP_REMOVED lines=19> */
.L_x_274:
[----:B------:R-:W-:Y:S05]  /*0400*/  BSYNC B0 ;  /* 0x0000000000007941 */ /* 0x000fea0003800000 */
.L_x_273:
        /* <DEDUP_REMOVED lines=15> */
.L_x_277:
[----:B------:R-:W-:-:S13]  /*0500*/  FSETP.GT.FTZ.AND P0, PT, |R2|, 0.20833332836627960205, PT ;  /* 0x3e5555550200780b */ /* 0x000fda0003f14200 */
[----:B------:R-:W-:-:S04]  /*0510*/  @!P0 IADD3 R6, R6, 0x6, RZ ;  /* 0x0000000606068810 */ /* 0x000fc80007ffe0ff */
[----:B------:R-:W-:Y:S01]  /*0520*/  @P0 IADD3 R6, R6, 0x7, RZ ;  /* 0x0000000706060810 */ /* 0x000fe20007ffe0ff */
[----:B------:R-:W-:Y:S05]  /*0530*/  BRA `(.L_x_278) ;  /* 0x0000009000007947 */ /* 0x000fea0003800000 */
.L_x_276:
[----:B------:R-:W-:-:S13]  /*0540*/  FSETP.GT.FTZ.AND P0, PT, |R2|, 0.58333301544189453125, PT ;  /* 0x3f1555500200780b */ /* 0x000fda0003f14200 */
[----:B------:R-:W-:Y:S05]  /*0550*/  @P0 BRA `(.L_x_279) ;  /* 0x0000004000000947 */ /* 0x000fea0003800000 */
[----:B------:R-:W-:-:S13]  /*0560*/  FSETP.GT.FTZ.AND P0, PT, |R2|, 0.4166666865348815918, PT ;  /* 0x3ed555560200780b */ /* 0x000fda0003f14200 */
[----:B------:R-:W-:-:S04]  /*0570*/  @!P0 IADD3 R6, R6, 0x4, RZ ;  /* 0x0000000406068810 */ /* 0x000fc80007ffe0ff */
[----:B------:R-:W-:Y:S01]  /*0580*/  @P0 IADD3 R6, R6, 0x5, RZ ;  /* 0x0000000506060810 */ /* 0x000fe20007ffe0ff */
[----:B------:R-:W-:Y:S05]  /*0590*/  BRA `(.L_x_278) ;  /* 0x0000003000007947 */ /* 0x000fea0003800000 */
.L_x_279:
[----:B------:R-:W-:-:S13]  /*05a0*/  FSETP.GT.FTZ.AND P0, PT, |R2|, 0.8333333134651184082, PT ;  /* 0x3f5555550200780b */ /* 0x000fda0003f14200 */
[----:B------:R-:W-:-:S04]  /*05b0*/  @!P0 IADD3 R6, R6, 0x2, RZ ;  /* 0x0000000206068810 */ /* 0x000fc80007ffe0ff */
[----:B------:R-:W-:Y:S02]  /*05c0*/  @P0 IADD3 R6, R6, 0x3, RZ ;  /* 0x0000000306060810 */ /* 0x000fe40007ffe0ff */
.L_x_278:
[----:B------:R-:W-:Y:S05]  /*05d0*/  BSYNC B0 ;  /* 0x0000000000007941 */ /* 0x000fea0003800000 */
.L_x_275:
        /* <DEDUP_REMOVED lines=12> */
.L_x_282:
[----:B------:R-:W-:-:S13]  /*06a0*/  FSETP.GT.FTZ.AND P0, PT, |R3|, 0.20833332836627960205, PT ;  /* 0x3e5555550300780b */ /* 0x000fda0003f14200 */
[----:B------:R-:W-:-:S04]  /*06b0*/  @!P0 IADD3 R2, R2, 0x6, RZ ;  /* 0x0000000602028810 */ /* 0x000fc80007ffe0ff */
[----:B------:R-:W-:Y:S01]  /*06c0*/  @P0 IADD3 R2, R2, 0x7, RZ ;  /* 0x0000000702020810 */ /* 0x000fe20007ffe0ff */
[----:B------:R-:W-:Y:S05]  /*06d0*/  BRA `(.L_x_283) ;  /* 0x0000009000007947 */ /* 0x000fea0003800000 */
.L_x_281:
[----:B------:R-:W-:-:S13]  /*06e0*/  FSETP.GT.FTZ.AND P0, PT, |R3|, 0.58333301544189453125, PT ;  /* 0x3f1555500300780b */ /* 0x000fda0003f14200 */
[----:B------:R-:W-:Y:S05]  /*06f0*/  @P0 BRA `(.L_x_284) ;  /* 0x0000004000000947 */ /* 0x000fea0003800000 */
[----:B------:R-:W-:-:S13]  /*0700*/  FSETP.GT.FTZ.AND P0, PT, |R3|, 0.4166666865348815918, PT ;  /* 0x3ed555560300780b */ /* 0x000fda0003f14200 */
[----:B------:R-:W-:-:S04]  /*0710*/  @!P0 IADD3 R2, R2, 0x4, RZ ;  /* 0x0000000402028810 */ /* 0x000fc80007ffe0ff */
[----:B------:R-:W-:Y:S01]  /*0720*/  @P0 IADD3 R2, R2, 0x5, RZ ;  /* 0x0000000502020810 */ /* 0x000fe20007ffe0ff */
[----:B------:R-:W-:Y:S05]  /*0730*/  BRA `(.L_x_283) ;  /* 0x0000003000007947 */ /* 0x000fea0003800000 */
.L_x_284:
[----:B------:R-:W-:-:S13]  /*0740*/  FSETP.GT.FTZ.AND P0, PT, |R3|, 0.8333333134651184082, PT ;  /* 0x3f5555550300780b */ /* 0x000fda0003f14200 */
[----:B------:R-:W-:-:S04]  /*0750*/  @!P0 IADD3 R2, R2, 0x2, RZ ;  /* 0x0000000202028810 */ /* 0x000fc80007ffe0ff */
[----:B------:R-:W-:Y:S02]  /*0760*/  @P0 IADD3 R2, R2, 0x3, RZ ;  /* 0x0000000302020810 */ /* 0x000fe40007ffe0ff */
.L_x_283:
[----:B------:R-:W-:Y:S05]  /*0770*/  BSYNC B0 ;  /* 0x0000000000007941 */ /* 0x000fea0003800000 */
.L_x_280:
        /* <DEDUP_REMOVED lines=25> */
.L_x_285:
        /* <DEDUP_REMOVED lines=15> */
.L_x_2089:


//--------------------- .text._Z23kQuantizeBlockwiseSmallI6__halfLi64ELi1EEvPfPT_S1_PhS1_ii --------------------------
	.section	.text._Z23kQuantizeBlockwiseSmallI6__halfLi64ELi1EEvPfPT_S1_PhS1_ii,"ax",@progbits
	.sectioninfo	@"SHI_REGISTERS=17"
	.align	128
        .global         _Z23kQuantizeBlockwiseSmallI6__halfLi64ELi1EEvPfPT_S1_PhS1_ii
        .type           _Z23kQuantizeBlockwiseSmallI6__halfLi64ELi1EEvPfPT_S1_PhS1_ii,@function
        .size           _Z23kQuantizeBlockwiseSmallI6__halfLi64ELi1EEvPfPT_S1_PhS1_ii,(.L_x_2090 - _Z23kQuantizeBlockwiseSmallI6__halfLi64ELi1EEvPfPT_S1_PhS1_ii)
        .other          _Z23kQuantizeBlockwiseSmallI6__halfLi64ELi1EEvPfPT_S1_PhS1_ii,@"STO_CUDA_ENTRY STV_DEFAULT"
_Z23kQuantizeBlockwiseSmallI6__halfLi64ELi1EEvPfPT_S1_PhS1_ii:
.text._Z23kQuantizeBlockwiseSmallI6__halfLi64ELi1EEvPfPT_S1_PhS1_ii:
        /* <DEDUP_REMOVED lines=20> */
[----:B------:R-:W-:-:S03]  /*0140*/  PRMT R6, RZ, 0x7610, R6 ;  /* 0x00007610ff067816 */ /* 0x000fc60000000006 */
        /* <DEDUP_REMOVED lines=9> */
[--C-:B0-----:R-:W-:Y:S02]  /*01e0*/  HADD2.F32 R12, -RZ, R7.reuse.H0_H0 ;  /* 0x20000007ff0c7230 */ /* 0x101fe40000004100 */
        /* <DEDUP_REMOVED lines=36> */
.L_x_287:
[----:B------:R-:W-:Y:S05]  /*0430*/  BSYNC B0 ;  /* 0x0000000000007941 */ /* 0x000fea0003800000 */
.L_x_286:
        /* <DEDUP_REMOVED lines=15> */
.L_x_290:
[----:B------:R-:W-:-:S13]  /*0530*/  FSETP.GT.FTZ.AND P0, PT, |R12|, 0.20833332836627960205, PT ;  /* 0x3e5555550c00780b */ /* 0x000fda0003f14200 */
[----:B------:R-:W-:-:S04]  /*0540*/  @!P0 IADD3 R4, R4, 0x6, RZ ;  /* 0x0000000604048810 */ /* 0x000fc80007ffe0ff */
[----:B------:R-:W-:Y:S01]  /*0550*/  @P0 IADD3 R4, R4, 0x7, RZ ;  /* 0x0000000704040810 */ /* 0x000fe20007ffe0ff */
[----:B------:R-:W-:Y:S05]  /*0560*/  BRA `(.L_x_291) ;  /* 0x0000009000007947 */ /* 0x000fea0003800000 */
.L_x_289:
[----:B------:R-:W-:-:S13]  /*0570*/  FSETP.GT.FTZ.AND P0, PT, |R12|, 0.58333301544189453125, PT ;  /* 0x3f1555500c00780b */ /* 0x000fda0003f14200 */
[----:B------:R-:W-:Y:S05]  /*0580*/  @P0 BRA `(.L_x_292) ;  /* 0x0000004000000947 */ /* 0x000fea0003800000 */
[----:B------:R-:W-:-:S13]  /*0590*/  FSETP.GT.FTZ.AND P0, PT, |R12|, 0.4166666865348815918, PT ;  /* 0x3ed555560c00780b */ /* 0x000fda0003f14200 */
[----:B------:R-:W-:-:S04]  /*05a0*/  @!P0 IADD3 R4, R4, 0x4, RZ ;  /* 0x0000000404048810 */ /* 0x000fc80007ffe0ff */
[----:B------:R-:W-:Y:S01]  /*05b0*/  @P0 IADD3 R4, R4, 0x5, RZ ;  /* 0x0000000504040810 */ /* 0x000fe20007ffe0ff */
[----:B------:R-:W-:Y:S05]  /*05c0*/  BRA `(.L_x_291) ;  /* 0x0000003000007947 */ /* 0x000fea0003800000 */
.L_x_292:
[----:B------:R-:W-:-:S13]  /*05d0*/  FSETP.GT.FTZ.AND P0, PT, |R12|, 0.8333333134651184082, PT ;  /* 0x3f5555550c00780b */ /* 0x000fda0003f14200 */
[----:B------:R-:W-:-:S04]  /*05e0*/  @!P0 IADD3 R4, R4, 0x2, RZ ;  /* 0x0000000204048810 */ /* 0x000fc80007ffe0ff */
[----:B------:R-:W-:Y:S02]  /*05f0*/  @P0 IADD3 R4, R4, 0x3, RZ ;  /* 0x0000000304040810 */ /* 0x000fe40007ffe0ff */
.L_x_291:
[----:B------:R-:W-:Y:S05]  /*0600*/  BSYNC B0 ;  /* 0x0000000000007941 */ /* 0x000fea0003800000 */
.L_x_288:
        /* <DEDUP_REMOVED lines=12> */
.L_x_295:
[----:B------:R-:W-:-:S13]  /*06d0*/  FSETP.GT.FTZ.AND P0, PT, |R7|, 0.20833332836627960205, PT ;  /* 0x3e5555550700780b */ /* 0x000fda0003f14200 */
[----:B------:R-:W-:-:S04]  /*06e0*/  @!P0 IADD3 R8, R8, 0x6, RZ ;  /* 0x0000000608088810 */ /* 0x000fc80007ffe0ff */
[----:B------:R-:W-:Y:S01]  /*06f0*/  @P0 IADD3 R8, R8, 0x7, RZ ;  /* 0x0000000708080810 */ /* 0x000fe20007ffe0ff */
[----:B------:R-:W-:Y:S05]  /*0700*/  BRA `(.L_x_296) ;  /* 0x0000009000007947 */ /* 0x000fea0003800000 */
.L_x_294:
[----:B------:R-:W-:-:S13]  /*0710*/  FSETP.GT.FTZ.AND P0, PT, |R7|, 0.58333301544189453125, PT ;  /* 0x3f1555500700780b */ /* 0x000fda0003f14200 */
[----:B------:R-:W-:Y:S05]  /*0720*/  @P0 BRA `(.L_x_297) ;  /* 0x0000004000000947 */ /* 0x000fea0003800000 */
[----:B------:R-:W-:-:S13]  /*0730*/  FSETP.GT.FTZ.AND P0, PT, |R7|, 0.4166666865348815918, PT ;  /* 0x3ed555560700780b */ /* 0x000fda0003f14200 */
[----:B------:R-:W-:-:S04]  /*0740*/  @!P0 IADD3 R8, R8, 0x4, RZ ;  /* 0x0000000408088810 */ /* 0x000fc80007ffe0ff */
[----:B------:R-:W-:Y:S01]  /*0750*/  @P0 IADD3 R8, R8, 0x5, RZ ;  /* 0x0000000508080810 */ /* 0x000fe20007ffe0ff */
[----:B------:R-:W-:Y:S05]  /*0760*/  BRA `(.L_x_296) ;  /* 0x0000003000007947 */ /* 0x000fea0003800000 */
.L_x_297:
[----:B------:R-:W-:-:S13]  /*0770*/  FSETP.GT.FTZ.AND P0, PT, |R7|, 0.8333333134651184082, PT ;  /* 0x3f5555550700780b */ /* 0x000fda0003f14200 */
[----:B------:R-:W-:-:S04]  /*0780*/  @!P0 IADD3 R8, R8, 0x2, RZ ;  /* 0x0000000208088810 */ /* 0x000fc80007ffe0ff */
[----:B------:R-:W-:Y:S02]  /*0790*/  @P0 IADD3 R8, R8, 0x3, RZ ;  /* 0x0000000308080810 */ /* 0x000fe40007ffe0ff */
.L_x_296:
[----:B------:R-:W-:Y:S05]  /*07a0*/  BSYNC B0 ;  /* 0x0000000000007941 */ /* 0x000fea0003800000 */
.L_x_293:
        /* <DEDUP_REMOVED lines=25> */
.L_x_298:
        /* <DEDUP_REMOVED lines=12> */
.L_x_2090:


//--------------------- .text._Z23kQuantizeBlockwiseSmallI13__nv_bfloat16Li32ELi2EEvPfPT_S1_PhS1_ii --------------------------
	.section	.text._Z23kQuantizeBlockwiseSmallI13__nv_bfloat16Li32ELi2EEvPfPT_S1_PhS1_ii,"ax",@progbits
	.sectioninfo	@"SHI_REGISTERS=20"
	.align	128
        .global         _Z23kQuantizeBlockwiseSmallI13__nv_bfloat16Li32ELi2EEvPfPT_S1_PhS1_ii
        .type           _Z23kQuantizeBlockwiseSmallI13__nv_bfloat16Li32ELi2EEvPfPT_S1_PhS1_ii,@function
        .size           _Z23kQuantizeBlockwiseSmallI13__nv_bfloat16Li32ELi2EEvPfPT_S1_PhS1_ii,(.L_x_2047 - _Z23kQuantizeBlockwiseSmallI13__nv_bfloat16Li32ELi2EEvPfPT_S1_PhS1_ii)
        .other          _Z23kQuantizeBlockwiseSmallI13__nv_bfloat16Li32ELi2EEvPfPT_S1_PhS1_ii,@"STO_CUDA_ENTRY STV_DEFAULT"
_Z23kQuantizeBlockwiseSmallI13__nv_bfloat16Li32ELi2EEvPfPT_S1_PhS1_ii:
.text._Z23kQuantizeBlockwiseSmallI13__nv_bfloat16Li32ELi2EEvPfPT_S1_PhS1_ii:
        /* <DEDUP_REMOVED lines=21> */
[----:B------:R0:W2:Y:S04]  /*0150*/  @!P1 LDG.E.U16.CONSTANT R10, [R8.64] ;  /* 0x00000004080a9981 */ /* 0x0000a8000c1e9500 */
[----:B------:R0:W3:Y:S01]  /*0160*/  @!P0 LDG.E.U16.CONSTANT R7, [R8.64+0x40] ;  /* 0x0000400408078981 */ /* 0x0000e2000c1e9500 */
[----:B------:R-:W-:Y:S01]  /*0170*/  IMAD.MOV.U32 R13, RZ, RZ, 0xffff ;  /* 0x0000ffffff0d7424 */ /* 0x000fe200078e00ff */
[----:B------:R-:W-:Y:S02]  /*0180*/  VOTEU.ANY UR7, UPT, PT ;  /* 0x0000000000077886 */ /* 0x000fe400038e0100 */
[----:B------:R-:W1:Y:S02]  /*0190*/  S2R R5, SR_LANEID ;  /* 0x0000000000057919 */ /* 0x000e640000000000 */
[----:B-1----:R-:W-:Y:S01]  /*01a0*/  IMAD.SHL.U32 R11, R5, 0x2, RZ ;  /* 0x00000002050b7824 */ /* 0x002fe200078e00ff */
[----:B------:R-:W-:-:S04]  /*01b0*/  LEA.HI R12, RZ, R5, RZ, 0x4 ;  /* 0x00000005ff0c7211 */ /* 0x000fc800078f20ff */
[----:B------:R-:W-:-:S04]  /*01c0*/  LOP3.LUT R14, R12, 0xfffffff0, RZ, 0xc0, !PT ;  /* 0xfffffff00c0e7812 */ /* 0x000fc800078ec0ff */
[----:B------:R-:W-:Y:S01]  /*01d0*/  SHF.L.U32 R12, R13, R14, RZ ;  /* 0x0000000e0d0c7219 */ /* 0x000fe200000006ff */
[----:B------:R-:W-:-:S03]  /*01e0*/  IMAD.IADD R14, R5, 0x1, -R14 ;  /* 0x00000001050e7824 */ /* 0x000fc600078e0a0e */
[----:B0-----:R-:W0:Y:S01]  /*01f0*/  MATCH.ANY R9, R12 ;  /* 0x000000000c0973a1 */ /* 0x001e2200000e8000 */
[----:B------:R-:W1:Y:S01]  /*0200*/  REDUX.OR UR6, R12 ;  /* 0x000000000c0673c4 */ /* 0x000e620000004000 */
[----:B0-----:R-:W-:Y:S02]  /*0210*/  LOP3.LUT P0, RZ, R12, UR7, R9, 0x40, !PT ;  /* 0x000000070cff7c12 */ /* 0x001fe4000f804009 */
[----:B------:R-:W-:Y:S01]  /*0220*/  SHF.R.U32.HI R9, RZ, 0x4, R0 ;  /* 0x00000004ff097819 */ /* 0x000fe20000011600 */
[----:B--2---:R-:W-:Y:S04]  /*0230*/  STS.U16 [R11], R10 ;  /* 0x0000000a0b007388 */ /* 0x004fe80000000400 */
[----:B---3--:R-:W-:Y:S01]  /*0240*/  STS.U16 [R11+0x40], R7 ;  /* 0x000040070b007388 */ /* 0x008fe20000000400 */
[----:B------:R-:W-:-:S06]  /*0250*/  NOP ;  /* 0x0000000000007918 */ /* 0x000fcc0000000000 */
[----:B------:R-:W0:Y:S02]  /*0260*/  LDS R6, [R5.X4] ;  /* 0x0000000005067984 */ /* 0x000e240000004800 */
[--C-:B0-----:R-:W-:Y:S02]  /*0270*/  PRMT R7, RZ, 0x5410, R6.reuse ;  /* 0x00005410ff077816 */ /* 0x101fe40000000006 */
[----:B------:R-:W-:Y:S02]  /*0280*/  PRMT R8, RZ, 0x7610, R6 ;  /* 0x00007610ff087816 */ /* 0x000fe40000000006 */
[----:B------:R-:W-:-:S04]  /*0290*/  FMNMX.FTZ R7, |R7|, -3.40282346638528859812e+38, !PT ;  /* 0xff7fffff07077809 */ /* 0x000fc80007810200 */
[----:B------:R-:W-:Y:S02]  /*02a0*/  FMNMX.FTZ R13, R7, |R8|, !PT ;  /* 0x40000008070d7209 */ /* 0x000fe40007810000 */
[C---:B------:R-:W-:Y:S02]  /*02b0*/  LOP3.LUT R7, R0.reuse, 0x1f, RZ, 0xc0, !PT ;  /* 0x0000001f00077812 */ /* 0x040fe400078ec0ff */
[----:B------:R-:W-:Y:S01]  /*02c0*/  LOP3.LUT R8, R0, 0xffffffe0, RZ, 0xc0, !PT ;  /* 0xffffffe000087812 */ /* 0x000fe200078ec0ff */
[----:B-1----:R-:W-:Y:S05]  /*02d0*/  @!P0 BRA.DIV UR6, `(.L_x_299) ;  /* 0x0000096206008947 */ /* 0x002fea000b800000 */
[----:B------:R0:W1:Y:S02]  /*02e0*/  SHFL.DOWN PT, R10, R13, 0x1, 0x100f ;  /* 0x08300f000d0a7f89 */ /* 0x00006400000e0000 */
.L_x_313:
[----:B------:R-:W2:Y:S01]  /*02f0*/  MATCH.ANY R11, R12 ;  /* 0x000000000c0b73a1 */ /* 0x000ea200000e8000 */
[----:B------:R-:W3:Y:S01]  /*0300*/  REDUX.OR UR6, R12 ;  /* 0x000000000c0673c4 */ /* 0x000ee20000004000 */
[----:B------:R-:W-:Y:S01]  /*0310*/  VOTEU.ANY UR7, UPT, PT ;  /* 0x0000000000077886 */ /* 0x000fe200038e0100 */
[----:B-1----:R-:W-:-:S04]  /*0320*/  FSETP.GEU.FTZ.AND P0, PT, R13, R10, PT ;  /* 0x0000000a0d00720b */ /* 0x002fc80003f1e000 */
[----:B------:R-:W-:-:S04]  /*0330*/  ISETP.LT.AND P0, PT, R14, 0xf, !P0 ;  /* 0x0000000f0e00780c */ /* 0x000fc80004701270 */
[----:B------:R-:W-:Y:S02]  /*0340*/  FSEL R17, R10, R13, P0 ;  /* 0x0000000d0a117208 */ /* 0x000fe40000000000 */
[----:B--2---:R-:W-:-:S13]  /*0350*/  LOP3.LUT P1, RZ, R12, UR7, R11, 0x40, !PT ;  /* 0x000000070cff7c12 */ /* 0x004fda000f82400b */
[----:B---3--:R-:W-:Y:S05]  /*0360*/  @!P1 BRA.DIV UR6, `(.L_x_300) ;  /* 0x0000093206009947 */ /* 0x008fea000b800000 */
[----:B------:R-:W1:Y:S02]  /*0370*/  SHFL.DOWN PT, R10, R17, 0x2, 0x100f ;  /* 0x08500f00110a7f89 */ /* 0x000e6400000e0000 */
[----:B-1----:R-:W-:-:S04]  /*0380*/  FSETP.GEU.FTZ.AND P0, PT, R17, R10, PT ;  /* 0x0000000a1100720b */ /* 0x002fc80003f1e000 */
[----:B------:R-:W-:-:S04]  /*0390*/  ISETP.LT.AND P0, PT, R14, 0xe, !P0 ;  /* 0x0000000e0e00780c */ /* 0x000fc80004701270 */
[----:B------:R-:W-:-:S05]  /*03a0*/  FSEL R11, R10, R17, P0 ;  /* 0x000000110a0b7208 */ /* 0x000fca0000000000 */
[----:B------:R-:W1:Y:S02]  /*03b0*/  SHFL.DOWN PT, R10, R11, 0x4, 0x100f ;  /* 0x08900f000b0a7f89 */ /* 0x000e6400000e0000 */
[----:B-1----:R-:W-:-:S04]  /*03c0*/  FSETP.GEU.FTZ.AND P0, PT, R11, R10, PT ;  /* 0x0000000a0b00720b */ /* 0x002fc80003f1e000 */
[----:B------:R-:W-:-:S04]  /*03d0*/  ISETP.LT.AND P0, PT, R14, 0xc, !P0 ;  /* 0x0000000c0e00780c */ /* 0x000fc80004701270 */
[----:B0-----:R-:W-:-:S05]  /*03e0*/  FSEL R13, R10, R11, P0 ;  /* 0x0000000b0a0d7208 */ /* 0x001fca0000000000 */
[----:B------:R0:W1:Y:S04]  /*03f0*/  SHFL.DOWN PT, R10, R13, 0x8, 0x100f ;  /* 0x09100f000d0a7f89 */ /* 0x00006800000e0000 */
.L_x_314:
[----:B------:R-:W-:Y:S01]  /*0400*/  LOP3.LUT P1, RZ, R0, 0xf, RZ, 0xc0, !PT ;  /* 0x0000000f00ff7812 */ /* 0x000fe2000782c0ff */
[----:B------:R-:W-:Y:S01]  /*0410*/  BSSY B0, `(.L_x_301) ;  /* 0x000007a000007945 */ /* 0x000fe20003800000 */
[----:B-1----:R-:W-:-:S04]  /*0420*/  FSETP.GEU.FTZ.AND P0, PT, R13, R10, PT ;  /* 0x0000000a0d00720b */ /* 0x002fc80003f1e000 */
[----:B------:R-:W-:-:S04]  /*0430*/  ISETP.LT.AND P0, PT, R14, 0x8, !P0 ;  /* 0x000000080e00780c */ /* 0x000fc80004701270 */
[----:B0-----:R-:W-:-:S03]  /*0440*/  FSEL R13, R10, R13, P0 ;  /* 0x0000000d0a0d7208 */ /* 0x001fc60000000000 */
[----:B------:R-:W-:Y:S05]  /*0450*/  @P1 BRA `(.L_x_302) ;  /* 0x0000009000001947 */ /* 0x000fea0003800000 */
[----:B------:R-:W-:-:S05]  /*0460*/  IMAD R10, R9, 0x20, R2 ;  /* 0x00000020090a7824 */ /* 0x000fca00078e0202 */
[----:B------:R-:W-:-:S13]  /*0470*/  ISETP.GE.AND P0, PT, R10, c[0x0][0x18c], PT ;  /* 0x000063000a007a0c */ /* 0x000fda0003f06270 */
[----:B------:R-:W0:Y:S01]  /*0480*/  @!P0 MUFU.RCP R12, R13 ;  /* 0x0000000d000c8308 */ /* 0x000e220000001000 */
[----:B------:R-:W-:Y:S01]  /*0490*/  @!P0 IMAD R10, R4, 0x2, R9 ;  /* 0x00000002040a8824 */ /* 0x000fe200078e0209 */
[----:B------:R1:W-:Y:S01]  /*04a0*/  @P0 STS [R9.X4+0xb0], RZ ;  /* 0x0000b0ff09000388 */ /* 0x0003e20000004800 */
[----:B------:R-:W-:-:S04]  /*04b0*/  @!P0 IMAD.MOV.U32 R11, RZ, RZ, 0x4 ;  /* 0x00000004ff0b8424 */ /* 0x000fc800078e00ff */
[----:B------:R-:W-:-:S05]  /*04c0*/  @!P0 IMAD.WIDE.U32 R10, R10, R11, c[0x0][0x170] ;  /* 0x00005c000a0a8625 */ /* 0x000fca00078e000b */
[----:B------:R1:W-:Y:S04]  /*04d0*/  @!P0 STG.E [R10.64], R13 ;  /* 0x0000000d0a008986 */ /* 0x0003e8000c101904 */
[----:B0-----:R1:W-:Y:S02]  /*04e0*/  @!P0 STS [R9.X4+0xb0], R12 ;  /* 0x0000b00c09008388 */ /* 0x0013e40000004800 */
.L_x_302:
[----:B------:R-:W-:Y:S01]  /*04f0*/  WARPSYNC 0xffffffff ;  /* 0xffffffff00007948 */ /* 0x000fe20003800000 */
[----:B------:R-:W-:Y:S01]  /*0500*/  BAR.SYNC.DEFER_BLOCKING 0x0 ;  /* 0x0000000000007b1d */ /* 0x000fe20000010000 */
[----:B------:R-:W-:-:S05]  /*0510*/  PRMT R4, RZ, 0x5410, R6 ;  /* 0x00005410ff047816 */ /* 0x000fca0000000006 */
        /* <DEDUP_REMOVED lines=12> */
[----:B------:R-:W-:-:S04]  /*05e0*/  @P0 SEL R10, R10, 0x3, !P1 ;  /* 0x000000030a0a0807 */ /* 0x000fc80004800000 */
[----:B------:R-:W-:Y:S01]  /*05f0*/  @P0 PRMT R4, R10, 0x7610, R4 ;  /* 0x000076100a040816 */ /* 0x000fe20000000004 */
[----:B------:R-:W-:Y:S05]  /*0600*/  BRA `(.L_x_306) ;  /* 0x000001c000007947 */ /* 0x000fea0003800000 */
.L_x_305:
        /* <DEDUP_REMOVED lines=9> */
.L_x_304:
        /* <DEDUP_REMOVED lines=11> */
.L_x_307:
        /* <DEDUP_REMOVED lines=8> */
.L_x_306:
[----:B------:R-:W-:Y:S05]  /*07d0*/  BSYNC B1 ;  /* 0x0000000000017941 */ /* 0x000fea0003800000 */
.L_x_303:
[----:B------:R-:W-:Y:S01]  /*07e0*/  PRMT R6, RZ, 0x7610, R6 ;  /* 0x00007610ff067816 */ /* 0x000fe20000000006 */
[----:B------:R-:W-:Y:S04]  /*07f0*/  BSSY B1, `(.L_x_308) ;  /* 0x000002a000017945 */ /* 0x000fe80003800000 */
[----:B------:R-:W-:-:S05]  /*0800*/  FMUL.FTZ R9, R6, R9 ;  /* 0x0000000906097220 */ /* 0x000fca0000410000 */
        /* <DEDUP_REMOVED lines=12> */
.L_x_310:
[----:B------:R-:W-:-:S13]  /*08d0*/  FSETP.GT.FTZ.AND P0, PT, R9, -0.13791173696517944336, PT ;  /* 0xbe0d38bc0900780b */ /* 0x000fda0003f14000 */
[----:B------:R-:W-:Y:S01]  /*08e0*/  @!P0 IMAD.MOV.U32 R6, RZ, RZ, 0x5 ;  /* 0x00000005ff068424 */ /* 0x000fe200078e00ff */
[C---:B------:R-:W-:Y:S01]  /*08f0*/  @!P0 FSETP.GT.FTZ.AND P2, PT, R9.reuse, -0.23460739850997924805, PT ;  /* 0xbe703cec0900880b */ /* 0x040fe20003f54000 */
[----:B------:R-:W-:Y:S01]  /*0900*/  @P0 IMAD.MOV.U32 R10, RZ, RZ, 0x7 ;  /* 0x00000007ff0a0424 */ /* 0x000fe200078e00ff */
[----:B------:R-:W-:Y:S02]  /*0910*/  @P0 FSETP.GT.FTZ.AND P1, PT, R9, -0.045525018125772476196, PT ;  /* 0xbd3a78710900080b */ /* 0x000fe40003f34000 */
[----:B------:R-:W-:Y:S02]  /*0920*/  @!P0 SEL R9, R6, 0x4, P2 ;  /* 0x0000000406098807 */ /* 0x000fe40001000000 */
[----:B------:R-:W-:-:S04]  /*0930*/  @P0 SEL R6, R10, 0x6, P1 ;  /* 0x000000060a060807 */ /* 0x000fc80000800000 */
[----:B------:R-:W-:Y:S01]  /*0940*/  @P0 PRMT R9, R6, 0x7610, R9 ;  /* 0x0000761006090816 */ /* 0x000fe20000000009 */
[----:B------:R-:W-:Y:S05]  /*0950*/  BRA `(.L_x_311) ;  /* 0x0000013000007947 */ /* 0x000fea0003800000 */
.L_x_309:
        /* <DEDUP_REMOVED lines=11> */
.L_x_312:
        /* <DEDUP_REMOVED lines=8> */
.L_x_311:
[----:B------:R-:W-:Y:S05]  /*0a90*/  BSYNC B1 ;  /* 0x0000000000017941 */ /* 0x000fea0003800000 */
.L_x_308:
        /* <DEDUP_REMOVED lines=17> */
[----:B------:R-:W-:Y:S05]  /*0bb0*/  BSYNC B0 ;  /* 0x0000000000007941 */ /* 0x000fea0003800000 */
.L_x_301:
        /* <DEDUP_REMOVED lines=8> */
.L_x_299:
[----:B------:R-:W-:Y:S01]  /*0c40*/  IMAD.MOV.U32 R16, RZ, RZ, 0x1 ;  /* 0x00000001ff107424 */ /* 0x000fe200078e00ff */
[----:B------:R-:W-:Y:S01]  /*0c50*/  MOV R10, 0xc80 ;  /* 0x00000c80000a7802 */ /* 0x000fe20000000f00 */
[----:B------:R-:W-:Y:S02]  /*0c60*/  IMAD.MOV.U32 R15, RZ, RZ, 0x100f ;  /* 0x0000100fff0f7424 */ /* 0x000fe400078e00ff */
[----:B------:R-:W-:Y:S05]  /*0c70*/  CALL.REL.NOINC `($__internal_0_$__cuda_sm70_shflsync_down) ;  /* 0x0000017000007944 */ /* 0x000fea0003c00000 */
[----:B-1----:R-:W-:Y:S01]  /*0c80*/  IMAD.MOV.U32 R10, RZ, RZ, R15 ;  /* 0x000000ffff0a7224 */ /* 0x002fe200078e000f */
[----:B0-----:R-:W-:Y:S05]  /*0c90*/  BRA `(.L_x_313) ;  /* 0xfffff65000007947 */ /* 0x001fea000383ffff */
.L_x_300:
[----:B0-----:R-:W-:Y:S01]  /*0ca0*/  IMAD.MOV.U32 R13, RZ, RZ, R17 ;  /* 0x000000ffff0d7224 */ /* 0x001fe200078e0011 */
[----:B------:R-:W-:Y:S01]  /*0cb0*/  MOV R10, 0xcf0 ;  /* 0x00000cf0000a7802 */ /* 0x000fe20000000f00 */
[----:B------:R-:W-:Y:S02]  /*0cc0*/  IMAD.MOV.U32 R16, RZ, RZ, 0x2 ;  /* 0x00000002ff107424 */ /* 0x000fe400078e00ff */
[----:B------:R-:W-:Y:S02]  /*0cd0*/  IMAD.MOV.U32 R15, RZ, RZ, 0x100f ;  /* 0x0000100fff0f7424 */ /* 0x000fe400078e00ff */
[----:B------:R-:W-:Y:S05]  /*0ce0*/  CALL.REL.NOINC `($__internal_0_$__cuda_sm70_shflsync_down) ;  /* 0x0000010000007944 */ /* 0x000fea0003c00000 */
[----:B-1----:R-:W-:Y:S01]  /*0cf0*/  FSETP.GEU.FTZ.AND P0, PT, R17, R15, PT ;  /* 0x0000000f1100720b */ /* 0x002fe20003f1e000 */
[----:B0-----:R-:W-:Y:S01]  /*0d00*/  IMAD.MOV.U32 R16, RZ, RZ, 0x4 ;  /* 0x00000004ff107424 */ /* 0x001fe200078e00ff */
[----:B------:R-:W-:-:S02]  /*0d10*/  MOV R10, 0xd60 ;  /* 0x00000d60000a7802 */ /* 0x000fc40000000f00 */
[----:B------:R-:W-:-:S04]  /*0d20*/  ISETP.LT.AND P0, PT, R14, 0xe, !P0 ;  /* 0x0000000e0e00780c */ /* 0x000fc80004701270 */
[----:B------:R-:W-:Y:S01]  /*0d30*/  FSEL R13, R15, R17, P0 ;  /* 0x000000110f0d7208 */ /* 0x000fe20000000000 */
[----:B------:R-:W-:-:S03]  /*0d40*/  IMAD.MOV.U32 R15, RZ, RZ, 0x100f ;  /* 0x0000100fff0f7424 */ /* 0x000fc600078e00ff */
[----:B------:R-:W-:Y:S05]  /*0d50*/  CALL.REL.NOINC `($__internal_0_$__cuda_sm70_shflsync_down) ;  /* 0x0000009000007944 */ /* 0x000fea0003c00000 */
[----:B-1----:R-:W-:Y:S01]  /*0d60*/  FSETP.GEU.FTZ.AND P0, PT, R13, R15, PT ;  /* 0x0000000f0d00720b */ /* 0x002fe20003f1e000 */
[----:B0-----:R-:W-:Y:S01]  /*0d70*/  IMAD.MOV.U32 R16, RZ, RZ, 0x8 ;  /* 0x00000008ff107424 */ /* 0x001fe200078e00ff */
[----:B------:R-:W-:Y:S02]  /*0d80*/  MOV R10, 0xdd0 ;  /* 0x00000dd0000a7802 */ /* 0x000fe40000000f00 */
[----:B------:R-:W-:-:S04]  /*0d90*/  ISETP.LT.AND P0, PT, R14, 0xc, !P0 ;  /* 0x0000000c0e00780c */ /* 0x000fc80004701270 */
[----:B------:R-:W-:Y:S01]  /*0da0*/  FSEL R13, R15, R13, P0 ;  /* 0x0000000d0f0d7208 */ /* 0x000fe20000000000 */
[----:B------:R-:W-:-:S03]  /*0db0*/  IMAD.MOV.U32 R15, RZ, RZ, 0x100f ;  /* 0x0000100fff0f7424 */ /* 0x000fc600078e00ff */
[----:B------:R-:W-:Y:S05]  /*0dc0*/  CALL.REL.NOINC `($__internal_0_$__cuda_sm70_shflsync_down) ;  /* 0x0000002000007944 */ /* 0x000fea0003c00000 */
[----:B-1----:R-:W-:Y:S01]  /*0dd0*/  IMAD.MOV.U32 R10, RZ, RZ, R15 ;  /* 0x000000ffff0a7224 */ /* 0x002fe200078e000f */
[----:B0-----:R-:W-:Y:S05]  /*0de0*/  BRA `(.L_x_314) ;  /* 0xfffff61000007947 */ /* 0x001fea000383ffff */
        .weak           $__internal_0_$__cuda_sm70_shflsync_down
        .type           $__internal_0_$__cuda_sm70_shflsync_down,@function
        .size           $__internal_0_$__cuda_sm70_shflsync_down,(.L_x_2047 - $__internal_0_$__cuda_sm70_shflsync_down)
$__internal_0_$__cuda_sm70_shflsync_down:
[----:B------:R-:W-:Y:S01]  /*0df0*/  IMAD.MOV.U32 R11, RZ, RZ, 0x0 ;  /* 0x00000000ff0b7424 */ /* 0x000fe200078e00ff */
[----:B------:R-:W-:Y:S04]  /*0e00*/  WARPSYNC R12 ;  /* 0x0000000c00007348 */ /* 0x000fe80003800000 */
[----:B------:R0:W1:Y:S01]  /*0e10*/  SHFL.DOWN PT, R15, R13, R16, R15 ;  /* 0x080000100d0f7389 */ /* 0x00006200000e000f */
[----:B------:R-:W-:Y:S05]  /*0e20*/  RET.REL.NODEC R10 `(_Z23kQuantizeBlockwiseSmallI13__nv_bfloat16Li32ELi2EEvPfPT_S1_PhS1_ii) ;  /* 0xfffff1d00a007950 */ /* 0x000fea0003c3ffff */
.L_x_315:
        /* <DEDUP_REMOVED lines=13> */
.L_x_2047:


//--------------------- .text._Z23kQuantizeBlockwiseSmallIfLi32ELi2EEvPfPT_S0_PhS0_ii --------------------------
	.section	.text._Z23kQuantizeBlockwiseSmallIfLi32ELi2EEvPfPT_S0_PhS0_ii,"ax",@progbits
	.sectioninfo	@"SHI_REGISTERS=22"
	.align	128
        .global         _Z23kQuantizeBlockwiseSmallIfLi32ELi2EEvPfPT_S0_PhS0_ii
        .type           _Z23kQuantizeBlockwiseSmallIfLi32ELi2EEvPfPT_S0_PhS0_ii,@function
        .size           _Z23kQuantizeBlockwiseSmallIfLi32ELi2EEvPfPT_S0_PhS0_ii,(.L_x_2048 - _Z23kQuantizeBlockwiseSmallIfLi32ELi2EEvPfPT_S0_PhS0_ii)
        .other          _Z23kQuantizeBlockwiseSmallIfLi32ELi2EEvPfPT_S0_PhS0_ii,@"STO_CUDA_ENTRY STV_DEFAULT"
_Z23kQuantizeBlockwiseSmallIfLi32ELi2EEvPfPT_S0_PhS0_ii:
.text._Z23kQuantizeBlockwiseSmallIfLi32ELi2EEvPfPT_S0_PhS0_ii:
        /* <DEDUP_REMOVED lines=21> */
[----:B------:R0:W2:Y:S04]  /*0150*/  @!P1 LDG.E.CONSTANT R12, [R8.64] ;  /* 0x00000004080c9981 */ /* 0x0000a8000c1e9900 */
[----:B------:R0:W3:Y:S01]  /*0160*/  @!P0 LDG.E.CONSTANT R10, [R8.64+0x80] ;  /* 0x00008004080a8981 */ /* 0x0000e2000c1e9900 */
[----:B------:R-:W-:Y:S01]  /*0170*/  IMAD.MOV.U32 R13, RZ, RZ, 0xffff ;  /* 0x0000ffffff0d7424 */ /* 0x000fe200078e00ff */
[----:B------:R-:W-:Y:S02]  /*0180*/  VOTEU.ANY UR7, UPT, PT ;  /* 0x0000000000077886 */ /* 0x000fe400038e0100 */
[----:B------:R-:W1:Y:S01]  /*0190*/  S2R R7, SR_LANEID ;  /* 0x0000000000077919 */ /* 0x000e620000000000 */
[----:B0-----:R-:W-:Y:S02]  /*01a0*/  LOP3.LUT R8, R0, 0xffffffe0, RZ, 0xc0, !PT ;  /* 0xffffffe000087812 */ /* 0x001fe400078ec0ff */
[----:B-1----:R-:W-:-:S04]  /*01b0*/  LEA.HI R11, RZ, R7, RZ, 0x4 ;  /* 0x00000007ff0b7211 */ /* 0x002fc800078f20ff */
[----:B------:R-:W-:-:S04]  /*01c0*/  LOP3.LUT R16, R11, 0xfffffff0, RZ, 0xc0, !PT ;  /* 0xfffffff00b107812 */ /* 0x000fc800078ec0ff */
[----:B------:R-:W-:Y:S02]  /*01d0*/  SHF.L.U32 R14, R13, R16, RZ ;  /* 0x000000100d0e7219 */ /* 0x000fe400000006ff */
[----:B------:R-:W-:Y:S02]  /*01e0*/  SHF.R.U32.HI R13, RZ, 0x4, R0 ;  /* 0x00000004ff0d7819 */ /* 0x000fe40000011600 */
[----:B------:R-:W0:Y:S01]  /*01f0*/  MATCH.ANY R9, R14 ;  /* 0x000000000e0973a1 */ /* 0x000e2200000e8000 */
[----:B------:R-:W1:Y:S01]  /*0200*/  REDUX.OR UR6, R14 ;  /* 0x000000000e0673c4 */ /* 0x000e620000004000 */
[----:B0-----:R-:W-:Y:S02]  /*0210*/  LOP3.LUT P0, RZ, R14, UR7, R9, 0x40, !PT ;  /* 0x000000070eff7c12 */ /* 0x001fe4000f804009 */
[----:B------:R-:W-:Y:S01]  /*0220*/  LOP3.LUT R9, R0, 0x1f, RZ, 0xc0, !PT ;  /* 0x0000001f00097812 */ /* 0x000fe200078ec0ff */
[----:B--2---:R0:W-:Y:S04]  /*0230*/  STS [R7.X4], R12 ;  /* 0x0000000c07007388 */ /* 0x0041e80000004800 */
[----:B---3--:R-:W-:Y:S01]  /*0240*/  STS [R7.X4+0x80], R10 ;  /* 0x0000800a07007388 */ /* 0x008fe20000004800 */
[----:B------:R-:W-:-:S06]  /*0250*/  NOP ;  /* 0x0000000000007918 */ /* 0x000fcc0000000000 */
[----:B------:R-:W2:Y:S01]  /*0260*/  LDS.64 R2, [R7.X8] ;  /* 0x0000000007027984 */ /* 0x000ea20000008a00 */
[----:B0-----:R-:W-:Y:S01]  /*0270*/  IMAD.IADD R12, R7, 0x1, -R16 ;  /* 0x00000001070c7824 */ /* 0x001fe200078e0a10 */
[----:B--2---:R-:W-:-:S04]  /*0280*/  FMNMX.FTZ R10, |R2|, -3.40282346638528859812e+38, !PT ;  /* 0xff7fffff020a7809 */ /* 0x004fc80007810200 */
[----:B------:R-:W-:Y:S01]  /*0290*/  FMNMX.FTZ R15, |R3|, R10, !PT ;  /* 0x0000000a030f7209 */ /* 0x000fe20007810200 */
[----:B-1----:R-:W-:Y:S05]  /*02a0*/  @!P0 BRA.DIV UR6, `(.L_x_316) ;  /* 0x0000094206008947 */ /* 0x002fea000b800000 */
[----:B------:R0:W1:Y:S02]  /*02b0*/  SHFL.DOWN PT, R10, R15, 0x1, 0x100f ;  /* 0x08300f000f0a7f89 */ /* 0x00006400000e0000 */
.L_x_330:
        /* <DEDUP_REMOVED lines=17> */
.L_x_331:
        /* <DEDUP_REMOVED lines=15> */
.L_x_319:
[----:B------:R-:W-:Y:S01]  /*04c0*/  WARPSYNC 0xffffffff ;  /* 0xffffffff00007948 */ /* 0x000fe20003800000 */
[----:B------:R-:W-:Y:S06]  /*04d0*/  BAR.SYNC.DEFER_BLOCKING 0x0 ;  /* 0x0000000000007b1d */ /* 0x000fec0000010000 */
        /* <DEDUP_REMOVED lines=15> */
.L_x_322:
        /* <DEDUP_REMOVED lines=9> */
.L_x_321:
        /* <DEDUP_REMOVED lines=11> */
.L_x_324:
        /* <DEDUP_REMOVED lines=8> */
.L_x_323:
[----:B------:R-:W-:Y:S05]  /*0790*/  BSYNC B1 ;  /* 0x0000000000017941 */ /* 0x000fea0003800000 */
.L_x_320:
        /* <DEDUP_REMOVED lines=14> */
.L_x_327:
        /* <DEDUP_REMOVED lines=9> */
.L_x_326:
        /* <DEDUP_REMOVED lines=11> */
.L_x_329:
        /* <DEDUP_REMOVED lines=8> */
.L_x_328:
[----:B------:R-:W-:Y:S05]  /*0a40*/  BSYNC B1 ;  /* 0x0000000000017941 */ /* 0x000fea0003800000 */
.L_x_325:
        /* <DEDUP_REMOVED lines=17> */
[----:B------:R-:W-:Y:S05]  /*0b60*/  BSYNC B0 ;  /* 0x0000000000007941 */ /* 0x000fea0003800000 */
.L_x_318:
        /* <DEDUP_REMOVED lines=8> */
.L_x_316:
[----:B------:R-:W-:Y:S01]  /*0bf0*/  IMAD.MOV.U32 R16, RZ, RZ, 0x1 ;  /* 0x00000001ff107424 */ /* 0x000fe200078e00ff */
[----:B------:R-:W-:Y:S01]  /*0c00*/  MOV R10, 0xc30 ;  /* 0x00000c30000a7802 */ /* 0x000fe20000000f00 */
[----:B------:R-:W-:Y:S02]  /*0c10*/  IMAD.MOV.U32 R17, RZ, RZ, 0x100f ;  /* 0x0000100fff117424 */ /* 0x000fe400078e00ff */
[----:B------:R-:W-:Y:S05]  /*0c20*/  CALL.REL.NOINC `($__internal_1_$__cuda_sm70_shflsync_down) ;  /* 0x0000017000007944 */ /* 0x000fea0003c00000 */
[----:B-1----:R-:W-:Y:S01]  /*0c30*/  IMAD.MOV.U32 R10, RZ, RZ, R16 ;  /* 0x000000ffff0a7224 */ /* 0x002fe200078e0010 */
[----:B0-----:R-:W-:Y:S05]  /*0c40*/  BRA `(.L_x_330) ;  /* 0xfffff67000007947 */ /* 0x001fea000383ffff */
.L_x_317:
[----:B0-----:R-:W-:Y:S01]  /*0c50*/  IMAD.MOV.U32 R15, RZ, RZ, R19 ;  /* 0x000000ffff0f7224 */ /* 0x001fe200078e0013 */
[----:B------:R-:W-:Y:S01]  /*0c60*/  MOV R10, 0xca0 ;  /* 0x00000ca0000a7802 */ /* 0x000fe20000000f00 */
[----:B------:R-:W-:Y:S02]  /*0c70*/  IMAD.MOV.U32 R16, RZ, RZ, 0x2 ;  /* 0x00000002ff107424 */ /* 0x000fe400078e00ff */
[----:B------:R-:W-:Y:S02]  /*0c80*/  IMAD.MOV.U32 R17, RZ, RZ, 0x100f ;  /* 0x0000100fff117424 */ /* 0x000fe400078e00ff */
[----:B------:R-:W-:Y:S05]  /*0c90*/  CALL.REL.NOINC `($__internal_1_$__cuda_sm70_shflsync_down) ;  /* 0x0000010000007944 */ /* 0x000fea0003c00000 */
[----:B-1----:R-:W-:Y:S01]  /*0ca0*/  FSETP.GEU.FTZ.AND P0, PT, R19, R16, PT ;  /* 0x000000101300720b */ /* 0x002fe20003f1e000 */
[----:B0-----:R-:W-:Y:S01]  /*0cb0*/  IMAD.MOV.U32 R17, RZ, RZ, 0x100f ;  /* 0x0000100fff117424 */ /* 0x001fe200078e00ff */
[----:B------:R-:W-:-:S02]  /*0cc0*/  MOV R10, 0xd10 ;  /* 0x00000d10000a7802 */ /* 0x000fc40000000f00 */
[----:B------:R-:W-:-:S04]  /*0cd0*/  ISETP.LT.AND P0, PT, R12, 0xe, !P0 ;  /* 0x0000000e0c00780c */ /* 0x000fc80004701270 */
[----:B------:R-:W-:Y:S01]  /*0ce0*/  FSEL R15, R16, R19, P0 ;  /* 0x00000013100f7208 */ /* 0x000fe20000000000 */
[----:B------:R-:W-:-:S03]  /*0cf0*/  IMAD.MOV.U32 R16, RZ, RZ, 0x4 ;  /* 0x00000004ff107424 */ /* 0x000fc600078e00ff */
[----:B------:R-:W-:Y:S05]  /*0d00*/  CALL.REL.NOINC `($__internal_1_$__cuda_sm70_shflsync_down) ;  /* 0x0000009000007944 */ /* 0x000fea0003c00000 */
[----:B-1----:R-:W-:Y:S01]  /*0d10*/  FSETP.GEU.FTZ.AND P0, PT, R15, R16, PT ;  /* 0x000000100f00720b */ /* 0x002fe20003f1e000 */
[----:B0-----:R-:W-:Y:S01]  /*0d20*/  IMAD.MOV.U32 R17, RZ, RZ, 0x100f ;  /* 0x0000100fff117424 */ /* 0x001fe200078e00ff */
[----:B------:R-:W-:Y:S02]  /*0d30*/  MOV R10, 0xd80 ;  /* 0x00000d80000a7802 */ /* 0x000fe40000000f00 */
[----:B------:R-:W-:-:S04]  /*0d40*/  ISETP.LT.AND P0, PT, R12, 0xc, !P0 ;  /* 0x0000000c0c00780c */ /* 0x000fc80004701270 */
[----:B------:R-:W-:Y:S01]  /*0d50*/  FSEL R15, R16, R15, P0 ;  /* 0x0000000f100f7208 */ /* 0x000fe20000000000 */
[----:B------:R-:W-:-:S03]  /*0d60*/  IMAD.MOV.U32 R16, RZ, RZ, 0x8 ;  /* 0x00000008ff107424 */ /* 0x000fc600078e00ff */
[----:B------:R-:W-:Y:S05]  /*0d70*/  CALL.REL.NOINC `($__internal_1_$__cuda_sm70_shflsync_down) ;  /* 0x0000002000007944 */ /* 0x000fea0003c00000 */
[----:B-1----:R-:W-:Y:S01]  /*0d80*/  IMAD.MOV.U32 R10, RZ, RZ, R16 ;  /* 0x000000ffff0a7224 */ /* 0x002fe200078e0010 */
[----:B0-----:R-:W-:Y:S05]  /*0d90*/  BRA `(.L_x_331) ;  /* 0xfffff63000007947 */ /* 0x001fea000383ffff */
        .weak           $__internal_1_$__cuda_sm70_shflsync_down
        .type           $__internal_1_$__cuda_sm70_shflsync_down,@function
        .size           $__internal_1_$__cuda_sm70_shflsync_down,(.L_x_2048 - $__internal_1_$__cuda_sm70_shflsync_down)
$__internal_1_$__cuda_sm70_shflsync_down:
[----:B------:R-:W-:Y:S01]  /*0da0*/  IMAD.MOV.U32 R11, RZ, RZ, 0x0 ;  /* 0x00000000ff0b7424 */ /* 0x000fe200078e00ff */
[----:B------:R-:W-:Y:S04]  /*0db0*/  WARPSYNC R14 ;  /* 0x0000000e00007348 */ /* 0x000fe80003800000 */
[----:B------:R0:W1:Y:S01]  /*0dc0*/  SHFL.DOWN PT, R16, R15, R16, R17 ;  /* 0x080000100f107389 */ /* 0x00006200000e0011 */
[----:B------:R-:W-:Y:S05]  /*0dd0*/  RET.REL.NODEC R10 `(_Z23kQuantizeBlockwiseSmallIfLi32ELi2EEvPfPT_S0_PhS0_ii) ;  /* 0xfffff2200a007950 */ /* 0x000fea0003c3ffff */
.L_x_332:
        /* <DEDUP_REMOVED lines=10> */
.L_x_2048:


//--------------------- .text._Z23kQuantizeBlockwiseSmallI6__halfLi32ELi2EEvPfPT_S1_PhS1_ii --------------------------
	.section	.text._Z23kQuantizeBlockwiseSmallI6__halfLi32ELi2EEvPfPT_S1_PhS1_ii,"ax",@progbits
	.sectioninfo	@"SHI_REGISTERS=20"
	.align	128
        .global         _Z23kQuantizeBlockwiseSmallI6__halfLi32ELi2EEvPfPT_S1_PhS1_ii
        .type           _Z23kQuantizeBlockwiseSmallI6__halfLi32ELi2EEvPfPT_S1_PhS1_ii,@function
        .size           _Z23kQuantizeBlockwiseSmallI6__halfLi32ELi2EEvPfPT_S1_PhS1_ii,(.L_x_2049 - _Z23kQuantizeBlockwiseSmallI6__halfLi32ELi2EEvPfPT_S1_PhS1_ii)
        .other          _Z23kQuantizeBlockwiseSmallI6__halfLi32ELi2EEvPfPT_S1_PhS1_ii,@"STO_CUDA_ENTRY STV_DEFAULT"
_Z23kQuantizeBlockwiseSmallI6__halfLi32ELi2EEvPfPT_S1_PhS1_ii:
.text._Z23kQuantizeBlockwiseSmallI6__halfLi32ELi2EEvPfPT_S1_PhS1_ii:
        /* <DEDUP_REMOVED lines=39> */
[--C-:B0-----:R-:W-:Y:S02]  /*0270*/  HADD2.F32 R8, -RZ, R6.reuse.H0_H0 ;  /* 0x20000006ff087230 */ /* 0x101fe40000004100 */
[----:B------:R-:W-:-:S03]  /*0280*/  HADD2.F32 R7, -RZ, R6.H1_H1 ;  /* 0x30000006ff077230 */ /* 0x000fc60000004100 */
[----:B------:R-:W-:-:S04]  /*0290*/  FMNMX.FTZ R8, |R8|, -3.40282346638528859812e+38, !PT ;  /* 0xff7fffff08087809 */ /* 0x000fc80007810200 */
[----:B------:R-:W-:Y:S02]  /*02a0*/  FMNMX.FTZ R13, R8, |R7|, !PT ;  /* 0x40000007080d7209 */ /* 0x000fe40007810000 */
[C---:B------:R-:W-:Y:S02]  /*02b0*/  LOP3.LUT R7, R0.reuse, 0x1f, RZ, 0xc0, !PT ;  /* 0x0000001f00077812 */ /* 0x040fe400078ec0ff */
[----:B------:R-:W-:Y:S01]  /*02c0*/  LOP3.LUT R8, R0, 0xffffffe0, RZ, 0xc0, !PT ;  /* 0xffffffe000087812 */ /* 0x000fe200078ec0ff */
[----:B-1----:R-:W-:Y:S05]  /*02d0*/  @!P0 BRA.DIV UR6, `(.L_x_333) ;  /* 0x0000096206008947 */ /* 0x002fea000b800000 */
[----:B------:R0:W1:Y:S02]  /*02e0*/  SHFL.DOWN PT, R10, R13, 0x1, 0x100f ;  /* 0x08300f000d0a7f89 */ /* 0x00006400000e0000 */
.L_x_347:
        /* <DEDUP_REMOVED lines=17> */
.L_x_348:
        /* <DEDUP_REMOVED lines=15> */
.L_x_336:
[----:B------:R-:W-:Y:S01]  /*04f0*/  WARPSYNC 0xffffffff ;  /* 0xffffffff00007948 */ /* 0x000fe20003800000 */
[----:B------:R-:W-:Y:S01]  /*0500*/  BAR.SYNC.DEFER_BLOCKING 0x0 ;  /* 0x0000000000007b1d */ /* 0x000fe20000010000 */
[----:B------:R-:W-:-:S05]  /*0510*/  HADD2.F32 R4, -RZ, R6.H0_H0 ;  /* 0x20000006ff047230 */ /* 0x000fca0000004100 */
        /* <DEDUP_REMOVED lines=15> */
.L_x_339:
        /* <DEDUP_REMOVED lines=9> */
.L_x_338:
        /* <DEDUP_REMOVED lines=11> */
.L_x_341:
        /* <DEDUP_REMOVED lines=8> */
.L_x_340:
[----:B------:R-:W-:Y:S05]  /*07d0*/  BSYNC B1 ;  /* 0x0000000000017941 */ /* 0x000fea0003800000 */
.L_x_337:
[----:B------:R-:W-:Y:S01]  /*07e0*/  HADD2.F32 R6, -RZ, R6.H1_H1 ;  /* 0x30000006ff067230 */ /* 0x000fe20000004100 */
        /* <DEDUP_REMOVED lines=14> */
.L_x_344:
        /* <DEDUP_REMOVED lines=9> */
.L_x_343:
        /* <DEDUP_REMOVED lines=11> */
.L_x_346:
        /* <DEDUP_REMOVED lines=8> */
.L_x_345:
[----:B------:R-:W-:Y:S05]  /*0a90*/  BSYNC B1 ;  /* 0x0000000000017941 */ /* 0x000fea0003800000 */
.L_x_342:
        /* <DEDUP_REMOVED lines=18> */
.L_x_335:
        /* <DEDUP_REMOVED lines=8> */
.L_x_333:
[----:B------:R-:W-:Y:S01]  /*0c40*/  IMAD.MOV.U32 R16, RZ, RZ, 0x1 ;  /* 0x00000001ff107424 */ /* 0x000fe200078e00ff */
[----:B------:R-:W-:Y:S01]  /*0c50*/  MOV R10, 0xc80 ;  /* 0x00000c80000a7802 */ /* 0x000fe20000000f00 */
[----:B------:R-:W-:Y:S02]  /*0c60*/  IMAD.MOV.U32 R15, RZ, RZ, 0x100f ;  /* 0x0000100fff0f7424 */ /* 0x000fe400078e00ff */
[----:B------:R-:W-:Y:S05]  /*0c70*/  CALL.REL.NOINC `($__internal_2_$__cuda_sm70_shflsync_down) ;  /* 0x0000017000007944 */ /* 0x000fea0003c00000 */
[----:B-1----:R-:W-:Y:S01]  /*0c80*/  IMAD.MOV.U32 R10, RZ, RZ, R15 ;  /* 0x000000ffff0a7224 */ /* 0x002fe200078e000f */
[----:B0-----:R-:W-:Y:S05]  /*0c90*/  BRA `(.L_x_347) ;  /* 0xfffff65000007947 */ /* 0x001fea000383ffff */
.L_x_334:
[----:B0-----:R-:W-:Y:S01]  /*0ca0*/  IMAD.MOV.U32 R13, RZ, RZ, R17 ;  /* 0x000000ffff0d7224 */ /* 0x001fe200078e0011 */
[----:B------:R-:W-:Y:S01]  /*0cb0*/  MOV R10, 0xcf0 ;  /* 0x00000cf0000a7802 */ /* 0x000fe20000000f00 */
[----:B------:R-:W-:Y:S02]  /*0cc0*/  IMAD.MOV.U32 R16, RZ, RZ, 0x2 ;  /* 0x00000002ff107424 */ /* 0x000fe400078e00ff */
[----:B------:R-:W-:Y:S02]  /*0cd0*/  IMAD.MOV.U32 R15, RZ, RZ, 0x100f ;  /* 0x0000100fff0f7424 */ /* 0x000fe400078e00ff */
[----:B------:R-:W-:Y:S05]  /*0ce0*/  CALL.REL.NOINC `($__internal_2_$__cuda_sm70_shflsync_down) ;  /* 0x0000010000007944 */ /* 0x000fea0003c00000 */
[----:B-1----:R-:W-:Y:S01]  /*0cf0*/  FSETP.GEU.FTZ.AND P0, PT, R17, R15, PT ;  /* 0x0000000f1100720b */ /* 0x002fe20003f1e000 */
[----:B0-----:R-:W-:Y:S01]  /*0d00*/  IMAD.MOV.U32 R16, RZ, RZ, 0x4 ;  /* 0x00000004ff107424 */ /* 0x001fe200078e00ff */
[----:B------:R-:W-:-:S02]  /*0d10*/  MOV R10, 0xd60 ;  /* 0x00000d60000a7802 */ /* 0x000fc40000000f00 */
[----:B------:R-:W-:-:S04]  /*0d20*/  ISETP.LT.AND P0, PT, R14, 0xe, !P0 ;  /* 0x0000000e0e00780c */ /* 0x000fc80004701270 */
[----:B------:R-:W-:Y:S01]  /*0d30*/  FSEL R13, R15, R17, P0 ;  /* 0x000000110f0d7208 */ /* 0x000fe20000000000 */
[----:B------:R-:W-:-:S03]  /*0d40*/  IMAD.MOV.U32 R15, RZ, RZ, 0x100f ;  /* 0x0000100fff0f7424 */ /* 0x000fc600078e00ff */
[----:B------:R-:W-:Y:S05]  /*0d50*/  CALL.REL.NOINC `($__internal_2_$__cuda_sm70_shflsync_down) ;  /* 0x0000009000007944 */ /* 0x000fea0003c00000 */
[----:B-1----:R-:W-:Y:S01]  /*0d60*/  FSETP.GEU.FTZ.AND P0, PT, R13, R15, PT ;  /* 0x0000000f0d00720b */ /* 0x002fe20003f1e000 */
[----:B0-----:R-:W-:Y:S01]  /*0d70*/  IMAD.MOV.U32 R16, RZ, RZ, 0x8 ;  /* 0x00000008ff107424 */ /* 0x001fe200078e00ff */
[----:B------:R-:W-:Y:S02]  /*0d80*/  MOV R10, 0xdd0 ;  /* 0x00000dd0000a7802 */ /* 0x000fe40000000f00 */
[----:B------:R-:W-:-:S04]  /*0d90*/  ISETP.LT.AND P0, PT, R14, 0xc, !P0 ;  /* 0x0000000c0e00780c */ /* 0x000fc80004701270 */
[----:B------:R-:W-:Y:S01]  /*0da0*/  FSEL R13, R15, R13, P0 ;  /* 0x0000000d0f0d7208 */ /* 0x000fe20000000000 */
[----:B------:R-:W-:-:S03]  /*0db0*/  IMAD.MOV.U32 R15, RZ, RZ, 0x100f ;  /* 0x0000100fff0f7424 */ /* 0x000fc600078e00ff */
[----:B------:R-:W-:Y:S05]  /*0dc0*/  CALL.REL.NOINC `($__internal_2_$__cuda_sm70_shflsync_down) ;  /* 0x0000002000007944 */ /* 0x000fea0003c00000 */
[----:B-1----:R-:W-:Y:S01]  /*0dd0*/  IMAD.MOV.U32 R10, RZ, RZ, R15 ;  /* 0x000000ffff0a7224 */ /* 0x002fe200078e000f */
[----:B0-----:R-:W-:Y:S05]  /*0de0*/  BRA `(.L_x_348) ;  /* 0xfffff61000007947 */ /* 0x001fea000383ffff */
        .weak           $__internal_2_$__cuda_sm70_shflsync_down
        .type           $__internal_2_$__cuda_sm70_shflsync_down,@function
        .size           $__internal_2_$__cuda_sm70_shflsync_down,(.L_x_2049 - $__internal_2_$__cuda_sm70_shflsync_down)
$__internal_2_$__cuda_sm70_shflsync_down:
[----:B------:R-:W-:Y:S01]  /*0df0*/  IMAD.MOV.U32 R11, RZ, RZ, 0x0 ;  /* 0x00000000ff0b7424 */ /* 0x000fe200078e00ff */
[----:B------:R-:W-:Y:S04]  /*0e00*/  WARPSYNC R12 ;  /* 0x0000000c00007348 */ /* 0x000fe80003800000 */
[----:B------:R0:W1:Y:S01]  /*0e10*/  SHFL.DOWN PT, R15, R13, R16, R15 ;  /* 0x080000100d0f7389 */ /* 0x00006200000e000f */
[----:B------:R-:W-:Y:S05]  /*0e20*/  RET.REL.NODEC R10 `(_Z23kQuantizeBlockwiseSmallI6__halfLi32ELi2EEvPfPT_S1_PhS1_ii) ;  /* 0xfffff1d00a007950 */ /* 0x000fea0003c3ffff */
.L_x_349:
        /* <DEDUP_REMOVED lines=13> */
.L_x_2049:


//--------------------- .text._Z23kQuantizeBlockwiseSmallI13__nv_bfloat16Li32ELi1EEvPfPT_S1_PhS1_ii --------------------------
	.section	.text._Z23kQuantizeBlockwiseSmallI13__nv_bfloat16Li32ELi1EEvPfPT_S1_PhS1_ii,"ax",@progbits
	.sectioninfo	@"SHI_REGISTERS=20"
	.align	128
        .global         _Z23kQuantizeBlockwiseSmallI13__nv_bfloat16Li32ELi1EEvPfPT_S1_PhS1_ii
        .type           _Z23kQuantizeBlockwiseSmallI13__nv_bfloat16Li32ELi1EEvPfPT_S1_PhS1_ii,@function
        .size           _Z23kQuantizeBlockwiseSmallI13__nv_bfloat16Li32ELi1EEvPfPT_S1_PhS1_ii,(.L_x_2050 - _Z23kQuantizeBlockwiseSmallI13__nv_bfloat16Li32ELi1EEvPfPT_S1_PhS1_ii)
        .other          _Z23kQuantizeBlockwiseSmallI13__nv_bfloat16Li32ELi1EEvPfPT_S1_PhS1_ii,@"STO_CUDA_ENTRY STV_DEFAULT"
_Z23kQuantizeBlockwiseSmallI13__nv_bfloat16Li32ELi1EEvPfPT_S1_PhS1_ii:
.text._Z23kQuantizeBlockwiseSmallI13__nv_bfloat16Li32ELi1EEvPfPT_S1_PhS1_ii:
        /* <DEDUP_REMOVED lines=47> */
.L_x_364:
        /* <DEDUP_REMOVED lines=17> */
.L_x_365:
        /* <DEDUP_REMOVED lines=15> */
.L_x_353:
[----:B------:R-:W-:Y:S01]  /*04f0*/  WARPSYNC 0xffffffff ;  /* 0xffffffff00007948 */ /* 0x000fe20003800000 */
[----:B------:R-:W-:Y:S01]  /*0500*/  BAR.SYNC.DEFER_BLOCKING 0x0 ;  /* 0x0000000000007b1d */ /* 0x000fe20000010000 */
[----:B------:R-:W-:-:S05]  /*0510*/  PRMT R4, RZ, 0x5410, R6 ;  /* 0x00005410ff047816 */ /* 0x000fca0000000006 */
[----:B------:R-:W-:Y:S01]  /*0520*/  BSSY B1, `(.L_x_354) ;  /* 0x000001a000017945 */ /* 0x000fe20003800000 */
[----:B-1----:R-:W0:Y:S02]  /*0530*/  LDS R9, [R9.X4+0xb0] ;  /* 0x0000b00009097984 */ /* 0x002e240000004800 */
        /* <DEDUP_REMOVED lines=11> */
.L_x_356:
[----:B------:R-:W-:-:S13]  /*05f0*/  FSETP.GT.FTZ.AND P0, PT, |R4|, 0.20833332836627960205, PT ;  /* 0x3e5555550400780b */ /* 0x000fda0003f14200 */
[----:B------:R-:W-:-:S04]  /*0600*/  @!P0 IADD3 R10, R10, 0x6, RZ ;  /* 0x000000060a0a8810 */ /* 0x000fc80007ffe0ff */
[----:B------:R-:W-:Y:S01]  /*0610*/  @P0 IADD3 R10, R10, 0x7, RZ ;  /* 0x000000070a0a0810 */ /* 0x000fe20007ffe0ff */
[----:B------:R-:W-:Y:S05]  /*0620*/  BRA `(.L_x_357) ;  /* 0x0000009000007947 */ /* 0x000fea0003800000 */
.L_x_355:
[----:B------:R-:W-:-:S13]  /*0630*/  FSETP.GT.FTZ.AND P0, PT, |R4|, 0.58333301544189453125, PT ;  /* 0x3f1555500400780b */ /* 0x000fda0003f14200 */
[----:B------:R-:W-:Y:S05]  /*0640*/  @P0 BRA `(.L_x_358) ;  /* 0x0000004000000947 */ /* 0x000fea0003800000 */
[----:B------:R-:W-:-:S13]  /*0650*/  FSETP.GT.FTZ.AND P0, PT, |R4|, 0.4166666865348815918, PT ;  /* 0x3ed555560400780b */ /* 0x000fda0003f14200 */
[----:B------:R-:W-:-:S04]  /*0660*/  @!P0 IADD3 R10, R10, 0x4, RZ ;  /* 0x000000040a0a8810 */ /* 0x000fc80007ffe0ff */
[----:B------:R-:W-:Y:S01]  /*0670*/  @P0 IADD3 R10, R10, 0x5, RZ ;  /* 0x000000050a0a0810 */ /* 0x000fe20007ffe0ff */
[----:B------:R-:W-:Y:S05]  /*0680*/  BRA `(.L_x_357) ;  /* 0x0000003000007947 */ /* 0x000fea0003800000 */
.L_x_358:
[----:B------:R-:W-:-:S13]  /*0690*/  FSETP.GT.FTZ.AND P0, PT, |R4|, 0.8333333134651184082, PT ;  /* 0x3f5555550400780b */ /* 0x000fda0003f14200 */
[----:B------:R-:W-:-:S04]  /*06a0*/  @!P0 IADD3 R10, R10, 0x2, RZ ;  /* 0x000000020a0a8810 */ /* 0x000fc80007ffe0ff */
[----:B------:R-:W-:Y:S02]  /*06b0*/  @P0 IADD3 R10, R10, 0x3, RZ ;  /* 0x000000030a0a0810 */ /* 0x000fe40007ffe0ff */
.L_x_357:
[----:B------:R-:W-:Y:S05]  /*06c0*/  BSYNC B1 ;  /* 0x0000000000017941 */ /* 0x000fea0003800000 */
.L_x_354:
[----:B------:R-:W-:Y:S01]  /*06d0*/  PRMT R6, RZ, 0x7610, R6 ;  /* 0x00007610ff067816 */ /* 0x000fe20000000006 */
[----:B------:R-:W-:Y:S04]  /*06e0*/  BSSY B1, `(.L_x_359) ;  /* 0x0000019000017945 */ /* 0x000fe80003800000 */
[----:B------:R-:W-:-:S05]  /*06f0*/  FMUL.FTZ R9, R6, R9 ;  /* 0x0000000906097220 */ /* 0x000fca0000410000 */
        /* <DEDUP_REMOVED lines=10> */
.L_x_361:
[----:B------:R-:W-:-:S13]  /*07a0*/  FSETP.GT.FTZ.AND P0, PT, |R9|, 0.20833332836627960205, PT ;  /* 0x3e5555550900780b */ /* 0x000fda0003f14200 */
[----:B------:R-:W-:-:S04]  /*07b0*/  @!P0 IADD3 R4, R4, 0x6, RZ ;  /* 0x0000000604048810 */ /* 0x000fc80007ffe0ff */
[----:B------:R-:W-:Y:S01]  /*07c0*/  @P0 IADD3 R4, R4, 0x7, RZ ;  /* 0x0000000704040810 */ /* 0x000fe20007ffe0ff */
[----:B------:R-:W-:Y:S05]  /*07d0*/  BRA `(.L_x_362) ;  /* 0x0000009000007947 */ /* 0x000fea0003800000 */
.L_x_360:
[----:B------:R-:W-:-:S13]  /*07e0*/  FSETP.GT.FTZ.AND P0, PT, |R9|, 0.58333301544189453125, PT ;  /* 0x3f1555500900780b */ /* 0x000fda0003f14200 */
[----:B------:R-:W-:Y:S05]  /*07f0*/  @P0 BRA `(.L_x_363) ;  /* 0x0000004000000947 */ /* 0x000fea0003800000 */
[----:B------:R-:W-:-:S13]  /*0800*/  FSETP.GT.FTZ.AND P0, PT, |R9|, 0.4166666865348815918, PT ;  /* 0x3ed555560900780b */ /* 0x000fda0003f14200 */
[----:B------:R-:W-:-:S04]  /*0810*/  @!P0 IADD3 R4, R4, 0x4, RZ ;  /* 0x0000000404048810 */ /* 0x000fc80007ffe0ff */
[----:B------:R-:W-:Y:S01]  /*0820*/  @P0 IADD3 R4, R4, 0x5, RZ ;  /* 0x0000000504040810 */ /* 0x000fe20007ffe0ff */
[----:B------:R-:W-:Y:S05]  /*0830*/  BRA `(.L_x_362) ;  /* 0x0000003000007947 */ /* 0x000fea0003800000 */
.L_x_363:
[----:B------:R-:W-:-:S13]  /*0840*/  FSETP.GT.FTZ.AND P0, PT, |R9|, 0.8333333134651184082, PT ;  /* 0x3f5555550900780b */ /* 0x000fda0003f14200 */
[----:B------:R-:W-:-:S04]  /*0850*/  @!P0 IADD3 R4, R4, 0x2, RZ ;  /* 0x0000000204048810 */ /* 0x000fc80007ffe0ff */
[----:B------:R-:W-:Y:S02]  /*0860*/  @P0 IADD3 R4, R4, 0x3, RZ ;  /* 0x0000000304040810 */ /* 0x000fe40007ffe0ff */
.L_x_362:
[----:B------:R-:W-:Y:S05]  /*0870*/  BSYNC B1 ;  /* 0x0000000000017941 */ /* 0x000fea0003800000 */
.L_x_359:
        /* <DEDUP_REMOVED lines=18> */
.L_x_352:
        /* <DEDUP_REMOVED lines=8> */
.L_x_350:
[----:B------:R-:W-:Y:S01]  /*0a20*/  IMAD.MOV.U32 R16, RZ, RZ, 0x1 ;  /* 0x00000001ff107424 */ /* 0x000fe200078e00ff */
[----:B------:R-:W-:Y:S01]  /*0a30*/  MOV R10, 0xa60 ;  /* 0x00000a60000a7802 */ /* 0x000fe20000000f00 */
[----:B------:R-:W-:Y:S02]  /*0a40*/  IMAD.MOV.U32 R15, RZ, RZ, 0x100f ;  /* 0x0000100fff0f7424 */ /* 0x000fe400078e00ff */
[----:B------:R-:W-:Y:S05]  /*0a50*/  CALL.REL.NOINC `($__internal_3_$__cuda_sm70_shflsync_down) ;  /* 0x0000017000007944 */ /* 0x000fea0003c00000 */
[----:B-1----:R-:W-:Y:S01]  /*0a60*/  IMAD.MOV.U32 R10, RZ, RZ, R15 ;  /* 0x000000ffff0a7224 */ /* 0x002fe200078e000f */
[----:B0-----:R-:W-:Y:S05]  /*0a70*/  BRA `(.L_x_364) ;  /* 0xfffff87000007947 */ /* 0x001fea000383ffff */
.L_x_351:
[----:B0-----:R-:W-:Y:S01]  /*0a80*/  IMAD.MOV.U32 R13, RZ, RZ, R17 ;  /* 0x000000ffff0d7224 */ /* 0x001fe200078e0011 */
[----:B------:R-:W-:Y:S01]  /*0a90*/  MOV R10, 0xad0 ;  /* 0x00000ad0000a7802 */ /* 0x000fe20000000f00 */
[----:B------:R-:W-:Y:S02]  /*0aa0*/  IMAD.MOV.U32 R16, RZ, RZ, 0x2 ;  /* 0x00000002ff107424 */ /* 0x000fe400078e00ff */
[----:B------:R-:W-:Y:S02]  /*0ab0*/  IMAD.MOV.U32 R15, RZ, RZ, 0x100f ;  /* 0x0000100fff0f7424 */ /* 0x000fe400078e00ff */
[----:B------:R-:W-:Y:S05]  /*0ac0*/  CALL.REL.NOINC `($__internal_3_$__cuda_sm70_shflsync_down) ;  /* 0x0000010000007944 */ /* 0x000fea0003c00000 */
[----:B-1----:R-:W-:Y:S01]  /*0ad0*/  FSETP.GEU.FTZ.AND P0, PT, R17, R15, PT ;  /* 0x0000000f1100720b */ /* 0x002fe20003f1e000 */
[----:B0-----:R-:W-:Y:S01]  /*0ae0*/  IMAD.MOV.U32 R16, RZ, RZ, 0x4 ;  /* 0x00000004ff107424 */ /* 0x001fe200078e00ff */
[----:B------:R-:W-:-:S02]  /*0af0*/  MOV R10, 0xb40 ;  /* 0x00000b40000a7802 */ /* 0x000fc40000000f00 */
[----:B------:R-:W-:-:S04]  /*0b00*/  ISETP.LT.AND P0, PT, R14, 0xe, !P0 ;  /* 0x0000000e0e00780c */ /* 0x000fc80004701270 */
[----:B------:R-:W-:Y:S01]  /*0b10*/  FSEL R13, R15, R17, P0 ;  /* 0x000000110f0d7208 */ /* 0x000fe20000000000 */
[----:B------:R-:W-:-:S03]  /*0b20*/  IMAD.MOV.U32 R15, RZ, RZ, 0x100f ;  /* 0x0000100fff0f7424 */ /* 0x000fc600078e00ff */
[----:B------:R-:W-:Y:S05]  /*0b30*/  CALL.REL.NOINC `($__internal_3_$__cuda_sm70_shflsync_down) ;  /* 0x0000009000007944 */ /* 0x000fea0003c00000 */
[----:B-1----:R-:W-:Y:S01]  /*0b40*/  FSETP.GEU.FTZ.AND P0, PT, R13, R15, PT ;  /* 0x0000000f0d00720b */ /* 0x002fe20003f1e000 */
[----:B0-----:R-:W-:Y:S01]  /*0b50*/  IMAD.MOV.U32 R16, RZ, RZ, 0x8 ;  /* 0x00000008ff107424 */ /* 0x001fe200078e00ff */
[----:B------:R-:W-:Y:S02]  /*0b60*/  MOV R10, 0xbb0 ;  /* 0x00000bb0000a7802 */ /* 0x000fe40000000f00 */
[----:B------:R-:W-:-:S04]  /*0b70*/  ISETP.LT.AND P0, PT, R14, 0xc, !P0 ;  /* 0x0000000c0e00780c */ /* 0x000fc80004701270 */
[----:B------:R-:W-:Y:S01]  /*0b80*/  FSEL R13, R15, R13, P0 ;  /* 0x0000000d0f0d7208 */ /* 0x000fe20000000000 */
[----:B------:R-:W-:-:S03]  /*0b90*/  IMAD.MOV.U32 R15, RZ, RZ, 0x100f ;  /* 0x0000100fff0f7424 */ /* 0x000fc600078e00ff */
[----:B------:R-:W-:Y:S05]  /*0ba0*/  CALL.REL.NOINC `($__internal_3_$__cuda_sm70_shflsync_down) ;  /* 0x0000002000007944 */ /* 0x000fea0003c00000 */
[----:B-1----:R-:W-:Y:S01]  /*0bb0*/  IMAD.MOV.U32 R10, RZ, RZ, R15 ;  /* 0x000000ffff0a7224 */ /* 0x002fe200078e000f */
[----:B0-----:R-:W-:Y:S05]  /*0bc0*/  BRA `(.L_x_365) ;  /* 0xfffff83000007947 */ /* 0x001fea000383ffff */
        .weak           $__internal_3_$__cuda_sm70_shflsync_down
        .type           $__internal_3_$__cuda_sm70_shflsync_down,@function
        .size           $__internal_3_$__cuda_sm70_shflsync_down,(.L_x_2050 - $__internal_3_$__cuda_sm70_shflsync_down)
$__internal_3_$__cuda_sm70_shflsync_down:
[----:B------:R-:W-:Y:S01]  /*0bd0*/  IMAD.MOV.U32 R11, RZ, RZ, 0x0 ;  /* 0x00000000ff0b7424 */ /* 0x000fe200078e00ff */
[----:B------:R-:W-:Y:S04]  /*0be0*/  WARPSYNC R12 ;  /* 0x0000000c00007348 */ /* 0x000fe80003800000 */
[----:B------:R0:W1:Y:S01]  /*0bf0*/  SHFL.DOWN PT, R15, R13, R16, R15 ;  /* 0x080000100d0f7389 */ /* 0x00006200000e000f */
[----:B------:R-:W-:Y:S05]  /*0c00*/  RET.REL.NODEC R10 `(_Z23kQuantizeBlockwiseSmallI13__nv_bfloat16Li32ELi1EEvPfPT_S1_PhS1_ii) ;  /* 0xfffff3f00a007950 */ /* 0x000fea0003c3ffff */
.L_x_366:
        /* <DEDUP_REMOVED lines=15> */
.L_x_2050:


//--------------------- .text._Z23kQuantizeBlockwiseSmallIfLi32ELi1EEvPfPT_S0_PhS0_ii --------------------------
	.section	.text._Z23kQuantizeBlockwiseSmallIfLi32ELi1EEvPfPT_S0_PhS0_ii,"ax",@progbits
	.sectioninfo	@"SHI_REGISTERS=22"
	.align	128
        .global         _Z23kQuantizeBlockwiseSmallIfLi32ELi1EEvPfPT_S0_PhS0_ii
        .type           _Z23kQuantizeBlockwiseSmallIfLi32ELi1EEvPfPT_S0_PhS0_ii,@function
        .size           _Z23kQuantizeBlockwiseSmallIfLi32ELi1EEvPfPT_S0_PhS0_ii,(.L_x_2051 - _Z23kQuantizeBlockwiseSmallIfLi32ELi1EEvPfPT_S0_PhS0_ii)
        .other          _Z23kQuantizeBlockwiseSmallIfLi32ELi1EEvPfPT_S0_PhS0_ii,@"STO_CUDA_ENTRY STV_DEFAULT"
_Z23kQuantizeBlockwiseSmallIfLi32ELi1EEvPfPT_S0_PhS0_ii:
.text._Z23kQuantizeBlockwiseSmallIfLi32ELi1EEvPfPT_S0_PhS0_ii:
        /* <DEDUP_REMOVED lines=44> */
.L_x_381:
        /* <DEDUP_REMOVED lines=17> */
.L_x_382:
        /* <DEDUP_REMOVED lines=15> */
.L_x_370:
[----:B------:R-:W-:Y:S01]  /*04c0*/  WARPSYNC 0xffffffff ;  /* 0xffffffff00007948 */ /* 0x000fe20003800000 */
[----:B------:R-:W-:Y:S06]  /*04d0*/  BAR.SYNC.DEFER_BLOCKING 0x0 ;  /* 0x0000000000007b1d */ /* 0x000fec0000010000 */
        /* <DEDUP_REMOVED lines=13> */
.L_x_373:
[----:B------:R-:W-:-:S13]  /*05b0*/  FSETP.GT.FTZ.AND P0, PT, |R2|, 0.20833332836627960205, PT ;  /* 0x3e5555550200780b */ /* 0x000fda0003f14200 */
[----:B------:R-:W-:-:S04]  /*05c0*/  @!P0 IADD3 R6, R6, 0x6, RZ ;  /* 0x0000000606068810 */ /* 0x000fc80007ffe0ff */
[----:B------:R-:W-:Y:S01]  /*05d0*/  @P0 IADD3 R6, R6, 0x7, RZ ;  /* 0x0000000706060810 */ /* 0x000fe20007ffe0ff */
[----:B------:R-:W-:Y:S05]  /*05e0*/  BRA `(.L_x_374) ;  /* 0x0000009000007947 */ /* 0x000fea0003800000 */
.L_x_372:
[----:B------:R-:W-:-:S13]  /*05f0*/  FSETP.GT.FTZ.AND P0, PT, |R2|, 0.58333301544189453125, PT ;  /* 0x3f1555500200780b */ /* 0x000fda0003f14200 */
[----:B------:R-:W-:Y:S05]  /*0600*/  @P0 BRA `(.L_x_375) ;  /* 0x0000004000000947 */ /* 0x000fea0003800000 */
[----:B------:R-:W-:-:S13]  /*0610*/  FSETP.GT.FTZ.AND P0, PT, |R2|, 0.4166666865348815918, PT ;  /* 0x3ed555560200780b */ /* 0x000fda0003f14200 */
[----:B------:R-:W-:-:S04]  /*0620*/  @!P0 IADD3 R6, R6, 0x4, RZ ;  /* 0x0000000406068810 */ /* 0x000fc80007ffe0ff */
[----:B------:R-:W-:Y:S01]  /*0630*/  @P0 IADD3 R6, R6, 0x5, RZ ;  /* 0x0000000506060810 */ /* 0x000fe20007ffe0ff */
[----:B------:R-:W-:Y:S05]  /*0640*/  BRA `(.L_x_374) ;  /* 0x0000003000007947 */ /* 0x000fea0003800000 */
.L_x_375:
[----:B------:R-:W-:-:S13]  /*0650*/  FSETP.GT.FTZ.AND P0, PT, |R2|, 0.8333333134651184082, PT ;  /* 0x3f5555550200780b */ /* 0x000fda0003f14200 */
[----:B------:R-:W-:-:S04]  /*0660*/  @!P0 IADD3 R6, R6, 0x2, RZ ;  /* 0x0000000206068810 */ /* 0x000fc80007ffe0ff */
[----:B------:R-:W-:Y:S02]  /*0670*/  @P0 IADD3 R6, R6, 0x3, RZ ;  /* 0x0000000306060810 */ /* 0x000fe40007ffe0ff */
.L_x_374:
[----:B------:R-:W-:Y:S05]  /*0680*/  BSYNC B1 ;  /* 0x0000000000017941 */ /* 0x000fea0003800000 */
.L_x_371:
        /* <DEDUP_REMOVED lines=12> */
.L_x_378:
[----:B------:R-:W-:-:S13]  /*0750*/  FSETP.GT.FTZ.AND P0, PT, |R3|, 0.20833332836627960205, PT ;  /* 0x3e5555550300780b */ /* 0x000fda0003f14200 */
[----:B------:R-:W-:-:S04]  /*0760*/  @!P0 IADD3 R2, R2, 0x6, RZ ;  /* 0x0000000602028810 */ /* 0x000fc80007ffe0ff */
[----:B------:R-:W-:Y:S01]  /*0770*/  @P0 IADD3 R2, R2, 0x7, RZ ;  /* 0x0000000702020810 */ /* 0x000fe20007ffe0ff */
[----:B------:R-:W-:Y:S05]  /*0780*/  BRA `(.L_x_379) ;  /* 0x0000009000007947 */ /* 0x000fea0003800000 */
.L_x_377:
[----:B------:R-:W-:-:S13]  /*0790*/  FSETP.GT.FTZ.AND P0, PT, |R3|, 0.58333301544189453125, PT ;  /* 0x3f1555500300780b */ /* 0x000fda0003f14200 */
[----:B------:R-:W-:Y:S05]  /*07a0*/  @P0 BRA `(.L_x_380) ;  /* 0x0000004000000947 */ /* 0x000fea0003800000 */
[----:B------:R-:W-:-:S13]  /*07b0*/  FSETP.GT.FTZ.AND P0, PT, |R3|, 0.4166666865348815918, PT ;  /* 0x3ed555560300780b */ /* 0x000fda0003f14200 */
[----:B------:R-:W-:-:S04]  /*07c0*/  @!P0 IADD3 R2, R2, 0x4, RZ ;  /* 0x0000000402028810 */ /* 0x000fc80007ffe0ff */
[----:B------:R-:W-:Y:S01]  /*07d0*/  @P0 IADD3 R2, R2, 0x5, RZ ;  /* 0x0000000502020810 */ /* 0x000fe20007ffe0ff */
[----:B------:R-:W-:Y:S05]  /*07e0*/  BRA `(.L_x_379) ;  /* 0x0000003000007947 */ /* 0x000fea0003800000 */
.L_x_380:
[----:B------:R-:W-:-:S13]  /*07f0*/  FSETP.GT.FTZ.AND P0, PT, |R3|, 0.8333333134651184082, PT ;  /* 0x3f5555550300780b */ /* 0x000fda0003f14200 */
[----:B------:R-:W-:-:S04]  /*0800*/  @!P0 IADD3 R2, R2, 0x2, RZ ;  /* 0x0000000202028810 */ /* 0x000fc80007ffe0ff */
[----:B------:R-:W-:Y:S02]  /*0810*/  @P0 IADD3 R2, R2, 0x3, RZ ;  /* 0x0000000302020810 */ /* 0x000fe40007ffe0ff */
.L_x_379:
[----:B------:R-:W-:Y:S05]  /*0820*/  BSYNC B1 ;  /* 0x0000000000017941 */ /* 0x000fea0003800000 */
.L_x_376:
        /* <DEDUP_REMOVED lines=18> */
.L_x_369:
[----:B------:R-:W-:-:S04]  /*0950*/  LEA.HI R0, R0, R0, RZ, 0x1 ;  /* 0x0000000000007211 */ /* 0x000fc800078f08ff */
[----:B------:R-:W-:Y:S02]  /*0960*/  SHF.R.S32.HI R3, RZ, 0x1, R0 ;  /* 0x00000001ff037819 */ /* 0x000fe40000011400 */
[----:B------:R-:W-:Y:S02]  /*0970*/  SHF.R.S32.HI R0, RZ, 0x1f, R8 ;  /* 0x0000001fff007819 */ /* 0x000fe40000011408 */
[--C-:B------:R-:W-:Y:S02]  /*0980*/  IADD3 R2, P0, P1, R8, c[0x0][0x178], R3.reuse ;  /* 0x00005e0008027a10 */ /* 0x100fe4000791e003 */
[----:B------:R-:W-:-:S04]  /*0990*/  SHF.R.S32.HI R3, RZ, 0x1f, R3 ;  /* 0x0000001fff037819 */ /* 0x000fc80000011403 */
[----:B------:R-:W-:-:S05]  /*09a0*/  IADD3.X R3, R0, c[0x0][0x17c], R3, P0, P1 ;  /* 0x00005f0000037a10 */ /* 0x000fca00007e2403 */
[----:B------:R-:W-:Y:S01]  /*09b0*/  STG.E.U8 [R2.64], R5 ;  /* 0x0000000502007986 */ /* 0x000fe2000c101104 */
[----:B------:R-:W-:Y:S05]  /*09c0*/  EXIT ;  /* 0x000000000000794d */ /* 0x000fea0003800000 */
.L_x_367:
[----:B------:R-:W-:Y:S01]  /*09d0*/  IMAD.MOV.U32 R16, RZ, RZ, 0x1 ;  /* 0x00000001ff107424 */ /* 0x000fe200078e00ff */
[----:B------:R-:W-:Y:S01]  /*09e0*/  MOV R10, 0xa10 ;  /* 0x00000a10000a7802 */ /* 0x000fe20000000f00 */
[----:B------:R-:W-:Y:S02]  /*09f0*/  IMAD.MOV.U32 R17, RZ, RZ, 0x100f ;  /* 0x0000100fff117424 */ /* 0x000fe400078e00ff */
[----:B------:R-:W-:Y:S05]  /*0a00*/  CALL.REL.NOINC `($__internal_4_$__cuda_sm70_shflsync_down) ;  /* 0x0000017000007944 */ /* 0x000fea0003c00000 */
[----:B-1----:R-:W-:Y:S01]  /*0a10*/  IMAD.MOV.U32 R10, RZ, RZ, R16 ;  /* 0x000000ffff0a7224 */ /* 0x002fe200078e0010 */
[----:B0-----:R-:W-:Y:S05]  /*0a20*/  BRA `(.L_x_381) ;  /* 0xfffff89000007947 */ /* 0x001fea000383ffff */
.L_x_368:
[----:B0-----:R-:W-:Y:S01]  /*0a30*/  IMAD.MOV.U32 R15, RZ, RZ, R19 ;  /* 0x000000ffff0f7224 */ /* 0x001fe200078e0013 */
[----:B------:R-:W-:Y:S01]  /*0a40*/  MOV R10, 0xa80 ;  /* 0x00000a80000a7802 */ /* 0x000fe20000000f00 */
[----:B------:R-:W-:Y:S02]  /*0a50*/  IMAD.MOV.U32 R16, RZ, RZ, 0x2 ;  /* 0x00000002ff107424 */ /* 0x000fe400078e00ff */
[----:B------:R-:W-:Y:S02]  /*0a60*/  IMAD.MOV.U32 R17, RZ, RZ, 0x100f ;  /* 0x0000100fff117424 */ /* 0x000fe400078e00ff */
[----:B------:R-:W-:Y:S05]  /*0a70*/  CALL.REL.NOINC `($__internal_4_$__cuda_sm70_shflsync_down) ;  /* 0x0000010000007944 */ /* 0x000fea0003c00000 */
[----:B-1----:R-:W-:Y:S01]  /*0a80*/  FSETP.GEU.FTZ.AND P0, PT, R19, R16, PT ;  /* 0x000000101300720b */ /* 0x002fe20003f1e000 */
[----:B0-----:R-:W-:Y:S01]  /*0a90*/  IMAD.MOV.U32 R17, RZ, RZ, 0x100f ;  /* 0x0000100fff117424 */ /* 0x001fe200078e00ff */
[----:B------:R-:W-:-:S02]  /*0aa0*/  MOV R10, 0xaf0 ;  /* 0x00000af0000a7802 */ /* 0x000fc40000000f00 */
[----:B------:R-:W-:-:S04]  /*0ab0*/  ISETP.LT.AND P0, PT, R12, 0xe, !P0 ;  /* 0x0000000e0c00780c */ /* 0x000fc80004701270 */
[----:B------:R-:W-:Y:S01]  /*0ac0*/  FSEL R15, R16, R19, P0 ;  /* 0x00000013100f7208 */ /* 0x000fe20000000000 */
[----:B------:R-:W-:-:S03]  /*0ad0*/  IMAD.MOV.U32 R16, RZ, RZ, 0x4 ;  /* 0x00000004ff107424 */ /* 0x000fc600078e00ff */
[----:B------:R-:W-:Y:S05]  /*0ae0*/  CALL.REL.NOINC `($__internal_4_$__cuda_sm70_shflsync_down) ;  /* 0x0000009000007944 */ /* 0x000fea0003c00000 */
[----:B-1----:R-:W-:Y:S01]  /*0af0*/  FSETP.GEU.FTZ.AND P0, PT, R15, R16, PT ;  /* 0x000000100f00720b */ /* 0x002fe20003f1e000 */
[----:B0-----:R-:W-:Y:S01]  /*0b00*/  IMAD.MOV.U32 R17, RZ, RZ, 0x100f ;  /* 0x0000100fff117424 */ /* 0x001fe200078e00ff */
[----:B------:R-:W-:Y:S02]  /*0b10*/  MOV R10, 0xb60 ;  /* 0x00000b60000a7802 */ /* 0x000fe40000000f00 */
[----:B------:R-:W-:-:S04]  /*0b20*/  ISETP.LT.AND P0, PT, R12, 0xc, !P0 ;  /* 0x0000000c0c00780c */ /* 0x000fc80004701270 */
[----:B------:R-:W-:Y:S01]  /*0b30*/  FSEL R15, R16, R15, P0 ;  /* 0x0000000f100f7208 */ /* 0x000fe20000000000 */
[----:B------:R-:W-:-:S03]  /*0b40*/  IMAD.MOV.U32 R16, RZ, RZ, 0x8 ;  /* 0x00000008ff107424 */ /* 0x000fc600078e00ff */
[----:B------:R-:W-:Y:S05]  /*0b50*/  CALL.REL.NOINC `($__internal_4_$__cuda_sm70_shflsync_down) ;  /* 0x0000002000007944 */ /* 0x000fea0003c00000 */
[----:B-1----:R-:W-:Y:S01]  /*0b60*/  IMAD.MOV.U32 R10, RZ, RZ, R16 ;  /* 0x000000ffff0a7224 */ /* 0x002fe200078e0010 */
[----:B0-----:R-:W-:Y:S05]  /*0b70*/  BRA `(.L_x_382) ;  /* 0xfffff85000007947 */ /* 0x001fea000383ffff */
        .weak           $__internal_4_$__cuda_sm70_shflsync_down
        .type           $__internal_4_$__cuda_sm70_shflsync_down,@function
        .size           $__internal_4_$__cuda_sm70_shflsync_down,(.L_x_2051 - $__internal_4_$__cuda_sm70_shflsync_down)
$__internal_4_$__cuda_sm70_shflsync_down:
[----:B------:R-:W-:Y:S01]  /*0b80*/  IMAD.MOV.U32 R11, RZ, RZ, 0x0 ;  /* 0x00000000ff0b7424 */ /* 0x000fe200078e00ff */
[----:B------:R-:W-:Y:S04]  /*0b90*/  WARPSYNC R14 ;  /* 0x0000000e00007348 */ /* 0x000fe80003800000 */
[----:B------:R0:W1:Y:S01]  /*0ba0*/  SHFL.DOWN PT, R16, R15, R16, R17 ;  /* 0x080000100f107389 */ /* 0x00006200000e0011 */
[----:B------:R-:W-:Y:S05]  /*0bb0*/  RET.REL.NODEC R10 `(_Z23kQuantizeBlockwiseSmallIfLi32ELi1EEvPfPT_S0_PhS0_ii) ;  /* 0xfffff4400a007950 */ /* 0x000fea0003c3ffff */
.L_x_383:
        /* <DEDUP_REMOVED lines=12> */
.L_x_2051:


//--------------------- .text._Z23kQuantizeBlockwiseSmallI6__halfLi32ELi1EEvPfPT_S1_PhS1_ii --------------------------
	.section	.text._Z23kQuantizeBlockwiseSmallI6__halfLi32ELi1EEvPfPT_S1_PhS1_ii,"ax",@progbits
	.sectioninfo	@"SHI_REGISTERS=20"
	.align	128
        .global         _Z23kQuantizeBlockwiseSmallI6__halfLi32ELi1EEvPfPT_S1_PhS1_ii
        .type           _Z23kQuantizeBlockwiseSmallI6__halfLi32ELi1EEvPfPT_S1_PhS1_ii,@function
        .size           _Z23kQuantizeBlockwiseSmallI6__halfLi32ELi1EEvPfPT_S1_PhS1_ii,(.L_x_2052 - _Z23kQuantizeBlockwiseSmallI6__halfLi32ELi1EEvPfPT_S1_PhS1_ii)
        .other          _Z23kQuantizeBlockwiseSmallI6__halfLi32ELi1EEvPfPT_S1_PhS1_ii,@"STO_CUDA_ENTRY STV_DEFAULT"
_Z23kQuantizeBlockwiseSmallI6__halfLi32ELi1EEvPfPT_S1_PhS1_ii:
.text._Z23kQuantizeBlockwiseSmallI6__halfLi32ELi1EEvPfPT_S1_PhS1_ii:
        /* <DEDUP_REMOVED lines=47> */
.L_x_398:
        /* <DEDUP_REMOVED lines=17> */
.L_x_399:
        /* <DEDUP_REMOVED lines=15> */
.L_x_387:
[----:B------:R-:W-:Y:S01]  /*04f0*/  WARPSYNC 0xffffffff ;  /* 0xffffffff00007948 */ /* 0x000fe20003800000 */
[----:B------:R-:W-:Y:S01]  /*0500*/  BAR.SYNC.DEFER_BLOCKING 0x0 ;  /* 0x0000000000007b1d */ /* 0x000fe20000010000 */
[----:B------:R-:W-:-:S05]  /*0510*/  HADD2.F32 R4, -RZ, R6.H0_H0 ;  /* 0x20000006ff047230 */ /* 0x000fca0000004100 */
        /* <DEDUP_REMOVED lines=13> */
.L_x_390:
[----:B------:R-:W-:-:S13]  /*05f0*/  FSETP.GT.FTZ.AND P0, PT, |R4|, 0.20833332836627960205, PT ;  /* 0x3e5555550400780b */ /* 0x000fda0003f14200 */
[----:B------:R-:W-:-:S04]  /*0600*/  @!P0 IADD3 R10, R10, 0x6, RZ ;  /* 0x000000060a0a8810 */ /* 0x000fc80007ffe0ff */
[----:B------:R-:W-:Y:S01]  /*0610*/  @P0 IADD3 R10, R10, 0x7, RZ ;  /* 0x000000070a0a0810 */ /* 0x000fe20007ffe0ff */
[----:B------:R-:W-:Y:S05]  /*0620*/  BRA `(.L_x_391) ;  /* 0x0000009000007947 */ /* 0x000fea0003800000 */
.L_x_389:
[----:B------:R-:W-:-:S13]  /*0630*/  FSETP.GT.FTZ.AND P0, PT, |R4|, 0.58333301544189453125, PT ;  /* 0x3f1555500400780b */ /* 0x000fda0003f14200 */
[----:B------:R-:W-:Y:S05]  /*0640*/  @P0 BRA `(.L_x_392) ;  /* 0x0000004000000947 */ /* 0x000fea0003800000 */
[----:B------:R-:W-:-:S13]  /*0650*/  FSETP.GT.FTZ.AND P0, PT, |R4|, 0.4166666865348815918, PT ;  /* 0x3ed555560400780b */ /* 0x000fda0003f14200 */
[----:B------:R-:W-:-:S04]  /*0660*/  @!P0 IADD3 R10, R10, 0x4, RZ ;  /* 0x000000040a0a8810 */ /* 0x000fc80007ffe0ff */
[----:B------:R-:W-:Y:S01]  /*0670*/  @P0 IADD3 R10, R10, 0x5, RZ ;  /* 0x000000050a0a0810 */ /* 0x000fe20007ffe0ff */
[----:B------:R-:W-:Y:S05]  /*0680*/  BRA `(.L_x_391) ;  /* 0x0000003000007947 */ /* 0x000fea0003800000 */
.L_x_392:
[----:B------:R-:W-:-:S13]  /*0690*/  FSETP.GT.FTZ.AND P0, PT, |R4|, 0.8333333134651184082, PT ;  /* 0x3f5555550400780b */ /* 0x000fda0003f14200 */
[----:B------:R-:W-:-:S04]  /*06a0*/  @!P0 IADD3 R10, R10, 0x2, RZ ;  /* 0x000000020a0a8810 */ /* 0x000fc80007ffe0ff */
[----:B------:R-:W-:Y:S02]  /*06b0*/  @P0 IADD3 R10, R10, 0x3, RZ ;  /* 0x000000030a0a0810 */ /* 0x000fe40007ffe0ff */
.L_x_391:
[----:B------:R-:W-:Y:S05]  /*06c0*/  BSYNC B1 ;  /* 0x0000000000017941 */ /* 0x000fea0003800000 */
.L_x_388:
[----:B------:R-:W-:Y:S01]  /*06d0*/  HADD2.F32 R6, -RZ, R6.H1_H1 ;  /* 0x30000006ff067230 */ /* 0x000fe20000004100 */
        /* <DEDUP_REMOVED lines=12> */
.L_x_395:
[----:B------:R-:W-:-:S13]  /*07a0*/  FSETP.GT.FTZ.AND P0, PT, |R9|, 0.20833332836627960205, PT ;  /* 0x3e5555550900780b */ /* 0x000fda0003f14200 */
[----:B------:R-:W-:-:S04]  /*07b0*/  @!P0 IADD3 R4, R4, 0x6, RZ ;  /* 0x0000000604048810 */ /* 0x000fc80007ffe0ff */
[----:B------:R-:W-:Y:S01]  /*07c0*/  @P0 IADD3 R4, R4, 0x7, RZ ;  /* 0x0000000704040810 */ /* 0x000fe20007ffe0ff */
[----:B------:R-:W-:Y:S05]  /*07d0*/  BRA `(.L_x_396) ;  /* 0x0000009000007947 */ /* 0x000fea0003800000 */
.L_x_394:
[----:B------:R-:W-:-:S13]  /*07e0*/  FSETP.GT.FTZ.AND P0, PT, |R9|, 0.58333301544189453125, PT ;  /* 0x3f1555500900780b */ /* 0x000fda0003f14200 */
[----:B------:R-:W-:Y:S05]  /*07f0*/  @P0 BRA `(.L_x_397) ;  /* 0x0000004000000947 */ /* 0x000fea0003800000 */
[----:B------:R-:W-:-:S13]  /*0800*/  FSETP.GT.FTZ.AND P0, PT, |R9|, 0.4166666865348815918, PT ;  /* 0x3ed555560900780b */ /* 0x000fda0003f14200 */
[----:B------:R-:W-:-:S04]  /*0810*/  @!P0 IADD3 R4, R4, 0x4, RZ ;  /* 0x0000000404048810 */ /* 0x000fc80007ffe0ff */
[----:B------:R-:W-:Y:S01]  /*0820*/  @P0 IADD3 R4, R4, 0x5, RZ ;  /* 0x0000000504040810 */ /* 0x000fe20007ffe0ff */
[----:B------:R-:W-:Y:S05]  /*0830*/  BRA `(.L_x_396) ;  /* 0x0000003000007947 */ /* 0x000fea0003800000 */
.L_x_397:
[----:B------:R-:W-:-:S13]  /*0840*/  FSETP.GT.FTZ.AND P0, PT, |R9|, 0.8333333134651184082, PT ;  /* 0x3f5555550900780b */ /* 0x000fda0003f14200 */
[----:B------:R-:W-:-:S04]  /*0850*/  @!P0 IADD3 R4, R4, 0x2, RZ ;  /* 0x0000000204048810 */ /* 0x000fc80007ffe0ff */
[----:B------:R-:W-:Y:S02]  /*0860*/  @P0 IADD3 R4, R4, 0x3, RZ ;  /* 0x0000000304040810 */ /* 0x000fe40007ffe0ff */
.L_x_396:
[----:B------:R-:W-:Y:S05]  /*0870*/  BSYNC B1 ;  /* 0x0000000000017941 */ /* 0x000fea0003800000 */
.L_x_393:
        /* <DEDUP_REMOVED lines=18> */
.L_x_386:
        /* <DEDUP_REMOVED lines=8> */
.L_x_384:
[----:B------:R-:W-:Y:S01]  /*0a20*/  IMAD.MOV.U32 R16, RZ, RZ, 0x1 ;  /* 0x00000001ff107424 */ /* 0x000fe200078e00ff */
[----:B------:R-:W-:Y:S01]  /*0a30*/  MOV R10, 0xa60 ;  /* 0x00000a60000a7802 */ /* 0x000fe20000000f00 */
[----:B------:R-:W-:Y:S02]  /*0a40*/  IMAD.MOV.U32 R15, RZ, RZ, 0x100f ;  /* 0x0000100fff0f7424 */ /* 0x000fe400078e00ff */
[----:B------:R-:W-:Y:S05]  /*0a50*/  CALL.REL.NOINC `($__internal_5_$__cuda_sm70_shflsync_down) ;  /* 0x0000017000007944 */ /* 0x000fea0003c00000 */
[----:B-1----:R-:W-:Y:S01]  /*0a60*/  IMAD.MOV.U32 R10, RZ, RZ, R15 ;  /* 0x000000ffff0a7224 */ /* 0x002fe200078e000f */
[----:B0-----:R-:W-:Y:S05]  /*0a70*/  BRA `(.L_x_398) ;  /* 0xfffff87000007947 */ /* 0x001fea000383ffff */
.L_x_385:
[----:B0-----:R-:W-:Y:S01]  /*0a80*/  IMAD.MOV.U32 R13, RZ, RZ, R17 ;  /* 0x000000ffff0d7224 */ /* 0x001fe200078e0011 */
[----:B------:R-:W-:Y:S01]  /*0a90*/  MOV R10, 0xad0 ;  /* 0x00000ad0000a7802 */ /* 0x000fe20000000f00 */
[----:B------:R-:W-:Y:S02]  /*0aa0*/  IMAD.MOV.U32 R16, RZ, RZ, 0x2 ;  /* 0x00000002ff107424 */ /* 0x000fe400078e00ff */
[----:B------:R-:W-:Y:S02]  /*0ab0*/  IMAD.MOV.U32 R15, RZ, RZ, 0x100f ;  /* 0x0000100fff0f7424 */ /* 0x000fe400078e00ff */
[----:B------:R-:W-:Y:S05]  /*0ac0*/  CALL.REL.NOINC `($__internal_5_$__cuda_sm70_shflsync_down) ;  /* 0x0000010000007944 */ /* 0x000fea0003c00000 */
[----:B-1----:R-:W-:Y:S01]  /*0ad0*/  FSETP.GEU.FTZ.AND P0, PT, R17, R15, PT ;  /* 0x0000000f1100720b */ /* 0x002fe20003f1e000 */
[----:B0-----:R-:W-:Y:S01]  /*0ae0*/  IMAD.MOV.U32 R16, RZ, RZ, 0x4 ;  /* 0x00000004ff107424 */ /* 0x001fe200078e00ff */
[----:B------:R-:W-:-:S02]  /*0af0*/  MOV R10, 0xb40 ;  /* 0x00000b40000a7802 */ /* 0x000fc40000000f00 */
[----:B------:R-:W-:-:S04]  /*0b00*/  ISETP.LT.AND P0, PT, R14, 0xe, !P0 ;  /* 0x0000000e0e00780c */ /* 0x000fc80004701270 */
[----:B------:R-:W-:Y:S01]  /*0b10*/  FSEL R13, R15, R17, P0 ;  /* 0x000000110f0d7208 */ /* 0x000fe20000000000 */
[----:B------:R-:W-:-:S03]  /*0b20*/  IMAD.MOV.U32 R15, RZ, RZ, 0x100f ;  /* 0x0000100fff0f7424 */ /* 0x000fc600078e00ff */
[----:B------:R-:W-:Y:S05]  /*0b30*/  CALL.REL.NOINC `($__internal_5_$__cuda_sm70_shflsync_down) ;  /* 0x0000009000007944 */ /* 0x000fea0003c00000 */
[----:B-1----:R-:W-:Y:S01]  /*0b40*/  FSETP.GEU.FTZ.AND P0, PT, R13, R15, PT ;  /* 0x0000000f0d00720b */ /* 0x002fe20003f1e000 */
[----:B0-----:R-:W-:Y:S01]  /*0b50*/  IMAD.MOV.U32 R16, RZ, RZ, 0x8 ;  /* 0x00000008ff107424 */ /* 0x001fe200078e00ff */
[----:B------:R-:W-:Y:S02]  /*0b60*/  MOV R10, 0xbb0 ;  /* 0x00000bb0000a7802 */ /* 0x000fe40000000f00 */
[----:B------:R-:W-:-:S04]  /*0b70*/  ISETP.LT.AND P0, PT, R14, 0xc, !P0 ;  /* 0x0000000c0e00780c */ /* 0x000fc80004701270 */
[----:B------:R-:W-:Y:S01]  /*0b80*/  FSEL R13, R15, R13, P0 ;  /* 0x0000000d0f0d7208 */ /* 0x000fe20000000000 */
[----:B------:R-:W-:-:S03]  /*0b90*/  IMAD.MOV.U32 R15, RZ, RZ, 0x100f ;  /* 0x0000100fff0f7424 */ /* 0x000fc600078e00ff */
[----:B------:R-:W-:Y:S05]  /*0ba0*/  CALL.REL.NOINC `($__internal_5_$__cuda_sm70_shflsync_down) ;  /* 0x0000002000007944 */ /* 0x000fea0003c00000 */
[----:B-1----:R-:W-:Y:S01]  /*0bb0*/  IMAD.MOV.U32 R10, RZ, RZ, R15 ;  /* 0x000000ffff0a7224 */ /* 0x002fe200078e000f */
[----:B0-----:R-:W-:Y:S05]  /*0bc0*/  BRA `(.L_x_399) ;  /* 0xfffff83000007947 */ /* 0x001fea000383ffff */
        .weak           $__internal_5_$__cuda_sm70_shflsync_down
        .type           $__internal_5_$__cuda_sm70_shflsync_down,@function
        .size           $__internal_5_$__cuda_sm70_shflsync_down,(.L_x_2052 - $__internal_5_$__cuda_sm70_shflsync_down)
$__internal_5_$__cuda_sm70_shflsync_down:
[----:B------:R-:W-:Y:S01]  /*0bd0*/  IMAD.MOV.U32 R11, RZ, RZ, 0x0 ;  /* 0x00000000ff0b7424 */ /* 0x000fe200078e00ff */
[----:B------:R-:W-:Y:S04]  /*0be0*/  WARPSYNC R12 ;  /* 0x0000000c00007348 */ /* 0x000fe80003800000 */
[----:B------:R0:W1:Y:S01]  /*0bf0*/  SHFL.DOWN PT, R15, R13, R16, R15 ;  /* 0x080000100d0f7389 */ /* 0x00006200000e000f */
[----:B------:R-:W-:Y:S05]  /*0c00*/  RET.REL.NODEC R10 `(_Z23kQuantizeBlockwiseSmallI6__halfLi32ELi1EEvPfPT_S1_PhS1_ii) ;  /* 0xfffff3f00a007950 */ /* 0x000fea0003c3ffff */
.L_x_400:
        /* <DEDUP_REMOVED lines=15> */
.L_x_2052:


//--------------------- .text._Z18kQuantizeBlockwiseI13__nv_bfloat16Li64ELi2ELi0ELi2EEvPfPT_S1_PhS1_ii --------------------------
	.section	.text._Z18kQuantizeBlockwiseI13__nv_bfloat16Li64ELi2ELi0ELi2EEvPfPT_S1_PhS1_ii,"ax",@progbits
	.sectioninfo	@"SHI_REGISTERS=19"
	.align	128
        .global         _Z18kQuantizeBlockwiseI13__nv_bfloat16Li64ELi2ELi0ELi2EEvPfPT_S1_PhS1_ii
        .type           _Z18kQuantizeBlockwiseI13__nv_bfloat16Li64ELi2ELi0ELi2EEvPfPT_S1_PhS1_ii,@function
        .size           _Z18kQuantizeBlockwiseI13__nv_bfloat16Li64ELi2ELi0ELi2EEvPfPT_S1_PhS1_ii,(.L_x_2097 - _Z18kQuantizeBlockwiseI13__nv_bfloat16Li64ELi2ELi0ELi2EEvPfPT_S1_PhS1_ii)
        .other          _Z18kQuantizeBlockwiseI13__nv_bfloat16Li64ELi2ELi0ELi2EEvPfPT_S1_PhS1_ii,@"STO_CUDA_ENTRY STV_DEFAULT"
_Z18kQuantizeBlockwiseI13__nv_bfloat16Li64ELi2ELi0ELi2EEvPfPT_S1_PhS1_ii:
.text._Z18kQuantizeBlockwiseI13__nv_bfloat16Li64ELi2ELi0ELi2EEvPfPT_S1_PhS1_ii:
[----:B------:R-:W-:Y:S02]  /*0000*/  IMAD.MOV.U32 R1, RZ, RZ, c[0x0][0x28] ;  /* 0x00000a00ff017624 */ /* 0x000fe400078e00ff */
[----:B------:R-:W0:Y:S01]  /*0010*/  S2R R5, SR_CTAID.X ;  /* 0x0000000000057919 */ /* 0x000e220000002500 */
[----:B------:R-:W-:Y:S02]  /*0020*/  ULDC UR4, c[0x0][0xc] ;  /* 0x0000030000047ab9 */ /* 0x000fe40000000800 */
[----:B------:R-:W-:-:S04]  /*0030*/  USHF.L.U32 UR4, UR4, 0x6, URZ ;  /* 0x0000000604047899 */ /* 0x000fc8000800063f */
[----:B------:R-:W-:-:S04]  /*0040*/  UISETP.LT.U32.AND UP0, UPT, UR4, 0x7fffffff, UPT ;  /* 0x7fffffff0400788c */ /* 0x000fc8000bf01070 */
[----:B------:R-:W-:Y:S01]  /*0050*/  USEL UR5, UR4, 0x7fffffff, UP0 ;  /* 0x7fffffff04057887 */ /* 0x000fe20008000000 */
[----:B0-----:R-:W-:-:S05]  /*0060*/  IMAD.SHL.U32 R5, R5, 0x40, RZ ;  /* 0x0000004005057824 */ /* 0x001fca00078e00ff */
[----:B------:R-:W-:-:S13]  /*0070*/  ISETP.GE.AND P0, PT, R5, UR5, PT ;  /* 0x0000000505007c0c */ /* 0x000fda000bf06270 */
[----:B------:R-:W-:Y:S05]  /*0080*/  @P0 EXIT ;  /* 0x000000000000094d */ /* 0x000fea0003800000 */
[----:B------:R-:W0:Y:S01]  /*0090*/  S2R R0, SR_TID.X ;  /* 0x0000000000007919 */ /* 0x000e220000002100 */
[----:B------:R-:W-:Y:S01]  /*00a0*/  SHF.R.S32.HI R4, RZ, 0x1f, R5 ;  /* 0x0000001fff047819 */ /* 0x000fe20000011405 */
[----:B------:R-:W-:Y:S02]  /*00b0*/  ULDC.64 UR6, c[0x0][0x118] ;  /* 0x0000460000067ab9 */ /* 0x000fe40000000a00 */
[----:B------:R-:W1:Y:S01]  /*00c0*/  S2R R2, SR_LANEID ;  /* 0x0000000000027919 */ /* 0x000e620000000000 */
[----:B0-----:R-:W-:Y:S01]  /*00d0*/  IMAD.SHL.U32 R3, R0, 0x2, RZ ;  /* 0x0000000200037824 */ /* 0x001fe200078e00ff */
[----:B------:R-:W-:-:S04]  /*00e0*/  SHF.R.S32.HI R6, RZ, 0x1f, R0 ;  /* 0x0000001fff067819 */ /* 0x000fc80000011400 */
[----:B------:R-:W-:-:S04]  /*00f0*/  LOP3.LUT R3, R3, 0xffffffc0, RZ, 0xc0, !PT ;  /* 0xffffffc003037812 */ /* 0x000fc800078ec0ff */
[----:B------:R-:W-:-:S04]  /*0100*/  LOP3.LUT R3, R3, 0x1f, R0, 0xf8, !PT ;  /* 0x0000001f03037812 */ /* 0x000fc800078ef800 */
[----:B-1----:R-:W-:Y:S02]  /*0110*/  LOP3.LUT R7, R3, 0x20, RZ, 0xfc, !PT ;  /* 0x0000002003077812 */ /* 0x002fe400078efcff */
.L_x_415:
[----:B------:R-:W-:Y:S01]  /*0120*/  IADD3 R8, -R5, c[0x0][0x18c], RZ ;  /* 0x0000630005087a10 */ /* 0x000fe20007ffe1ff */
[----:B------:R-:W-:Y:S01]  /*0130*/  BAR.SYNC.DEFER_BLOCKING 0x0 ;  /* 0x0000000000007b1d */ /* 0x000fe20000010000 */
[C---:B------:R-:W-:Y:S02]  /*0140*/  IADD3 R9, P2, R3.reuse, R5, RZ ;  /* 0x0000000503097210 */ /* 0x040fe40007f5e0ff */
[----:B------:R-:W-:Y:S02]  /*0150*/  IMNMX R8, R8, 0x40, PT ;  /* 0x0000004008087817 */ /* 0x000fe40003800200 */
[C---:B------:R-:W-:Y:S02]  /*0160*/  LEA.HI.X.SX32 R12, R3.reuse, R4, 0x1, P2 ;  /* 0x00000004030c7211 */ /* 0x040fe400010f0eff */
[-C--:B------:R-:W-:Y:S02]  /*0170*/  ISETP.GE.AND P0, PT, R3, R8.reuse, PT ;  /* 0x000000080300720c */ /* 0x080fe40003f06270 */
[----:B------:R-:W-:-:S02]  /*0180*/  ISETP.GE.AND P1, PT, R7, R8, PT ;  /* 0x000000080700720c */ /* 0x000fc40003f26270 */
[----:B------:R-:W-:-:S04]  /*0190*/  LEA R10, P2, R9, c[0x0][0x168], 0x1 ;  /* 0x00005a00090a7a11 */ /* 0x000fc800078408ff */
[--C-:B------:R-:W-:Y:S02]  /*01a0*/  LEA.HI.X R11, R9, c[0x0][0x16c], R12.reuse, 0x1, P2 ;  /* 0x00005b00090b7a11 */ /* 0x100fe400010f0c0c */
[----:B------:R-:W-:Y:S02]  /*01b0*/  PRMT R12, RZ, 0x7610, R12 ;  /* 0x00007610ff0c7816 */ /* 0x000fe4000000000c */
[----:B------:R-:W-:-:S04]  /*01c0*/  PRMT R9, RZ, 0x7610, R9 ;  /* 0x00007610ff097816 */ /* 0x000fc80000000009 */
[----:B------:R-:W2:Y:S04]  /*01d0*/  @!P0 LDG.E.U16.CONSTANT R12, [R10.64] ;  /* 0x000000060a0c8981 */ /* 0x000ea8000c1e9500 */
[----:B------:R-:W3:Y:S01]  /*01e0*/  @!P1 LDG.E.U16.CONSTANT R9, [R10.64+0x40] ;  /* 0x000040060a099981 */ /* 0x000ee2000c1e9500 */
[----:B------:R-:W-:Y:S01]  /*01f0*/  IMAD.SHL.U32 R13, R2, 0x2, RZ ;  /* 0x00000002020d7824 */ /* 0x000fe200078e00ff */
[----:B------:R-:W-:-:S04]  /*0200*/  ISETP.GT.AND P0, PT, R8, 0x1f, PT ;  /* 0x0000001f0800780c */ /* 0x000fc80003f04270 */
[----:B--2---:R-:W-:Y:S04]  /*0210*/  STS.U16 [R13], R12 ;  /* 0x0000000c0d007388 */ /* 0x004fe80000000400 */
[----:B---3--:R-:W-:Y:S01]  /*0220*/  STS.U16 [R13+0x40], R9 ;  /* 0x000040090d007388 */ /* 0x008fe20000000400 */
[----:B------:R-:W-:-:S06]  /*0230*/  NOP ;  /* 0x0000000000007918 */ /* 0x000fcc0000000000 */
[----:B------:R-:W0:Y:S02]  /*0240*/  LDS R15, [R2.X4] ;  /* 0x00000000020f7984 */ /* 0x000e240000004800 */
[--C-:B0-----:R-:W-:Y:S02]  /*0250*/  PRMT R10, RZ, 0x5410, R15.reuse ;  /* 0x00005410ff0a7816 */ /* 0x101fe4000000000f */
[----:B------:R-:W-:Y:S02]  /*0260*/  PRMT R9, RZ, 0x7610, R15 ;  /* 0x00007610ff097816 */ /* 0x000fe4000000000f */
[----:B------:R-:W-:-:S04]  /*0270*/  FMNMX.FTZ R14, |R10|, -3.40282346638528859812e+38, !PT ;  /* 0xff7fffff0a0e7809 */ /* 0x000fc80007810200 */
[----:B------:R-:W-:Y:S01]  /*0280*/  FMNMX.FTZ R14, R14, |R9|, !PT ;  /* 0x400000090e0e7209 */ /* 0x000fe20007810000 */
[----:B------:R-:W-:Y:S05]  /*0290*/  @P0 BRA `(.L_x_401) ;  /* 0x000001d000000947 */ /* 0x000fea0003800000 */
[----:B------:R-:W-:Y:S02]  /*02a0*/  IADD3 R13, R8, -0x1, RZ ;  /* 0xffffffff080d7810 */ /* 0x000fe40007ffe0ff */
[C---:B------:R-:W-:Y:S02]  /*02b0*/  IADD3 R15, R2.reuse, 0x2, RZ ;  /* 0x00000002020f7810 */ /* 0x040fe40007ffe0ff */
[----:B------:R-:W-:Y:S01]  /*02c0*/  ISETP.NE.AND P1, PT, R2, RZ, PT ;  /* 0x000000ff0200720c */ /* 0x000fe20003f25270 */
[----:B------:R-:W0:Y:S02]  /*02d0*/  SHFL.DOWN PT, R11, R14, 0x1, R13 ;  /* 0x082000000e0b7989 */ /* 0x000e2400000e000d */
[----:B0-----:R-:W-:-:S04]  /*02e0*/  FSETP.GEU.FTZ.AND P0, PT, R14, R11, PT ;  /* 0x0000000b0e00720b */ /* 0x001fc80003f1e000 */
[----:B------:R-:W-:-:S04]  /*02f0*/  ISETP.LT.AND P0, PT, R2, R13, !P0 ;  /* 0x0000000d0200720c */ /* 0x000fc80004701270 */
[----:B------:R-:W-:-:S05]  /*0300*/  FSEL R12, R11, R14, P0 ;  /* 0x0000000e0b0c7208 */ /* 0x000fca0000000000 */
[----:B------:R-:W0:Y:S02]  /*0310*/  SHFL.DOWN PT, R11, R12, 0x2, R13 ;  /* 0x084000000c0b7989 */ /* 0x000e2400000e000d */
[----:B0-----:R-:W-:-:S04]  /*0320*/  FSETP.GEU.FTZ.AND P0, PT, R12, R11, PT ;  /* 0x0000000b0c00720b */ /* 0x001fc80003f1e000 */
[----:B------:R-:W-:Y:S02]  /*0330*/  ISETP.LT.AND P0, PT, R15, R8, !P0 ;  /* 0x000000080f00720c */ /* 0x000fe40004701270 */
[----:B------:R-:W-:Y:S02]  /*0340*/  IADD3 R15, R2, 0x4, RZ ;  /* 0x00000004020f7810 */ /* 0x000fe40007ffe0ff */
        /* <DEDUP_REMOVED lines=13> */
[----:B------:R-:W-:-:S04]  /*0420*/  ISETP.LT.AND P0, PT, R15, R8, !P0 ;  /* 0x000000080f00720c */ /* 0x000fc80004701270 */
[----:B------:R-:W-:-:S05]  /*0430*/  FSEL R11, R11, R12, P0 ;  /* 0x0000000c0b0b7208 */ /* 0x000fca0000000000 */
[----:B------:R0:W-:Y:S04]  /*0440*/  @!P1 STS [0xb4], R11 ;  /* 0x0000b40bff009388 */ /* 0x0001e80000000800 */
[----:B------:R-:W-:Y:S06]  /*0450*/  BAR.SYNC.DEFER_BLOCKING 0x0 ;  /* 0x0000000000007b1d */ /* 0x000fec0000010000 */
[----:B------:R-:W-:Y:S05]  /*0460*/  BRA `(.L_x_402) ;  /* 0x0000017000007947 */ /* 0x000fea0003800000 */
.L_x_401:
[----:B------:R-:W0:Y:S01]  /*0470*/  SHFL.DOWN PT, R11, R14, 0x1, 0x1f ;  /* 0x08201f000e0b7f89 */ /* 0x000e2200000e0000 */
[----:B------:R-:W-:-:S02]  /*0480*/  ISETP.NE.AND P1, PT, R2, RZ, PT ;  /* 0x000000ff0200720c */ /* 0x000fc40003f25270 */
        /* <DEDUP_REMOVED lines=19> */
[----:B------:R0:W-:Y:S04]  /*05c0*/  @!P1 STS [0xb4], R11 ;  /* 0x0000b40bff009388 */ /* 0x0001e80000000800 */
[----:B------:R-:W-:Y:S06]  /*05d0*/  BAR.SYNC.DEFER_BLOCKING 0x0 ;  /* 0x0000000000007b1d */ /* 0x000fec0000010000 */
.L_x_402:
[----:B0-----:R-:W-:Y:S01]  /*05e0*/  ISETP.NE.AND P0, PT, R0, RZ, PT ;  /* 0x000000ff0000720c */ /* 0x001fe20003f05270 */
[----:B------:R-:W-:-:S12]  /*05f0*/  BSSY B0, `(.L_x_403) ;  /* 0x000000c000007945 */ /* 0x000fd80003800000 */
[----:B------:R-:W-:Y:S05]  /*0600*/  @P0 BRA `(.L_x_404) ;  /* 0x000000a000000947 */ /* 0x000fea0003800000 */
[----:B------:R-:W-:Y:S01]  /*0610*/  SHF.R.S32.HI R12, RZ, 0x1f, R4 ;  /* 0x0000001fff0c7819 */ /* 0x000fe20000011404 */
[----:B------:R-:W0:Y:S03]  /*0620*/  MUFU.RCP R15, R11 ;  /* 0x0000000b000f7308 */ /* 0x000e260000001000 */
[----:B------:R-:W-:-:S05]  /*0630*/  LEA.HI R13, P1, R12, R5, RZ, 0x6 ;  /* 0x000000050c0d7211 */ /* 0x000fca00078330ff */
[----:B------:R-:W-:-:S05]  /*0640*/  IMAD.X R14, RZ, RZ, R4, P1 ;  /* 0x000000ffff0e7224 */ /* 0x000fca00008e0604 */
[--C-:B------:R-:W-:Y:S02]  /*0650*/  SHF.R.S64 R13, R13, 0x6, R14.reuse ;  /* 0x000000060d0d7819 */ /* 0x100fe4000000100e */
[----:B------:R-:W-:Y:S01]  /*0660*/  SHF.R.S32.HI R14, RZ, 0x6, R14 ;  /* 0x00000006ff0e7819 */ /* 0x000fe2000001140e */
[----:B0-----:R0:W-:Y:S01]  /*0670*/  STS [0xbc], R15 ;  /* 0x0000bc0fff007388 */ /* 0x0011e20000000800 */
[----:B------:R-:W-:-:S04]  /*0680*/  LEA R12, P1, R13, c[0x0][0x170], 0x2 ;  /* 0x00005c000d0c7a11 */ /* 0x000fc800078210ff */
[----:B------:R-:W-:-:S05]  /*0690*/  LEA.HI.X R13, R13, c[0x0][0x174], R14, 0x2, P1 ;  /* 0x00005d000d0d7a11 */ /* 0x000fca00008f140e */
[----:B------:R0:W-:Y:S04]  /*06a0*/  STG.E [R12.64], R11 ;  /* 0x0000000b0c007986 */ /* 0x0001e8000c101906 */
.L_x_404:
[----:B------:R-:W-:Y:S05]  /*06b0*/  BSYNC B0 ;  /* 0x0000000000007941 */ /* 0x000fea0003800000 */
.L_x_403:
[----:B------:R-:W-:Y:S06]  /*06c0*/  BAR.SYNC.DEFER_BLOCKING 0x0 ;  /* 0x0000000000007b1d */ /* 0x000fec0000010000 */
[----:B------:R-:W-:Y:S01]  /*06d0*/  BSSY B0, `(.L_x_405) ;  /* 0x000002b000007945 */ /* 0x000fe20003800000 */
[----:B0-----:R-:W0:Y:S02]  /*06e0*/  LDS R11, [0xbc] ;  /* 0x0000bc00ff0b7984 */ /* 0x001e240000000800 */
        /* <DEDUP_REMOVED lines=13> */
.L_x_407:
        /* <DEDUP_REMOVED lines=9> */
.L_x_406:
        /* <DEDUP_REMOVED lines=11> */
.L_x_409:
        /* <DEDUP_REMOVED lines=8> */
.L_x_408:
[----:B------:R-:W-:Y:S05]  /*0980*/  BSYNC B0 ;  /* 0x0000000000007941 */ /* 0x000fea0003800000 */
.L_x_405:
        /* <DEDUP_REMOVED lines=14> */
.L_x_412:
        /* <DEDUP_REMOVED lines=9> */
.L_x_411:
        /* <DEDUP_REMOVED lines=11> */
.L_x_414:
        /* <DEDUP_REMOVED lines=8> */
.L_x_413:
[----:B------:R-:W-:Y:S05]  /*0c30*/  BSYNC B0 ;  /* 0x0000000000007941 */ /* 0x000fea0003800000 */
.L_x_410:
[----:B------:R-:W-:Y:S01]  /*0c40*/  BAR.SYNC.DEFER_BLOCKING 0x0 ;  /* 0x0000000000007b1d */ /* 0x000fe20000010000 */
[----:B------:R-:W-:Y:S01]  /*0c50*/  IMAD.SHL.U32 R10, R10, 0x10, RZ ;  /* 0x000000100a0a7824 */ /* 0x000fe200078e00ff */
[----:B------:R-:W-:-:S04]  /*0c60*/  @!P0 IADD3 R8, R8, 0x1, RZ ;  /* 0x0000000108088810 */ /* 0x000fc80007ffe0ff */
[----:B------:R-:W-:Y:S02]  /*0c70*/  @!P0 LEA.HI R8, R8, R8, RZ, 0x1 ;  /* 0x0000000808088211 */ /* 0x000fe400078f08ff */
[----:B------:R-:W-:Y:S02]  /*0c80*/  LOP3.LUT R11, R11, R10, RZ, 0xfc, !PT ;  /* 0x0000000a0b0b7212 */ /* 0x000fe400078efcff */
[----:B------:R-:W-:-:S03]  /*0c90*/  @!P0 SHF.R.S32.HI R10, RZ, 0x1, R8 ;  /* 0x00000001ff0a8819 */ /* 0x000fc60000011408 */
[----:B------:R-:W-:Y:S01]  /*0ca0*/  STS.U8 [R2+0x80], R11 ;  /* 0x0000800b02007388 */ /* 0x000fe20000000000 */
[----:B------:R-:W-:-:S06]  /*0cb0*/  NOP ;  /* 0x0000000000007918 */ /* 0x000fcc0000000000 */
[----:B------:R-:W-:Y:S04]  /*0cc0*/  LDS.U8 R13, [R2+0x80] ;  /* 0x00008000020d7984 */ /* 0x000fe80000000000 */
[----:B------:R-:W-:Y:S04]  /*0cd0*/  @!P0 STS [0xa0], R10 ;  /* 0x0000a00aff008388 */ /* 0x000fe80000000800 */
[----:B------:R-:W-:Y:S06]  /*0ce0*/  BAR.SYNC.DEFER_BLOCKING 0x0 ;  /* 0x0000000000007b1d */ /* 0x000fec0000010000 */
[----:B------:R-:W0:Y:S02]  /*0cf0*/  LDS R9, [0xa0] ;  /* 0x0000a000ff097984 */ /* 0x000e240000000800 */
[----:B0-----:R-:W-:-:S13]  /*0d00*/  ISETP.GE.AND P0, PT, R0, R9, PT ;  /* 0x000000090000720c */ /* 0x001fda0003f06270 */
[----:B------:R-:W-:-:S05]  /*0d10*/  @!P0 LEA.HI R9, P1, R4, R5, RZ, 0x1 ;  /* 0x0000000504098211 */ /* 0x000fca00078308ff */
[----:B------:R-:W-:-:S05]  /*0d20*/  @!P0 IMAD.X R8, RZ, RZ, R4, P1 ;  /* 0x000000ffff088224 */ /* 0x000fca00008e0604 */
[--C-:B------:R-:W-:Y:S02]  /*0d30*/  @!P0 SHF.R.S64 R9, R9, 0x1, R8.reuse ;  /* 0x0000000109098819 */ /* 0x100fe40000001008 */
[----:B------:R-:W-:Y:S02]  /*0d40*/  @!P0 SHF.R.S32.HI R11, RZ, 0x1, R8 ;  /* 0x00000001ff0b8819 */ /* 0x000fe40000011408 */
[----:B------:R-:W-:-:S04]  /*0d50*/  @!P0 IADD3 R8, P1, P2, R9, c[0x0][0x178], R0 ;  /* 0x00005e0009088a10 */ /* 0x000fc80007a3e000 */
[----:B------:R-:W-:-:S05]  /*0d60*/  @!P0 IADD3.X R9, R11, c[0x0][0x17c], R6, P1, P2 ;  /* 0x00005f000b098a10 */ /* 0x000fca0000fe4406 */
[----:B------:R0:W-:Y:S01]  /*0d70*/  @!P0 STG.E.U8 [R8.64], R13 ;  /* 0x0000000d08008986 */ /* 0x0001e2000c101106 */
[----:B------:R-:W-:-:S05]  /*0d80*/  IADD3 R5, P0, R5, UR4, RZ ;  /* 0x0000000405057c10 */ /* 0x000fca000ff1e0ff */
[----:B------:R-:W-:Y:S01]  /*0d90*/  IMAD.X R4, RZ, RZ, R4, P0 ;  /* 0x000000ffff047224 */ /* 0x000fe200000e0604 */
[----:B------:R-:W-:-:S04]  /*0da0*/  ISETP.GE.U32.AND P0, PT, R5, UR5, PT ;  /* 0x0000000505007c0c */ /* 0x000fc8000bf06070 */
[----:B------:R-:W-:-:S13]  /*0db0*/  ISETP.GE.AND.EX P0, PT, R4, RZ, PT, P0 ;  /* 0x000000ff0400720c */ /* 0x000fda0003f06300 */
[----:B0-----:R-:W-:Y:S05]  /*0dc0*/  @!P0 BRA `(.L_x_415) ;  /* 0xfffff35000008947 */ /* 0x001fea000383ffff */
[----:B------:R-:W-:Y:S05]  /*0dd0*/  EXIT ;  /* 0x000000000000794d */ /* 0x000fea0003800000 */
.L_x_416:
        /* <DEDUP_REMOVED lines=10> */
.L_x_2097:


//--------------------- .text._Z18kQuantizeBlockwiseI13__nv_bfloat16Li128ELi2ELi0ELi2EEvPfPT_S1_PhS1_ii --------------------------
	.section	.text._Z18kQuantizeBlockwiseI13__nv_bfloat16Li128ELi2ELi0ELi2EEvPfPT_S1_PhS1_ii,"ax",@progbits
	.sectioninfo	@"SHI_REGISTERS=27"
	.align	128
        .global         _Z18kQuantizeBlockwiseI13__nv_bfloat16Li128ELi2ELi0ELi2EEvPfPT_S1_PhS1_ii
        .type           _Z18kQuantizeBlockwiseI13__nv_bfloat16Li128ELi2ELi0ELi2EEvPfPT_S1_PhS1_ii,@function
        .size           _Z18kQuantizeBlockwiseI13__nv_bfloat16Li128ELi2ELi0ELi2EEvPfPT_S1_PhS1_ii,(.L_x_2098 - _Z18kQuantizeBlockwiseI13__nv_bfloat16Li128ELi2ELi0ELi2EEvPfPT_S1_PhS1_ii)
        .other          _Z18kQuantizeBlockwiseI13__nv_bfloat16Li128ELi2ELi0ELi2EEvPfPT_S1_PhS1_ii,@"STO_CUDA_ENTRY STV_DEFAULT"
_Z18kQuantizeBlockwiseI13__nv_bfloat16Li128ELi2ELi0ELi2EEvPfPT_S1_PhS1_ii:
.text._Z18kQuantizeBlockwiseI13__nv_bfloat16Li128ELi2ELi0ELi2EEvPfPT_S1_PhS1_ii:
        /* <DEDUP_REMOVED lines=13> */
[----:B0-----:R-:W-:Y:S01]  /*00d0*/  SHF.R.S32.HI R3, RZ, 0x1f, R0 ;  /* 0x0000001fff037819 */ /* 0x001fe20000011400 */
[C---:B------:R-:W-:Y:S01]  /*00e0*/  IMAD.SHL.U32 R9, R0.reuse, 0x2, RZ ;  /* 0x0000000200097824 */ /* 0x040fe200078e00ff */
[----:B------:R-:W-:Y:S02]  /*00f0*/  LOP3.LUT R7, R0, 0xffffffe0, RZ, 0xc0, !PT ;  /* 0xffffffe000077812 */ /* 0x000fe400078ec0ff */
[----:B------:R-:W-:Y:S02]  /*0100*/  LEA.HI R3, R3, R0, RZ, 0x5 ;  /* 0x0000000003037211 */ /* 0x000fe400078f28ff */
[----:B------:R-:W-:-:S02]  /*0110*/  LOP3.LUT R9, R9, 0xffffffc0, RZ, 0xc0, !PT ;  /* 0xffffffc009097812 */ /* 0x000fc400078ec0ff */
[----:B------:R-:W-:Y:S02]  /*0120*/  LOP3.LUT R14, R3, 0xffffffe0, RZ, 0xc0, !PT ;  /* 0xffffffe0030e7812 */ /* 0x000fe400078ec0ff */
[--C-:B------:R-:W-:Y:S02]  /*0130*/  LOP3.LUT R8, R7, 0x1f, R0.reuse, 0xf8, !PT ;  /* 0x0000001f07087812 */ /* 0x100fe400078ef800 */
[----:B------:R-:W-:Y:S02]  /*0140*/  LOP3.LUT R11, R9, 0x1f, R0, 0xf8, !PT ;  /* 0x0000001f090b7812 */ /* 0x000fe400078ef800 */
[----:B------:R-:W-:Y:S02]  /*0150*/  IADD3 R13, R14, 0x20, RZ ;  /* 0x000000200e0d7810 */ /* 0x000fe40007ffe0ff */
[----:B------:R-:W-:Y:S02]  /*0160*/  SHF.R.S32.HI R10, RZ, 0x5, R3 ;  /* 0x00000005ff0a7819 */ /* 0x000fe40000011403 */
[----:B------:R-:W-:-:S02]  /*0170*/  SHF.R.S32.HI R12, RZ, 0x1f, R8 ;  /* 0x0000001fff0c7819 */ /* 0x000fc40000011408 */
[----:B------:R-:W-:Y:S02]  /*0180*/  LOP3.LUT R14, RZ, R14, RZ, 0x33, !PT ;  /* 0x0000000eff0e7212 */ /* 0x000fe400078e33ff */
[----:B-1----:R-:W-:Y:S02]  /*0190*/  LOP3.LUT R15, R11, 0x20, RZ, 0xfc, !PT ;  /* 0x000000200b0f7812 */ /* 0x002fe400078efcff */
.L_x_433:
[----:B------:R-:W-:Y:S01]  /*01a0*/  IADD3 R16, -R6, c[0x0][0x18c], RZ ;  /* 0x0000630006107a10 */ /* 0x000fe20007ffe1ff */
[----:B------:R-:W-:Y:S01]  /*01b0*/  BAR.SYNC.DEFER_BLOCKING 0x0 ;  /* 0x0000000000007b1d */ /* 0x000fe20000010000 */
[C---:B------:R-:W-:Y:S02]  /*01c0*/  IADD3 R3, P2, R11.reuse, R6, RZ ;  /* 0x000000060b037210 */ /* 0x040fe40007f5e0ff */
[----:B------:R-:W-:Y:S02]  /*01d0*/  IMNMX R16, R16, 0x80, PT ;  /* 0x0000008010107817 */ /* 0x000fe40003800200 */
[C---:B------:R-:W-:Y:S02]  /*01e0*/  LEA.HI.X.SX32 R18, R11.reuse, R5, 0x1, P2 ;  /* 0x000000050b127211 */ /* 0x040fe400010f0eff */
[----:B------:R-:W-:-:S02]  /*01f0*/  ISETP.GE.AND P0, PT, R11, R16, PT ;  /* 0x000000100b00720c */ /* 0x000fc40003f06270 */
[----:B------:R-:W-:Y:S02]  /*0200*/  ISETP.GE.AND P1, PT, R15, R16, PT ;  /* 0x000000100f00720c */ /* 0x000fe40003f26270 */
[C---:B------:R-:W-:Y:S02]  /*0210*/  LEA R2, P2, R3.reuse, c[0x0][0x168], 0x1 ;  /* 0x00005a0003027a11 */ /* 0x040fe400078408ff */
[----:B------:R-:W-:Y:S02]  /*0220*/  PRMT R17, RZ, 0x7610, R17 ;  /* 0x00007610ff117816 */ /* 0x000fe40000000011 */
[--C-:B------:R-:W-:Y:S02]  /*0230*/  LEA.HI.X R3, R3, c[0x0][0x16c], R18.reuse, 0x1, P2 ;  /* 0x00005b0003037a11 */ /* 0x100fe400010f0c12 */
[----:B------:R-:W-:-:S05]  /*0240*/  PRMT R18, RZ, 0x7610, R18 ;  /* 0x00007610ff127816 */ /* 0x000fca0000000012 */
[----:B------:R-:W2:Y:S04]  /*0250*/  @!P1 LDG.E.U16.CONSTANT R17, [R2.64+0x40] ;  /* 0x0000400602119981 */ /* 0x000ea8000c1e9500 */
[----:B------:R-:W3:Y:S01]  /*0260*/  @!P0 LDG.E.U16.CONSTANT R18, [R2.64] ;  /* 0x0000000602128981 */ /* 0x000ee2000c1e9500 */
[----:B------:R-:W-:-:S04]  /*0270*/  IMAD.IADD R19, R9, 0x1, R4 ;  /* 0x0000000109137824 */ /* 0x000fc800078e0204 */
[C---:B------:R-:W-:Y:S02]  /*0280*/  IMAD.SHL.U32 R20, R19.reuse, 0x2, RZ ;  /* 0x0000000213147824 */ /* 0x040fe400078e00ff */
[----:B------:R-:W-:-:S04]  /*0290*/  IMAD.IADD R19, R19, 0x1, R4 ;  /* 0x0000000113137824 */ /* 0x000fc800078e0204 */
[----:B------:R-:W-:Y:S01]  /*02a0*/  IMAD.SHL.U32 R19, R19, 0x2, RZ ;  /* 0x0000000213137824 */ /* 0x000fe200078e00ff */
[----:B------:R-:W-:Y:S01]  /*02b0*/  ISETP.GT.AND P0, PT, R16, 0x3f, PT ;  /* 0x0000003f1000780c */ /* 0x000fe20003f04270 */
[----:B------:R-:W-:Y:S01]  /*02c0*/  BSSY B0, `(.L_x_417) ;  /* 0x000004a000007945 */ /* 0x000fe20003800000 */
[----:B--2---:R-:W-:Y:S04]  /*02d0*/  STS.U16 [R20+0x40], R17 ;  /* 0x0000401114007388 */ /* 0x004fe80000000400 */
[----:B---3--:R-:W-:Y:S01]  /*02e0*/  STS.U16 [R20], R18 ;  /* 0x0000001214007388 */ /* 0x008fe20000000400 */
[----:B------:R-:W-:-:S06]  /*02f0*/  NOP ;  /* 0x0000000000007918 */ /* 0x000fcc0000000000 */
[----:B------:R-:W0:Y:S02]  /*0300*/  LDS R19, [R19] ;  /* 0x0000000013137984 */ /* 0x000e240000000800 */
[--C-:B0-----:R-:W-:Y:S02]  /*0310*/  PRMT R18, RZ, 0x5410, R19.reuse ;  /* 0x00005410ff127816 */ /* 0x101fe40000000013 */
[----:B------:R-:W-:Y:S02]  /*0320*/  PRMT R17, RZ, 0x7610, R19 ;  /* 0x00007610ff117816 */ /* 0x000fe40000000013 */
[----:B------:R-:W-:-:S04]  /*0330*/  FMNMX.FTZ R2, |R18|, -3.40282346638528859812e+38, !PT ;  /* 0xff7fffff12027809 */ /* 0x000fc80007810200 */
[----:B------:R-:W-:Y:S01]  /*0340*/  FMNMX.FTZ R2, R2, |R17|, !PT ;  /* 0x4000001102027209 */ /* 0x000fe20007810000 */
[----:B------:R-:W-:Y:S05]  /*0350*/  @P0 BRA `(.L_x_418) ;  /* 0x0000025000000947 */ /* 0x000fea0003800000 */
[----:B------:R-:W-:Y:S01]  /*0360*/  IMAD.IADD R3, R14, 0x1, R16 ;  /* 0x000000010e037824 */ /* 0x000fe200078e0210 */
[----:B------:R-:W-:Y:S02]  /*0370*/  ISETP.GT.AND P0, PT, R13, R16, PT ;  /* 0x000000100d00720c */ /* 0x000fe40003f04270 */
[C---:B------:R-:W-:Y:S02]  /*0380*/  IADD3 R22, R4.reuse, 0x2, RZ ;  /* 0x0000000204167810 */ /* 0x040fe40007ffe0ff */
[----:B------:R-:W-:Y:S02]  /*0390*/  SEL R3, R3, 0x1f, P0 ;  /* 0x0000001f03037807 */ /* 0x000fe40000000000 */
        /* <DEDUP_REMOVED lines=8> */
[----:B------:R-:W-:-:S04]  /*0420*/  ISETP.LE.AND P0, PT, R22, R3, !P0 ;  /* 0x000000031600720c */ /* 0x000fc80004703270 */
[----:B------:R-:W-:Y:S02]  /*0430*/  FSEL R22, R19, R20, P0 ;  /* 0x0000001413167208 */ /* 0x000fe40000000000 */
[----:B------:R-:W-:-:S03]  /*0440*/  IADD3 R20, R4, 0x8, RZ ;  /* 0x0000000804147810 */ /* 0x000fc60007ffe0ff */
        /* <DEDUP_REMOVED lines=8> */
[----:B------:R-:W-:-:S05]  /*04d0*/  FSEL R20, R19, R2, P0 ;  /* 0x0000000213147208 */ /* 0x000fca0000000000 */
[----:B------:R-:W0:Y:S02]  /*04e0*/  SHFL.DOWN PT, R21, R20, 0x10, R3 ;  /* 0x0a00000014157989 */ /* 0x000e2400000e0003 */
[----:B0-----:R-:W-:-:S04]  /*04f0*/  FSETP.GEU.FTZ.AND P0, PT, R20, R21, PT ;  /* 0x000000151400720b */ /* 0x001fc80003f1e000 */
[----:B------:R-:W-:-:S04]  /*0500*/  ISETP.LE.AND P0, PT, R22, R3, !P0 ;  /* 0x000000031600720c */ /* 0x000fc80004703270 */
[----:B------:R-:W-:Y:S02]  /*0510*/  FSEL R21, R21, R20, P0 ;  /* 0x0000001415157208 */ /* 0x000fe40000000000 */
[----:B------:R-:W-:-:S03]  /*0520*/  ISETP.GE.AND P0, PT, R16, 0x21, PT ;  /* 0x000000211000780c */ /* 0x000fc60003f06270 */
[----:B------:R0:W-:Y:S04]  /*0530*/  @!P1 STS [R10.X4+0x154], R21 ;  /* 0x000154150a009388 */ /* 0x0001e80000004800 */
[----:B------:R-:W-:Y:S01]  /*0540*/  BAR.SYNC.DEFER_BLOCKING 0x0 ;  /* 0x0000000000007b1d */ /* 0x000fe20000010000 */
[----:B------:R-:W-:-:S13]  /*0550*/  ISETP.NE.OR P0, PT, R0, RZ, !P0 ;  /* 0x000000ff0000720c */ /* 0x000fda0004705670 */
[----:B------:R-:W-:Y:S05]  /*0560*/  @P0 BRA `(.L_x_419) ;  /* 0x000001f000000947 */ /* 0x000fea0003800000 */
[----:B0-----:R-:W0:Y:S02]  /*0570*/  LDS R2, [0x158] ;  /* 0x00015800ff027984 */ /* 0x001e240000000800 */
[----:B0-----:R-:W-:-:S04]  /*0580*/  FSETP.GEU.FTZ.AND P0, PT, R21, R2, PT ;  /* 0x000000021500720b */ /* 0x001fc80003f1e000 */
[----:B------:R-:W-:Y:S01]  /*0590*/  FSEL R21, R2, R21, !P0 ;  /* 0x0000001502157208 */ /* 0x000fe20004000000 */
[----:B------:R-:W-:Y:S05]  /*05a0*/  BRA `(.L_x_419) ;  /* 0x000001b000007947 */ /* 0x000fea0003800000 */
.L_x_418:
[----:B------:R-:W0:Y:S01]  /*05b0*/  SHFL.DOWN PT, R3, R2, 0x1, 0x1f ;  /* 0x08201f0002037f89 */ /* 0x000e2200000e0000 */
[----:B------:R-:W-:Y:S02]  /*05c0*/  ISETP.NE.AND P2, PT, R4, RZ, PT ;  /* 0x000000ff0400720c */ /* 0x000fe40003f45270 */
        /* <DEDUP_REMOVED lines=20> */
[----:B------:R-:W-:Y:S04]  /*0710*/  @!P2 STS [R10.X4+0x154], R21 ;  /* 0x000154150a00a388 */ /* 0x000fe80000004800 */
[----:B------:R-:W-:Y:S06]  /*0720*/  BAR.SYNC.DEFER_BLOCKING 0x0 ;  /* 0x0000000000007b1d */ /* 0x000fec0000010000 */
[----:B------:R-:W0:Y:S02]  /*0730*/  @!P1 LDS R20, [0x158] ;  /* 0x00015800ff149984 */ /* 0x000e240000000800 */
[----:B0-----:R-:W-:-:S04]  /*0740*/  @!P1 FSETP.GEU.FTZ.AND P0, PT, R21, R20, PT ;  /* 0x000000141500920b */ /* 0x001fc80003f1e000 */
[----:B------:R-:W-:-:S04]  /*0750*/  @!P1 FSEL R21, R20, R21, !P0 ;  /* 0x0000001514159208 */ /* 0x000fc80004000000 */
.L_x_419:
[----:B0-----:R-:W-:Y:S05]  /*0760*/  BSYNC B0 ;  /* 0x0000000000007941 */ /* 0x001fea0003800000 */
.L_x_417:
[----:B------:R-:W-:Y:S01]  /*0770*/  ISETP.NE.AND P0, PT, R0, RZ, PT ;  /* 0x000000ff0000720c */ /* 0x000fe20003f05270 */
        /* <DEDUP_REMOVED lines=12> */
.L_x_421:
[----:B------:R-:W-:Y:S05]  /*0840*/  BSYNC B0 ;  /* 0x0000000000007941 */ /* 0x000fea0003800000 */
.L_x_420:
        /* <DEDUP_REMOVED lines=16> */
.L_x_424:
        /* <DEDUP_REMOVED lines=9> */
.L_x_423:
        /* <DEDUP_REMOVED lines=11> */
.L_x_426:
        /* <DEDUP_REMOVED lines=8> */
.L_x_425:
[----:B------:R-:W-:Y:S05]  /*0b10*/  BSYNC B0 ;  /* 0x0000000000007941 */ /* 0x000fea0003800000 */
.L_x_422:
        /* <DEDUP_REMOVED lines=14> */
.L_x_429:
        /* <DEDUP_REMOVED lines=9> */
.L_x_428:
        /* <DEDUP_REMOVED lines=11> */
.L_x_431:
        /* <DEDUP_REMOVED lines=8> */
.L_x_430:
[----:B------:R-:W-:Y:S05]  /*0dc0*/  BSYNC B0 ;  /* 0x0000000000007941 */ /* 0x000fea0003800000 */
.L_x_427:
[----:B------:R-:W-:Y:S01]  /*0dd0*/  BAR.SYNC.DEFER_BLOCKING 0x0 ;  /* 0x0000000000007b1d */ /* 0x000fe20000010000 */
[----:B------:R-:W-:Y:S01]  /*0de0*/  IMAD.SHL.U32 R2, R2, 0x10, RZ ;  /* 0x0000001002027824 */ /* 0x000fe200078e00ff */
[----:B------:R-:W-:Y:S01]  /*0df0*/  @!P0 IADD3 R3, R16, 0x1, RZ ;  /* 0x0000000110038810 */ /* 0x000fe20007ffe0ff */
[----:B------:R-:W-:-:S03]  /*0e00*/  IMAD.IADD R16, R7, 0x1, R4 ;  /* 0x0000000107107824 */ /* 0x000fc600078e0204 */
        /* <DEDUP_REMOVED lines=21> */
[----:B0-----:R-:W-:Y:S01]  /*0f60*/  @P0 CALL.REL.NOINC `(.L_x_432) ;  /* 0x0000001000000944 */ /* 0x001fe20003c00000 */
[----:B------:R-:W-:Y:S05]  /*0f70*/  BRA `(.L_x_433) ;  /* 0xfffff22000007947 */ /* 0x000fea000383ffff */
.L_x_432:
[----:B------:R-:W-:Y:S05]  /*0f80*/  EXIT ;  /* 0x000000000000794d */ /* 0x000fea0003800000 */
.L_x_434:
        /* <DEDUP_REMOVED lines=15> */
.L_x_2098:


//--------------------- .text._Z18kQuantizeBlockwiseI13__nv_bfloat16Li256ELi2ELi0ELi2EEvPfPT_S1_PhS1_ii --------------------------
	.section	.text._Z18kQuantizeBlockwiseI13__nv_bfloat16Li256ELi2ELi0ELi2EEvPfPT_S1_PhS1_ii,"ax",@progbits
	.sectioninfo	@"SHI_REGISTERS=27"
	.align	128
        .global         _Z18kQuantizeBlockwiseI13__nv_bfloat16Li256ELi2ELi0ELi2EEvPfPT_S1_PhS1_ii
        .type           _Z18kQuantizeBlockwiseI13__nv_bfloat16Li256ELi2ELi0ELi2EEvPfPT_S1_PhS1_ii,@function
        .size           _Z18kQuantizeBlockwiseI13__nv_bfloat16Li256ELi2ELi0ELi2EEvPfPT_S1_PhS1_ii,(.L_x_2099 - _Z18kQuantizeBlockwiseI13__nv_bfloat16Li256ELi2ELi0ELi2EEvPfPT_S1_PhS1_ii)
        .other          _Z18kQuantizeBlockwiseI13__nv_bfloat16Li256ELi2ELi0ELi2EEvPfPT_S1_PhS1_ii,@"STO_CUDA_ENTRY STV_DEFAULT"
_Z18kQuantizeBlockwiseI13__nv_bfloat16Li256ELi2ELi0ELi2EEvPfPT_S1_PhS1_ii:
.text._Z18kQuantizeBlockwiseI13__nv_bfloat16Li256ELi2ELi0ELi2EEvPfPT_S1_PhS1_ii:
        /* <DEDUP_REMOVED lines=21> */
[----:B------:R-:W-:Y:S02]  /*0150*/  SHF.R.S32.HI R8, RZ, 0x5, R0 ;  /* 0x00000005ff087819 */ /* 0x000fe40000011400 */
[----:B------:R-:W-:Y:S02]  /*0160*/  IADD3 R5, R4, 0x20, RZ ;  /* 0x0000002004057810 */ /* 0x000fe40007ffe0ff */
[----:B------:R-:W-:-:S02]  /*0170*/  SHF.R.S32.HI R6, RZ, 0x1f, R9 ;  /* 0x0000001fff067819 */ /* 0x000fc40000011409 */
[----:B------:R-:W-:Y:S02]  /*0180*/  LOP3.LUT R4, RZ, R4, RZ, 0x33, !PT ;  /* 0x00000004ff047212 */ /* 0x000fe400078e33ff */
[----:B-1----:R-:W-:Y:S02]  /*0190*/  LOP3.LUT R0, R7, 0x20, RZ, 0xfc, !PT ;  /* 0x0000002007007812 */ /* 0x002fe400078efcff */
.L_x_451:
        /* <DEDUP_REMOVED lines=55> */
[----:B------:R-:W-:-:S05]  /*0510*/  FSEL R19, R19, R20, P0 ;  /* 0x0000001413137208 */ /* 0x000fca0000000000 */
[----:B------:R0:W-:Y:S04]  /*0520*/  @!P1 STS [R8.X4+0x294], R19 ;  /* 0x0002941308009388 */ /* 0x0001e80000004800 */
[----:B------:R-:W-:Y:S01]  /*0530*/  BAR.SYNC.DEFER_BLOCKING 0x0 ;  /* 0x0000000000007b1d */ /* 0x000fe20000010000 */
[----:B------:R-:W-:-:S13]  /*0540*/  ISETP.NE.AND P1, PT, R15, RZ, PT ;  /* 0x000000ff0f00720c */ /* 0x000fda0003f25270 */
[----:B------:R-:W-:Y:S05]  /*0550*/  @P1 BRA `(.L_x_437) ;  /* 0x000002d000001947 */ /* 0x000fea0003800000 */
[----:B0-----:R-:W0:Y:S01]  /*0560*/  LDS.64 R2, [0x298] ;  /* 0x00029800ff027984 */ /* 0x001e220000000a00 */
[----:B------:R-:W-:Y:S02]  /*0570*/  ISETP.GE.AND P2, PT, R16, 0x61, PT ;  /* 0x000000611000780c */ /* 0x000fe40003f46270 */
[----:B0-----:R-:W-:-:S04]  /*0580*/  FSETP.GEU.FTZ.AND P0, PT, R19, R2, PT ;  /* 0x000000021300720b */ /* 0x001fc80003f1e000 */
[----:B------:R-:W-:-:S04]  /*0590*/  ISETP.GT.AND P0, PT, R16, 0x20, !P0 ;  /* 0x000000201000780c */ /* 0x000fc80004704270 */
[----:B------:R-:W-:-:S04]  /*05a0*/  FSEL R2, R2, R19, P0 ;  /* 0x0000001302027208 */ /* 0x000fc80000000000 */
[----:B------:R-:W-:-:S04]  /*05b0*/  FSETP.GEU.FTZ.AND P0, PT, R2, R3, PT ;  /* 0x000000030200720b */ /* 0x000fc80003f1e000 */
[----:B------:R-:W-:-:S04]  /*05c0*/  ISETP.GT.AND P0, PT, R16, 0x40, !P0 ;  /* 0x000000401000780c */ /* 0x000fc80004704270 */
[----:B------:R-:W-:Y:S01]  /*05d0*/  FSEL R19, R3, R2, P0 ;  /* 0x0000000203137208 */ /* 0x000fe20000000000 */
[----:B------:R-:W-:Y:S05]  /*05e0*/  @!P2 BRA `(.L_x_437) ;  /* 0x000002400000a947 */ /* 0x000fea0003800000 */
[----:B------:R-:W0:Y:S02]  /*05f0*/  LDS R2, [0x2a0] ;  /* 0x0002a000ff027984 */ /* 0x000e240000000800 */
[----:B0-----:R-:W-:-:S04]  /*0600*/  FSETP.GEU.FTZ.AND P0, PT, R19, R2, PT ;  /* 0x000000021300720b */ /* 0x001fc80003f1e000 */
[----:B------:R-:W-:Y:S01]  /*0610*/  FSEL R19, R2, R19, !P0 ;  /* 0x0000001302137208 */ /* 0x000fe20004000000 */
[----:B------:R-:W-:Y:S05]  /*0620*/  BRA `(.L_x_437) ;  /* 0x0000020000007947 */ /* 0x000fea0003800000 */
.L_x_436:
        /* <DEDUP_REMOVED lines=24> */
[----:B------:R-:W0:Y:S04]  /*07b0*/  @!P1 LDS.64 R2, [0x298] ;  /* 0x00029800ff029984 */ /* 0x000e280000000a00 */
[----:B------:R-:W1:Y:S01]  /*07c0*/  @!P1 LDS R23, [0x2a0] ;  /* 0x0002a000ff179984 */ /* 0x000e620000000800 */
[----:B0-----:R-:W-:-:S04]  /*07d0*/  @!P1 FSETP.GEU.FTZ.AND P0, PT, R19, R2, PT ;  /* 0x000000021300920b */ /* 0x001fc80003f1e000 */
[----:B------:R-:W-:-:S04]  /*07e0*/  @!P1 FSEL R2, R2, R19, !P0 ;  /* 0x0000001302029208 */ /* 0x000fc80004000000 */
[----:B------:R-:W-:-:S04]  /*07f0*/  @!P1 FSETP.GEU.FTZ.AND P0, PT, R2, R3, PT ;  /* 0x000000030200920b */ /* 0x000fc80003f1e000 */
[----:B------:R-:W-:-:S04]  /*0800*/  @!P1 FSEL R2, R3, R2, !P0 ;  /* 0x0000000203029208 */ /* 0x000fc80004000000 */
[----:B-1----:R-:W-:-:S04]  /*0810*/  @!P1 FSETP.GEU.FTZ.AND P0, PT, R2, R23, PT ;  /* 0x000000170200920b */ /* 0x002fc80003f1e000 */
[----:B------:R-:W-:-:S04]  /*0820*/  @!P1 FSEL R19, R23, R2, !P0 ;  /* 0x0000000217139208 */ /* 0x000fc80004000000 */
.L_x_437:
[----:B0-----:R-:W-:Y:S05]  /*0830*/  BSYNC B0 ;  /* 0x0000000000007941 */ /* 0x001fea0003800000 */
.L_x_435:
[----:B------:R-:W-:Y:S01]  /*0840*/  BSSY B0, `(.L_x_438) ;  /* 0x000000c000007945 */ /* 0x000fe20003800000 */
        /* <DEDUP_REMOVED lines=11> */
.L_x_439:
[----:B------:R-:W-:Y:S05]  /*0900*/  BSYNC B0 ;  /* 0x0000000000007941 */ /* 0x000fea0003800000 */
.L_x_438:
        /* <DEDUP_REMOVED lines=16> */
.L_x_442:
        /* <DEDUP_REMOVED lines=9> */
.L_x_441:
        /* <DEDUP_REMOVED lines=11> */
.L_x_444:
        /* <DEDUP_REMOVED lines=8> */
.L_x_443:
[----:B------:R-:W-:Y:S05]  /*0bd0*/  BSYNC B0 ;  /* 0x0000000000007941 */ /* 0x000fea0003800000 */
.L_x_440:
        /* <DEDUP_REMOVED lines=14> */
.L_x_447:
        /* <DEDUP_REMOVED lines=9> */
.L_x_446:
        /* <DEDUP_REMOVED lines=11> */
.L_x_449:
        /* <DEDUP_REMOVED lines=8> */
.L_x_448:
[----:B------:R-:W-:Y:S05]  /*0e80*/  BSYNC B0 ;  /* 0x0000000000007941 */ /* 0x000fea0003800000 */
.L_x_445:
        /* <DEDUP_REMOVED lines=27> */
.L_x_450:
[----:B------:R-:W-:Y:S05]  /*1040*/  EXIT ;  /* 0x000000000000794d */ /* 0x000fea0003800000 */
.L_x_452:
        /* <DEDUP_REMOVED lines=11> */
.L_x_2099:


//--------------------- .text._Z18kQuantizeBlockwiseI13__nv_bfloat16Li512ELi2ELi0ELi2EEvPfPT_S1_PhS1_ii --------------------------
	.section	.text._Z18kQuantizeBlockwiseI13__nv_bfloat16Li512ELi2ELi0ELi2EEvPfPT_S1_PhS1_ii,"ax",@progbits
	.sectioninfo	@"SHI_REGISTERS=27"
	.align	128
        .global         _Z18kQuantizeBlockwiseI13__nv_bfloat16Li512ELi2ELi0ELi2EEvPfPT_S1_PhS1_ii
        .type           _Z18kQuantizeBlockwiseI13__nv_bfloat16Li512ELi2ELi0ELi2EEvPfPT_S1_PhS1_ii,@function
        .size           _Z18kQuantizeBlockwiseI13__nv_bfloat16Li512ELi2ELi0ELi2EEvPfPT_S1_PhS1_ii,(.L_x_2100 - _Z18kQuantizeBlockwiseI13__nv_bfloat16Li512ELi2ELi0ELi2EEvPfPT_S1_PhS1_ii)
        .other          _Z18kQuantizeBlockwiseI13__nv_bfloat16Li512ELi2ELi0ELi2EEvPfPT_S1_PhS1_ii,@"STO_CUDA_ENTRY STV_DEFAULT"
_Z18kQuantizeBlockwiseI13__nv_bfloat16Li512ELi2ELi0ELi2EEvPfPT_S1_PhS1_ii:
.text._Z18kQuantizeBlockwiseI13__nv_bfloat16Li512ELi2ELi0ELi2EEvPfPT_S1_PhS1_ii:
        /* <DEDUP_REMOVED lines=26> */
.L_x_469:
        /* <DEDUP_REMOVED lines=10> */
[----:B------:R-:W-:-:S03]  /*0240*/  PRMT R10, RZ, 0x7610, R10 ;  /* 0x00007610ff0a7816 */ /* 0x000fc6000000000a */
[----:B------:R-:W2:Y:S04]  /*0250*/  @!P0 LDG.E.U16.CONSTANT R11, [R8.64] ;  /* 0x00000006080b8981 */ /* 0x000ea8000c1e9500 */
[----:B------:R-:W3:Y:S01]  /*0260*/  @!P1 LDG.E.U16.CONSTANT R10, [R8.64+0x40] ;  /* 0x00004006080a9981 */ /* 0x000ee2000c1e9500 */
[--C-:B------:R-:W-:Y:S01]  /*0270*/  IMAD.IADD R17, R7, 0x1, R2.reuse ;  /* 0x0000000107117824 */ /* 0x100fe200078e0202 */
[----:B------:R-:W-:Y:S01]  /*0280*/  ISETP.GT.AND P0, PT, R20, 0xff, PT ;  /* 0x000000ff1400780c */ /* 0x000fe20003f04270 */
[----:B------:R-:W-:Y:S02]  /*0290*/  BSSY B0, `(.L_x_453) ;  /* 0x0000071000007945 */ /* 0x000fe40003800000 */
[C---:B------:R-:W-:Y:S02]  /*02a0*/  IMAD.SHL.U32 R16, R17.reuse, 0x2, RZ ;  /* 0x0000000211107824 */ /* 0x040fe400078e00ff */
[----:B------:R-:W-:-:S04]  /*02b0*/  IMAD.IADD R17, R17, 0x1, R2 ;  /* 0x0000000111117824 */ /* 0x000fc800078e0202 */
[----:B------:R-:W-:Y:S01]  /*02c0*/  IMAD.SHL.U32 R17, R17, 0x2, RZ ;  /* 0x0000000211117824 */ /* 0x000fe200078e00ff */
[----:B--2---:R-:W-:Y:S04]  /*02d0*/  STS.U16 [R16], R11 ;  /* 0x0000000b10007388 */ /* 0x004fe80000000400 */
[----:B---3--:R-:W-:Y:S01]  /*02e0*/  STS.U16 [R16+0x40], R10 ;  /* 0x0000400a10007388 */ /* 0x008fe20000000400 */
        /* <DEDUP_REMOVED lines=39> */
[----:B0-----:R-:W0:Y:S01]  /*0560*/  LDS R16, [0x51c] ;  /* 0x00051c00ff107984 */ /* 0x001e220000000800 */
[----:B------:R-:W-:-:S03]  /*0570*/  ISETP.GE.AND P2, PT, R20, 0xe1, PT ;  /* 0x000000e11400780c */ /* 0x000fc60003f46270 */
[----:B------:R-:W1:Y:S01]  /*0580*/  LDS.128 R8, [0x520] ;  /* 0x00052000ff087984 */ /* 0x000e620000000c00 */
[----:B0-----:R-:W-:-:S04]  /*0590*/  FSETP.GEU.FTZ.AND P0, PT, R23, R16, PT ;  /* 0x000000101700720b */ /* 0x001fc80003f1e000 */
[----:B------:R-:W-:-:S04]  /*05a0*/  ISETP.GT.AND P0, PT, R20, 0x20, !P0 ;  /* 0x000000201400780c */ /* 0x000fc80004704270 */
[----:B------:R-:W-:Y:S02]  /*05b0*/  FSEL R23, R16, R23, P0 ;  /* 0x0000001710177208 */ /* 0x000fe40000000000 */
[----:B------:R-:W0:Y:S02]  /*05c0*/  LDS.64 R16, [0x530] ;  /* 0x00053000ff107984 */ /* 0x000e240000000a00 */
[----:B-1----:R-:W-:-:S04]  /*05d0*/  FSETP.GEU.FTZ.AND P0, PT, R23, R8, PT ;  /* 0x000000081700720b */ /* 0x002fc80003f1e000 */
[----:B------:R-:W-:-:S04]  /*05e0*/  ISETP.GT.AND P0, PT, R20, 0x40, !P0 ;  /* 0x000000401400780c */ /* 0x000fc80004704270 */
[----:B------:R-:W-:-:S04]  /*05f0*/  FSEL R8, R8, R23, P0 ;  /* 0x0000001708087208 */ /* 0x000fc80000000000 */
[----:B------:R-:W-:-:S04]  /*0600*/  FSETP.GEU.FTZ.AND P0, PT, R8, R9, PT ;  /* 0x000000090800720b */ /* 0x000fc80003f1e000 */
        /* <DEDUP_REMOVED lines=8> */
[----:B0-----:R-:W-:-:S04]  /*0690*/  FSETP.GEU.FTZ.AND P0, PT, R11, R16, PT ;  /* 0x000000100b00720b */ /* 0x001fc80003f1e000 */
[----:B------:R-:W-:-:S04]  /*06a0*/  ISETP.GT.AND P0, PT, R20, 0xc0, !P0 ;  /* 0x000000c01400780c */ /* 0x000fc80004704270 */
[----:B------:R-:W-:Y:S01]  /*06b0*/  FSEL R23, R16, R11, P0 ;  /* 0x0000000b10177208 */ /* 0x000fe20000000000 */
[----:B------:R-:W-:Y:S05]  /*06c0*/  @!P2 BRA `(.L_x_455) ;  /* 0x000002d00000a947 */ /* 0x000fea0003800000 */
[----:B------:R-:W-:-:S04]  /*06d0*/  FSETP.GEU.FTZ.AND P0, PT, R23, R17, PT ;  /* 0x000000111700720b */ /* 0x000fc80003f1e000 */
[----:B------:R-:W-:Y:S01]  /*06e0*/  FSEL R23, R17, R23, !P0 ;  /* 0x0000001711177208 */ /* 0x000fe20004000000 */
[----:B------:R-:W-:Y:S05]  /*06f0*/  BRA `(.L_x_455) ;  /* 0x000002a000007947 */ /* 0x000fea0003800000 */
.L_x_454:
        /* <DEDUP_REMOVED lines=22> */
[----:B------:R-:W-:Y:S01]  /*0860*/  BAR.SYNC.DEFER_BLOCKING 0x0 ;  /* 0x0000000000007b1d */ /* 0x000fe20000010000 */
[----:B------:R-:W-:-:S13]  /*0870*/  ISETP.NE.AND P1, PT, R0, RZ, PT ;  /* 0x000000ff0000720c */ /* 0x000fda0003f25270 */
        /* <DEDUP_REMOVED lines=18> */
.L_x_455:
[----:B0-----:R-:W-:Y:S05]  /*09a0*/  BSYNC B0 ;  /* 0x0000000000007941 */ /* 0x001fea0003800000 */
.L_x_453:
        /* <DEDUP_REMOVED lines=12> */
.L_x_457:
[----:B------:R-:W-:Y:S05]  /*0a70*/  BSYNC B0 ;  /* 0x0000000000007941 */ /* 0x000fea0003800000 */
.L_x_456:
        /* <DEDUP_REMOVED lines=16> */
.L_x_460:
        /* <DEDUP_REMOVED lines=9> */
.L_x_459:
        /* <DEDUP_REMOVED lines=11> */
.L_x_462:
        /* <DEDUP_REMOVED lines=8> */
.L_x_461:
[----:B------:R-:W-:Y:S05]  /*0d40*/  BSYNC B0 ;  /* 0x0000000000007941 */ /* 0x000fea0003800000 */
.L_x_458:
        /* <DEDUP_REMOVED lines=14> */
.L_x_465:
        /* <DEDUP_REMOVED lines=9> */
.L_x_464:
        /* <DEDUP_REMOVED lines=11> */
.L_x_467:
        /* <DEDUP_REMOVED lines=8> */
.L_x_466:
[----:B------:R-:W-:Y:S05]  /*0ff0*/  BSYNC B0 ;  /* 0x0000000000007941 */ /* 0x000fea0003800000 */
.L_x_463:
        /* <DEDUP_REMOVED lines=27> */
.L_x_468:
[----:B------:R-:W-:Y:S05]  /*11b0*/  EXIT ;  /* 0x000000000000794d */ /* 0x000fea0003800000 */
.L_x_470:
        /* <DEDUP_REMOVED lines=12> */
.L_x_2100:


//--------------------- .text._Z18kQuantizeBlockwiseI13__nv_bfloat16Li1024ELi4ELi0ELi2EEvPfPT_S1_PhS1_ii --------------------------
	.section	.text._Z18kQuantizeBlockwiseI13__nv_bfloat16Li1024ELi4ELi0ELi2EEvPfPT_S1_PhS1_ii,"ax",@progbits
	.sectioninfo	@"SHI_REGISTERS=30"
	.align	128
        .global         _Z18kQuantizeBlockwiseI13__nv_bfloat16Li1024ELi4ELi0ELi2EEvPfPT_S1_PhS1_ii
        .type           _Z18kQuantizeBlockwiseI13__nv_bfloat16Li1024ELi4ELi0ELi2EEvPfPT_S1_PhS1_ii,@function
        .size           _Z18kQuantizeBlockwiseI13__nv_bfloat16Li1024ELi4ELi0ELi2EEvPfPT_S1_PhS1_ii,(.L_x_2101 - _Z18kQuantizeBlockwiseI13__nv_bfloat16Li1024ELi4ELi0ELi2EEvPfPT_S1_PhS1_ii)
        .other          _Z18kQuantizeBlockwiseI13__nv_bfloat16Li1024ELi4ELi0ELi2EEvPfPT_S1_PhS1_ii,@"STO_CUDA_ENTRY STV_DEFAULT"
_Z18kQuantizeBlockwiseI13__nv_bfloat16Li1024ELi4ELi0ELi2EEvPfPT_S1_PhS1_ii:
.text._Z18kQuantizeBlockwiseI13__nv_bfloat16Li1024ELi4ELi0ELi2EEvPfPT_S1_PhS1_ii:
        /* <DEDUP_REMOVED lines=13> */
[C---:B0-----:R-:W-:Y:S01]  /*00d0*/  IMAD.SHL.U32 R0, R4.reuse, 0x4, RZ ;  /* 0x0000000404007824 */ /* 0x041fe200078e00ff */
[--C-:B------:R-:W-:Y:S01]  /*00e0*/  SHF.R.S32.HI R7, RZ, 0x1f, R4.reuse ;  /* 0x0000001fff077819 */ /* 0x100fe20000011404 */
[----:B------:R-:W-:Y:S01]  /*00f0*/  IMAD.SHL.U32 R8, R4, 0x2, RZ ;  /* 0x0000000204087824 */ /* 0x000fe200078e00ff */
[----:B------:R-:W-:Y:S02]  /*0100*/  SHF.R.U32.HI R6, RZ, 0x5, R4 ;  /* 0x00000005ff067819 */ /* 0x000fe40000011604 */
[----:B------:R-:W-:-:S02]  /*0110*/  LOP3.LUT R23, R0, 0xffffff80, RZ, 0xc0, !PT ;  /* 0xffffff8000177812 */ /* 0x000fc400078ec0ff */
[----:B------:R-:W-:Y:S01]  /*0120*/  LOP3.LUT R12, R8, 0xffffffc0, RZ, 0xc0, !PT ;  /* 0xffffffc0080c7812 */ /* 0x000fe200078ec0ff */
[----:B-1----:R-:W-:Y:S01]  /*0130*/  IMAD R0, R6, 0x80, R5 ;  /* 0x0000008006007824 */ /* 0x002fe200078e0205 */
[----:B------:R-:W-:Y:S02]  /*0140*/  LOP3.LUT R23, R23, 0x1f, R4, 0xf8, !PT ;  /* 0x0000001f17177812 */ /* 0x000fe400078ef804 */
[----:B------:R-:W-:Y:S02]  /*0150*/  LEA.HI R7, R7, R4, RZ, 0x5 ;  /* 0x0000000407077211 */ /* 0x000fe400078f28ff */
[C---:B------:R-:W-:Y:S01]  /*0160*/  LOP3.LUT R13, R23.reuse, 0x20, RZ, 0xfc, !PT ;  /* 0x00000020170d7812 */ /* 0x040fe200078efcff */
[----:B------:R-:W-:Y:S01]  /*0170*/  IMAD.IADD R12, R23, 0x1, -R12 ;  /* 0x00000001170c7824 */ /* 0x000fe200078e0a0c */
[----:B------:R-:W-:Y:S02]  /*0180*/  LOP3.LUT R8, R7, 0xffffffe0, RZ, 0xc0, !PT ;  /* 0xffffffe007087812 */ /* 0x000fe400078ec0ff */
[----:B------:R-:W-:-:S02]  /*0190*/  SHF.R.S32.HI R22, RZ, 0x5, R7 ;  /* 0x00000005ff167819 */ /* 0x000fc40000011407 */
[----:B------:R-:W-:Y:S02]  /*01a0*/  IADD3 R6, R8, 0x20, RZ ;  /* 0x0000002008067810 */ /* 0x000fe40007ffe0ff */
[----:B------:R-:W-:Y:S02]  /*01b0*/  LOP3.LUT R7, RZ, R8, RZ, 0x33, !PT ;  /* 0x00000008ff077212 */ /* 0x000fe400078e33ff */
[C---:B------:R-:W-:Y:S02]  /*01c0*/  LOP3.LUT R14, R23.reuse, 0x40, RZ, 0xfc, !PT ;  /* 0x00000040170e7812 */ /* 0x040fe400078efcff */
[----:B------:R-:W-:Y:S02]  /*01d0*/  LOP3.LUT R15, R23, 0x60, RZ, 0xfc, !PT ;  /* 0x00000060170f7812 */ /* 0x000fe400078efcff */
[----:B------:R-:W-:Y:S02]  /*01e0*/  SHF.R.S32.HI R18, RZ, 0x1f, R12 ;  /* 0x0000001fff127819 */ /* 0x000fe4000001140c */
[----:B------:R-:W-:-:S02]  /*01f0*/  IADD3 R19, R12, 0x20, RZ ;  /* 0x000000200c137810 */ /* 0x000fc40007ffe0ff */
.L_x_497:
[----:B------:R-:W-:Y:S01]  /*0200*/  IADD3 R20, -R2, c[0x0][0x18c], RZ ;  /* 0x0000630002147a10 */ /* 0x000fe20007ffe1ff */
[----:B------:R-:W-:Y:S01]  /*0210*/  BAR.SYNC.DEFER_BLOCKING 0x0 ;  /* 0x0000000000007b1d */ /* 0x000fe20000010000 */
[----:B------:R-:W-:-:S02]  /*0220*/  IADD3 R8, P0, R23, R2, RZ ;  /* 0x0000000217087210 */ /* 0x000fc40007f1e0ff */
[----:B------:R-:W-:Y:S02]  /*0230*/  IMNMX R20, R20, 0x400, PT ;  /* 0x0000040014147817 */ /* 0x000fe40003800200 */
[C---:B------:R-:W-:Y:S02]  /*0240*/  LEA.HI.X.SX32 R9, R23.reuse, R3, 0x1, P0 ;  /* 0x0000000317097211 */ /* 0x040fe400000f0eff */
[-C--:B------:R-:W-:Y:S02]  /*0250*/  ISETP.GE.AND P0, PT, R23, R20.reuse, PT ;  /* 0x000000141700720c */ /* 0x080fe40003f06270 */
[-C--:B------:R-:W-:Y:S02]  /*0260*/  ISETP.GE.AND P1, PT, R13, R20.reuse, PT ;  /* 0x000000140d00720c */ /* 0x080fe40003f26270 */
[-C--:B------:R-:W-:Y:S02]  /*0270*/  ISETP.GE.AND P2, PT, R14, R20.reuse, PT ;  /* 0x000000140e00720c */ /* 0x080fe40003f46270 */
[----:B------:R-:W-:-:S02]  /*0280*/  ISETP.GE.AND P3, PT, R15, R20, PT ;  /* 0x000000140f00720c */ /* 0x000fc40003f66270 */
[C---:B------:R-:W-:Y:S02]  /*0290*/  LEA R10, P4, R8.reuse, c[0x0][0x168], 0x1 ;  /* 0x00005a00080a7a11 */ /* 0x040fe400078808ff */
[----:B------:R-:W-:Y:S02]  /*02a0*/  PRMT R17, RZ, 0x7610, R17 ;  /* 0x00007610ff117816 */ /* 0x000fe40000000011 */
[----:B------:R-:W-:Y:S02]  /*02b0*/  PRMT R21, RZ, 0x7610, R21 ;  /* 0x00007610ff157816 */ /* 0x000fe40000000015 */
[----:B------:R-:W-:Y:S02]  /*02c0*/  PRMT R24, RZ, 0x7610, R24 ;  /* 0x00007610ff187816 */ /* 0x000fe40000000018 */
[----:B------:R-:W-:Y:S02]  /*02d0*/  PRMT R16, RZ, 0x7610, R16 ;  /* 0x00007610ff107816 */ /* 0x000fe40000000010 */
[----:B------:R-:W-:-:S05]  /*02e0*/  LEA.HI.X R11, R8, c[0x0][0x16c], R9, 0x1, P4 ;  /* 0x00005b00080b7a11 */ /* 0x000fca00020f0c09 */
[----:B------:R-:W2:Y:S04]  /*02f0*/  @!P0 LDG.E.U16.CONSTANT R17, [R10.64] ;  /* 0x000000060a118981 */ /* 0x000ea8000c1e9500 */
[----:B------:R-:W3:Y:S04]  /*0300*/  @!P1 LDG.E.U16.CONSTANT R21, [R10.64+0x40] ;  /* 0x000040060a159981 */ /* 0x000ee8000c1e9500 */
[----:B------:R-:W4:Y:S04]  /*0310*/  @!P2 LDG.E.U16.CONSTANT R24, [R10.64+0x80] ;  /* 0x000080060a18a981 */ /* 0x000f28000c1e9500 */
[----:B------:R-:W5:Y:S01]  /*0320*/  @!P3 LDG.E.U16.CONSTANT R16, [R10.64+0xc0] ;  /* 0x0000c0060a10b981 */ /* 0x000f62000c1e9500 */
[----:B------:R-:W-:Y:S01]  /*0330*/  IMAD R8, R5, 0x3, R0 ;  /* 0x0000000305087824 */ /* 0x000fe200078e0200 */
[----:B------:R-:W-:Y:S01]  /*0340*/  ISETP.GT.AND P0, PT, R20, 0xff, PT ;  /* 0x000000ff1400780c */ /* 0x000fe20003f04270 */
[----:B------:R-:W-:Y:S01]  /*0350*/  IMAD.SHL.U32 R25, R0, 0x2, RZ ;  /* 0x0000000200197824 */ /* 0x000fe200078e00ff */
[----:B------:R-:W-:Y:S01]  /*0360*/  BSSY B0, `(.L_x_471) ;  /* 0x0000075000007945 */ /* 0x000fe20003800000 */
[----:B------:R-:W-:-:S03]  /*0370*/  IMAD.SHL.U32 R8, R8, 0x2, RZ ;  /* 0x0000000208087824 */ /* 0x000fc600078e00ff */
[----:B--2---:R-:W-:Y:S04]  /*0380*/  STS.U16 [R25], R17 ;  /* 0x0000001119007388 */ /* 0x004fe80000000400 */
[----:B---3--:R-:W-:Y:S04]  /*0390*/  STS.U16 [R25+0x40], R21 ;  /* 0x0000401519007388 */ /* 0x008fe80000000400 */
[----:B----4-:R-:W-:Y:S04]  /*03a0*/  STS.U16 [R25+0x80], R24 ;  /* 0x0000801819007388 */ /* 0x010fe80000000400 */
[----:B-----5:R-:W-:Y:S01]  /*03b0*/  STS.U16 [R25+0xc0], R16 ;  /* 0x0000c01019007388 */ /* 0x020fe20000000400 */
[----:B------:R-:W-:-:S06]  /*03c0*/  NOP ;  /* 0x0000000000007918 */ /* 0x000fcc0000000000 */
[----:B------:R-:W0:Y:S02]  /*03d0*/  LDS.64 R8, [R8] ;  /* 0x0000000008087984 */ /* 0x000e240000000a00 */
[--C-:B0-----:R-:W-:Y:S02]  /*03e0*/  PRMT R21, RZ, 0x5410, R8.reuse ;  /* 0x00005410ff157816 */ /* 0x101fe40000000008 */
[----:B------:R-:W-:Y:S02]  /*03f0*/  PRMT R25, RZ, 0x7610, R8 ;  /* 0x00007610ff197816 */ /* 0x000fe40000000008 */
[----:B------:R-:W-:Y:S02]  /*0400*/  FMNMX.FTZ R10, |R21|, -3.40282346638528859812e+38, !PT ;  /* 0xff7fffff150a7809 */ /* 0x000fe40007810200 */
[----:B------:R-:W-:Y:S02]  /*0410*/  PRMT R24, RZ, 0x5410, R9 ;  /* 0x00005410ff187816 */ /* 0x000fe40000000009 */
[----:B------:R-:W-:-:S02]  /*0420*/  FMNMX.FTZ R11, R10, |R25|, !PT ;  /* 0x400000190a0b7209 */ /* 0x000fc40007810000 */
[----:B------:R-:W-:Y:S02]  /*0430*/  PRMT R26, RZ, 0x7610, R9 ;  /* 0x00007610ff1a7816 */ /* 0x000fe40000000009 */
[----:B------:R-:W-:-:S04]  /*0440*/  FMNMX.FTZ R11, R11, |R24|, !PT ;  /* 0x400000180b0b7209 */ /* 0x000fc80007810000 */
        /* <DEDUP_REMOVED lines=39> */
[----:B------:R-:W-:-:S04]  /*06c0*/  FSEL R17, R17, R16, P0 ;  /* 0x0000001011117208 */ /* 0x000fc80000000000 */
[----:B-1----:R-:W-:-:S04]  /*06d0*/  FSETP.GEU.FTZ.AND P0, PT, R17, R8, PT ;  /* 0x000000081100720b */ /* 0x002fc80003f1e000 */
[----:B------:R-:W-:-:S04]  /*06e0*/  ISETP.GT.AND P0, PT, R20, 0x40, !P0 ;  /* 0x000000401400780c */ /* 0x000fc80004704270 */
[----:B------:R-:W-:Y:S02]  /*06f0*/  FSEL R8, R8, R17, P0 ;  /* 0x0000001108087208 */ /* 0x000fe40000000000 */
[----:B------:R-:W0:Y:S02]  /*0700*/  LDS.64 R16, [0xa30] ;  /* 0x000a3000ff107984 */ /* 0x000e240000000a00 */
        /* <DEDUP_REMOVED lines=16> */
.L_x_472:
        /* <DEDUP_REMOVED lines=26> */
[----:B------:R-:W1:Y:S01]  /*09b0*/  LDS.128 R8, [0xa20] ;  /* 0x000a2000ff087984 */ /* 0x000e620000000c00 */
[----:B0-----:R-:W-:-:S04]  /*09c0*/  FSETP.GEU.FTZ.AND P0, PT, R16, R17, PT ;  /* 0x000000111000720b */ /* 0x001fc80003f1e000 */
[----:B------:R-:W-:-:S04]  /*09d0*/  FSEL R17, R17, R16, !P0 ;  /* 0x0000001011117208 */ /* 0x000fc80004000000 */
[----:B-1----:R-:W-:-:S04]  /*09e0*/  FSETP.GEU.FTZ.AND P0, PT, R17, R8, PT ;  /* 0x000000081100720b */ /* 0x002fc80003f1e000 */
[----:B------:R-:W-:Y:S02]  /*09f0*/  FSEL R8, R8, R17, !P0 ;  /* 0x0000001108087208 */ /* 0x000fe40004000000 */
[----:B------:R-:W0:Y:S02]  /*0a00*/  LDS.64 R16, [0xa30] ;  /* 0x000a3000ff107984 */ /* 0x000e240000000a00 */
        /* <DEDUP_REMOVED lines=8> */
[----:B------:R-:W-:-:S04]  /*0a90*/  FSETP.GEU.FTZ.AND P0, PT, R16, R17, PT ;  /* 0x000000111000720b */ /* 0x000fc80003f1e000 */
[----:B------:R-:W-:-:S04]  /*0aa0*/  FSEL R16, R17, R16, !P0 ;  /* 0x0000001011107208 */ /* 0x000fc80004000000 */
.L_x_473:
[----:B0-----:R-:W-:Y:S05]  /*0ab0*/  BSYNC B0 ;  /* 0x0000000000007941 */ /* 0x001fea0003800000 */
.L_x_471:
        /* <DEDUP_REMOVED lines=12> */
.L_x_475:
[----:B------:R-:W-:Y:S05]  /*0b80*/  BSYNC B0 ;  /* 0x0000000000007941 */ /* 0x000fea0003800000 */
.L_x_474:
        /* <DEDUP_REMOVED lines=16> */
.L_x_478:
        /* <DEDUP_REMOVED lines=9> */
.L_x_477:
        /* <DEDUP_REMOVED lines=11> */
.L_x_480:
        /* <DEDUP_REMOVED lines=8> */
.L_x_479:
[----:B------:R-:W-:Y:S05]  /*0e50*/  BSYNC B0 ;  /* 0x0000000000007941 */ /* 0x000fea0003800000 */
.L_x_476:
[----:B------:R-:W-:Y:S01]  /*0e60*/  FMUL.FTZ R25, R25, R8 ;  /* 0x0000000819197220 */ /* 0x000fe20000410000 */
[----:B------:R-:W-:Y:S04]  /*0e70*/  BSSY B0, `(.L_x_481) ;  /* 0x0000029000007945 */ /* 0x000fe80003800000 */
        /* <DEDUP_REMOVED lines=12> */
.L_x_483:
        /* <DEDUP_REMOVED lines=9> */
.L_x_482:
        /* <DEDUP_REMOVED lines=11> */
.L_x_485:
        /* <DEDUP_REMOVED lines=8> */
.L_x_484:
[----:B------:R-:W-:Y:S05]  /*1100*/  BSYNC B0 ;  /* 0x0000000000007941 */ /* 0x000fea0003800000 */
.L_x_481:
[----:B------:R-:W-:Y:S01]  /*1110*/  FMUL.FTZ R24, R24, R8 ;  /* 0x0000000818187220 */ /* 0x000fe20000410000 */
[----:B------:R-:W-:Y:S01]  /*1120*/  BSSY B0, `(.L_x_486) ;  /* 0x000002b000007945 */ /* 0x000fe20003800000 */
[----:B------:R-:W-:-:S03]  /*1130*/  IMAD.SHL.U32 R10, R9, 0x10, RZ ;  /* 0x00000010090a7824 */ /* 0x000fc600078e00ff */
[----:B------:R-:W-:Y:S02]  /*1140*/  FSETP.GT.FTZ.AND P0, PT, R24, 0.039790149778127670288, PT ;  /* 0x3d22faff1800780b */ /* 0x000fe40003f14000 */
[----:B------:R-:W-:-:S11]  /*1150*/  LOP3.LUT R9, R10, R11, RZ, 0xfc, !PT ;  /* 0x0000000b0a097212 */ /* 0x000fd600078efcff */
        /* <DEDUP_REMOVED lines=11> */
.L_x_488:
        /* <DEDUP_REMOVED lines=9> */
.L_x_487:
        /* <DEDUP_REMOVED lines=11> */
.L_x_490:
        /* <DEDUP_REMOVED lines=8> */
.L_x_489:
[----:B------:R-:W-:Y:S05]  /*13d0*/  BSYNC B0 ;  /* 0x0000000000007941 */ /* 0x000fea0003800000 */
.L_x_486:
        /* <DEDUP_REMOVED lines=14> */
.L_x_493:
        /* <DEDUP_REMOVED lines=9> */
.L_x_492:
        /* <DEDUP_REMOVED lines=11> */
.L_x_495:
        /* <DEDUP_REMOVED lines=8> */
.L_x_494:
[----:B------:R-:W-:Y:S05]  /*1680*/  BSYNC B0 ;  /* 0x0000000000007941 */ /* 0x000fea0003800000 */
.L_x_491:
[----:B------:R-:W-:Y:S01]  /*1690*/  BAR.SYNC.DEFER_BLOCKING 0x0 ;  /* 0x0000000000007b1d */ /* 0x000fe20000010000 */
[----:B------:R-:W-:Y:S01]  /*16a0*/  IMAD.SHL.U32 R10, R10, 0x10, RZ ;  /* 0x000000100a0a7824 */ /* 0x000fe200078e00ff */
[----:B------:R-:W-:Y:S02]  /*16b0*/  SHF.R.U32.HI R8, RZ, 0x5, R4 ;  /* 0x00000005ff087819 */ /* 0x000fe40000011604 */
[----:B------:R-:W-:Y:S02]  /*16c0*/  @!P1 IADD3 R20, R20, 0x1, RZ ;  /* 0x0000000114149810 */ /* 0x000fe40007ffe0ff */
[----:B------:R-:W-:Y:S01]  /*16d0*/  LOP3.LUT R10, R10, R11, RZ, 0xfc, !PT ;  /* 0x0000000b0a0a7212 */ /* 0x000fe200078efcff */
[----:B------:R-:W-:Y:S01]  /*16e0*/  IMAD.SHL.U32 R8, R8, 0x40, RZ ;  /* 0x0000004008087824 */ /* 0x000fe200078e00ff */
[----:B------:R-:W-:Y:S02]  /*16f0*/  @!P1 LEA.HI R20, R20, R20, RZ, 0x1 ;  /* 0x0000001414149211 */ /* 0x000fe400078f08ff */
[----:B------:R-:W-:Y:S01]  /*1700*/  PRMT R16, R10, 0x7604, R9 ;  /* 0x000076040a107816 */ /* 0x000fe20000000009 */
[----:B------:R-:W-:Y:S01]  /*1710*/  IMAD R9, R5, 0x2, R8 ;  /* 0x0000000205097824 */ /* 0x000fe200078e0208 */
[----:B------:R-:W-:Y:S01]  /*1720*/  @!P1 SHF.R.S32.HI R20, RZ, 0x1, R20 ;  /* 0x00000001ff149819 */ /* 0x000fe20000011414 */
[----:B------:R-:W-:Y:S01]  /*1730*/  IMAD.IADD R10, R8, 0x1, R5 ;  /* 0x00000001080a7824 */ /* 0x000fe200078e0205 */
[----:B------:R-:W-:-:S05]  /*1740*/  LEA.HI R21, P0, R3, R2, RZ, 0x1 ;  /* 0x0000000203157211 */ /* 0x000fca00078108ff */
[----:B------:R-:W-:Y:S01]  /*1750*/  IMAD.X R24, RZ, RZ, R3, P0 ;  /* 0x000000ffff187224 */ /* 0x000fe200000e0603 */
[----:B------:R0:W-:Y:S01]  /*1760*/  STS.U16 [R9+0x800], R16 ;  /* 0x0008001009007388 */ /* 0x0001e20000000400 */
[----:B------:R-:W-:-:S06]  /*1770*/  NOP ;  /* 0x0000000000007918 */ /* 0x000fcc0000000000 */
[----:B------:R-:W-:Y:S01]  /*1780*/  LDS.U8 R11, [R10+0x800] ;  /* 0x000800000a0b7984 */ /* 0x000fe20000000000 */
[--C-:B------:R-:W-:Y:S02]  /*1790*/  SHF.R.S64 R21, R21, 0x1, R24.reuse ;  /* 0x0000000115157819 */ /* 0x100fe40000001018 */
[----:B0-----:R-:W-:Y:S01]  /*17a0*/  SHF.R.S32.HI R9, RZ, 0x1, R24 ;  /* 0x00000001ff097819 */ /* 0x001fe20000011418 */
[----:B------:R-:W-:Y:S04]  /*17b0*/  LDS.U8 R17, [R10+0x820] ;  /* 0x000820000a117984 */ /* 0x000fe80000000000 */
[----:B------:R-:W-:Y:S04]  /*17c0*/  @!P1 STS [0xa00], R20 ;  /* 0x000a0014ff009388 */ /* 0x000fe80000000800 */
[----:B------:R-:W-:Y:S06]  /*17d0*/  BAR.SYNC.DEFER_BLOCKING 0x0 ;  /* 0x0000000000007b1d */ /* 0x000fec0000010000 */
[----:B------:R-:W0:Y:S02]  /*17e0*/  LDS R8, [0xa00] ;  /* 0x000a0000ff087984 */ /* 0x000e240000000800 */
[----:B0-----:R-:W-:-:S02]  /*17f0*/  ISETP.GE.AND P0, PT, R12, R8, PT ;  /* 0x000000080c00720c */ /* 0x001fc40003f06270 */
[----:B------:R-:W-:Y:S02]  /*1800*/  ISETP.GE.AND P1, PT, R19, R8, PT ;  /* 0x000000081300720c */ /* 0x000fe40003f26270 */
[----:B------:R-:W-:-:S04]  /*1810*/  IADD3 R8, P2, P3, R21, c[0x0][0x178], R12 ;  /* 0x00005e0015087a10 */ /* 0x000fc80007b5e00c */
[----:B------:R-:W-:-:S05]  /*1820*/  IADD3.X R9, R9, c[0x0][0x17c], R18, P2, P3 ;  /* 0x00005f0009097a10 */ /* 0x000fca00017e6412 */
[----:B------:R0:W-:Y:S01]  /*1830*/  @!P0 STG.E.U8 [R8.64], R11 ;  /* 0x0000000b08008986 */ /* 0x0001e2000c101106 */
[----:B------:R-:W-:-:S03]  /*1840*/  IADD3 R2, P0, R2, UR4, RZ ;  /* 0x0000000402027c10 */ /* 0x000fc6000ff1e0ff */
[----:B------:R0:W-:Y:S02]  /*1850*/  @!P1 STG.E.U8 [R8.64+0x20], R17 ;  /* 0x0000201108009986 */ /* 0x0001e4000c101106 */
[----:B------:R-:W-:Y:S01]  /*1860*/  IMAD.X R3, RZ, RZ, R3, P0 ;  /* 0x000000ffff037224 */ /* 0x000fe200000e0603 */
[----:B------:R-:W-:-:S04]  /*1870*/  ISETP.GE.U32.AND P0, PT, R2, UR5, PT ;  /* 0x0000000502007c0c */ /* 0x000fc8000bf06070 */
[----:B------:R-:W-:-:S13]  /*1880*/  ISETP.GE.AND.EX P0, PT, R3, RZ, PT, P0 ;  /* 0x000000ff0300720c */ /* 0x000fda0003f06300 */
[----:B0-----:R-:W-:Y:S01]  /*1890*/  @P0 CALL.REL.NOINC `(.L_x_496) ;  /* 0x0000001000000944 */ /* 0x001fe20003c00000 */
[----:B------:R-:W-:Y:S05]  /*18a0*/  BRA `(.L_x_497) ;  /* 0xffffe95000007947 */ /* 0x000fea000383ffff */
.L_x_496:
[----:B------:R-:W-:Y:S05]  /*18b0*/  EXIT ;  /* 0x000000000000794d */ /* 0x000fea0003800000 */
.L_x_498:
        /* <DEDUP_REMOVED lines=12> */
.L_x_2101:


//--------------------- .text._Z18kQuantizeBlockwiseI13__nv_bfloat16Li2048ELi4ELi0ELi2EEvPfPT_S1_PhS1_ii --------------------------
	.section	.text._Z18kQuantizeBlockwiseI13__nv_bfloat16Li2048ELi4ELi0ELi2EEvPfPT_S1_PhS1_ii,"ax",@progbits
	.sectioninfo	@"SHI_REGISTERS=36"
	.align	128
        .global         _Z18kQuantizeBlockwiseI13__nv_bfloat16Li2048ELi4ELi0ELi2EEvPfPT_S1_PhS1_ii
        .type           _Z18kQuantizeBlockwiseI13__nv_bfloat16Li2048ELi4ELi0ELi2EEvPfPT_S1_PhS1_ii,@function
        .size           _Z18kQuantizeBlockwiseI13__nv_bfloat16Li2048ELi4ELi0ELi2EEvPfPT_S1_PhS1_ii,(.L_x_2102 - _Z18kQuantizeBlockwiseI13__nv_bfloat16Li2048ELi4ELi0ELi2EEvPfPT_S1_PhS1_ii)
        .other          _Z18kQuantizeBlockwiseI13__nv_bfloat16Li2048ELi4ELi0ELi2EEvPfPT_S1_PhS1_ii,@"STO_CUDA_ENTRY STV_DEFAULT"
_Z18kQuantizeBlockwiseI13__nv_bfloat16Li2048ELi4ELi0ELi2EEvPfPT_S1_PhS1_ii:
.text._Z18kQuantizeBlockwiseI13__nv_bfloat16Li2048ELi4ELi0ELi2EEvPfPT_S1_PhS1_ii:
        /* <DEDUP_REMOVED lines=32> */
.L_x_525:
        /* <DEDUP_REMOVED lines=11> */
[----:B------:R-:W-:Y:S02]  /*02b0*/  LEA.HI.X R11, R7, c[0x0][0x16c], R8, 0x1, P4 ;  /* 0x00005b00070b7a11 */ /* 0x000fe400020f0c08 */
[----:B------:R-:W-:Y:S02]  /*02c0*/  PRMT R13, RZ, 0x7610, R13 ;  /* 0x00007610ff0d7816 */ /* 0x000fe4000000000d */
[----:B------:R-:W-:Y:S01]  /*02d0*/  PRMT R14, RZ, 0x7610, R14 ;  /* 0x00007610ff0e7816 */ /* 0x000fe2000000000e */
[----:B------:R-:W2:Y:S01]  /*02e0*/  @!P0 LDG.E.U16.CONSTANT R12, [R10.64] ;  /* 0x000000060a0c8981 */ /* 0x000ea2000c1e9500 */
[----:B------:R-:W-:-:S03]  /*02f0*/  PRMT R7, RZ, 0x7610, R7 ;  /* 0x00007610ff077816 */ /* 0x000fc60000000007 */
[----:B------:R-:W3:Y:S04]  /*0300*/  @!P1 LDG.E.U16.CONSTANT R13, [R10.64+0x40] ;  /* 0x000040060a0d9981 */ /* 0x000ee8000c1e9500 */
[----:B------:R-:W4:Y:S04]  /*0310*/  @!P2 LDG.E.U16.CONSTANT R14, [R10.64+0x80] ;  /* 0x000080060a0ea981 */ /* 0x000f28000c1e9500 */
[----:B------:R-:W5:Y:S01]  /*0320*/  @!P3 LDG.E.U16.CONSTANT R7, [R10.64+0xc0] ;  /* 0x0000c0060a07b981 */ /* 0x000f62000c1e9500 */
[----:B------:R-:W-:Y:S02]  /*0330*/  IMAD R8, R2, 0x3, R21 ;  /* 0x0000000302087824 */ /* 0x000fe400078e0215 */
[----:B------:R-:W-:-:S02]  /*0340*/  IMAD.SHL.U32 R15, R21, 0x2, RZ ;  /* 0x00000002150f7824 */ /* 0x000fc400078e00ff */
[----:B------:R-:W-:Y:S01]  /*0350*/  IMAD.SHL.U32 R8, R8, 0x2, RZ ;  /* 0x0000000208087824 */ /* 0x000fe200078e00ff */
[----:B------:R-:W-:Y:S01]  /*0360*/  ISETP.GT.AND P0, PT, R6, 0x1ff, PT ;  /* 0x000001ff0600780c */ /* 0x000fe20003f04270 */
[----:B------:R-:W-:Y:S01]  /*0370*/  BSSY B0, `(.L_x_499) ;  /* 0x000009e000007945 */ /* 0x000fe20003800000 */
        /* <DEDUP_REMOVED lines=17> */
[----:B------:R-:W-:Y:S02]  /*0490*/  IADD3 R13, R2, 0x2, RZ ;  /* 0x00000002020d7810 */ /* 0x000fe40007ffe0ff */
        /* <DEDUP_REMOVED lines=29> */
[----:B0-----:R-:W0:Y:S01]  /*0670*/  LDS.128 R12, [0x1420] ;  /* 0x00142000ff0c7984 */ /* 0x001e220000000c00 */
[----:B------:R-:W-:-:S03]  /*0680*/  ISETP.GE.AND P2, PT, R6, 0x1e1, PT ;  /* 0x000001e10600780c */ /* 0x000fc60003f46270 */
[----:B------:R-:W1:Y:S01]  /*0690*/  LDS.128 R8, [0x1430] ;  /* 0x00143000ff087984 */ /* 0x000e620000000c00 */
[----:B0-----:R-:W-:-:S04]  /*06a0*/  FSETP.GEU.FTZ.AND P0, PT, R32, R13, PT ;  /* 0x0000000d2000720b */ /* 0x001fc80003f1e000 */
[----:B------:R-:W-:-:S04]  /*06b0*/  ISETP.GT.AND P0, PT, R6, 0x20, !P0 ;  /* 0x000000200600780c */ /* 0x000fc80004704270 */
[----:B------:R-:W-:-:S04]  /*06c0*/  FSEL R13, R13, R32, P0 ;  /* 0x000000200d0d7208 */ /* 0x000fc80000000000 */
[----:B------:R-:W-:-:S04]  /*06d0*/  FSETP.GEU.FTZ.AND P0, PT, R13, R14, PT ;  /* 0x0000000e0d00720b */ /* 0x000fc80003f1e000 */
[----:B------:R-:W-:-:S04]  /*06e0*/  ISETP.GT.AND P0, PT, R6, 0x40, !P0 ;  /* 0x000000400600780c */ /* 0x000fc80004704270 */
[----:B------:R-:W-:-:S04]  /*06f0*/  FSEL R14, R14, R13, P0 ;  /* 0x0000000d0e0e7208 */ /* 0x000fc80000000000 */
[----:B------:R-:W-:-:S04]  /*0700*/  FSETP.GEU.FTZ.AND P0, PT, R14, R15, PT ;  /* 0x0000000f0e00720b */ /* 0x000fc80003f1e000 */
[----:B------:R-:W-:-:S04]  /*0710*/  ISETP.GT.AND P0, PT, R6, 0x60, !P0 ;  /* 0x000000600600780c */ /* 0x000fc80004704270 */
[----:B------:R-:W-:Y:S02]  /*0720*/  FSEL R17, R15, R14, P0 ;  /* 0x0000000e0f117208 */ /* 0x000fe40000000000 */
[----:B------:R-:W0:Y:S02]  /*0730*/  LDS.128 R12, [0x1440] ;  /* 0x00144000ff0c7984 */ /* 0x000e240000000c00 */
        /* <DEDUP_REMOVED lines=12> */
[----:B------:R-:W1:Y:S02]  /*0800*/  LDS.128 R8, [0x1450] ;  /* 0x00145000ff087984 */ /* 0x000e640000000c00 */
        /* <DEDUP_REMOVED lines=20> */
[----:B------:R-:W-:Y:S01]  /*0950*/  FSEL R32, R10, R9, P0 ;  /* 0x000000090a207208 */ /* 0x000fe20000000000 */
[----:B------:R-:W-:Y:S05]  /*0960*/  @!P2 BRA `(.L_x_501) ;  /* 0x000003e00000a947 */ /* 0x000fea0003800000 */
[----:B------:R-:W-:-:S04]  /*0970*/  FSETP.GEU.FTZ.AND P0, PT, R32, R11, PT ;  /* 0x0000000b2000720b */ /* 0x000fc80003f1e000 */
[----:B------:R-:W-:Y:S01]  /*0980*/  FSEL R32, R11, R32, !P0 ;  /* 0x000000200b207208 */ /* 0x000fe20004000000 */
[----:B------:R-:W-:Y:S05]  /*0990*/  BRA `(.L_x_501) ;  /* 0x000003b000007947 */ /* 0x000fea0003800000 */
.L_x_500:
        /* <DEDUP_REMOVED lines=25> */
[----:B0-----:R-:W0:Y:S04]  /*0b30*/  LDS.128 R16, [0x1420] ;  /* 0x00142000ff107984 */ /* 0x001e280000000c00 */
[----:B------:R-:W1:Y:S04]  /*0b40*/  LDS.128 R8, [0x1430] ;  /* 0x00143000ff087984 */ /* 0x000e680000000c00 */
[----:B------:R-:W2:Y:S01]  /*0b50*/  LDS.128 R12, [0x1440] ;  /* 0x00144000ff0c7984 */ /* 0x000ea20000000c00 */
[----:B0-----:R-:W-:-:S04]  /*0b60*/  FSETP.GEU.FTZ.AND P0, PT, R32, R17, PT ;  /* 0x000000112000720b */ /* 0x001fc80003f1e000 */
[----:B------:R-:W-:-:S04]  /*0b70*/  FSEL R17, R17, R32, !P0 ;  /* 0x0000002011117208 */ /* 0x000fc80004000000 */
[----:B------:R-:W-:-:S04]  /*0b80*/  FSETP.GEU.FTZ.AND P0, PT, R17, R18, PT ;  /* 0x000000121100720b */ /* 0x000fc80003f1e000 */
[----:B------:R-:W-:-:S04]  /*0b90*/  FSEL R18, R18, R17, !P0 ;  /* 0x0000001112127208 */ /* 0x000fc80004000000 */
[----:B------:R-:W-:-:S04]  /*0ba0*/  FSETP.GEU.FTZ.AND P0, PT, R18, R19, PT ;  /* 0x000000131200720b */ /* 0x000fc80003f1e000 */
[----:B------:R-:W-:-:S04]  /*0bb0*/  FSEL R19, R19, R18, !P0 ;  /* 0x0000001213137208 */ /* 0x000fc80004000000 */
[----:B-1----:R-:W-:-:S04]  /*0bc0*/  FSETP.GEU.FTZ.AND P0, PT, R19, R8, PT ;  /* 0x000000081300720b */ /* 0x002fc80003f1e000 */
[----:B------:R-:W-:Y:S02]  /*0bd0*/  FSEL R8, R8, R19, !P0 ;  /* 0x0000001308087208 */ /* 0x000fe40004000000 */
[----:B------:R-:W0:Y:S02]  /*0be0*/  LDS.128 R16, [0x1450] ;  /* 0x00145000ff107984 */ /* 0x000e240000000c00 */
        /* <DEDUP_REMOVED lines=18> */
[----:B------:R-:W-:-:S04]  /*0d10*/  FSETP.GEU.FTZ.AND P0, PT, R17, R18, PT ;  /* 0x000000121100720b */ /* 0x000fc80003f1e000 */
[----:B------:R-:W-:-:S04]  /*0d20*/  FSEL R18, R18, R17, !P0 ;  /* 0x0000001112127208 */ /* 0x000fc80004000000 */
[----:B------:R-:W-:-:S04]  /*0d30*/  FSETP.GEU.FTZ.AND P0, PT, R18, R19, PT ;  /* 0x000000131200720b */ /* 0x000fc80003f1e000 */
[----:B------:R-:W-:-:S04]  /*0d40*/  FSEL R32, R19, R18, !P0 ;  /* 0x0000001213207208 */ /* 0x000fc80004000000 */
.L_x_501:
[----:B0-----:R-:W-:Y:S05]  /*0d50*/  BSYNC B0 ;  /* 0x0000000000007941 */ /* 0x001fea0003800000 */
.L_x_499:
        /* <DEDUP_REMOVED lines=12> */
.L_x_503:
[----:B------:R-:W-:Y:S05]  /*0e20*/  BSYNC B0 ;  /* 0x0000000000007941 */ /* 0x000fea0003800000 */
.L_x_502:
        /* <DEDUP_REMOVED lines=16> */
.L_x_506:
        /* <DEDUP_REMOVED lines=9> */
.L_x_505:
        /* <DEDUP_REMOVED lines=11> */
.L_x_508:
        /* <DEDUP_REMOVED lines=8> */
.L_x_507:
[----:B------:R-:W-:Y:S05]  /*10f0*/  BSYNC B0 ;  /* 0x0000000000007941 */ /* 0x000fea0003800000 */
.L_x_504:
        /* <DEDUP_REMOVED lines=14> */
.L_x_511:
        /* <DEDUP_REMOVED lines=9> */
.L_x_510:
        /* <DEDUP_REMOVED lines=11> */
.L_x_513:
        /* <DEDUP_REMOVED lines=8> */
.L_x_512:
[----:B------:R-:W-:Y:S05]  /*13a0*/  BSYNC B0 ;  /* 0x0000000000007941 */ /* 0x000fea0003800000 */
.L_x_509:
        /* <DEDUP_REMOVED lines=16> */
.L_x_516:
        /* <DEDUP_REMOVED lines=9> */
.L_x_515:
        /* <DEDUP_REMOVED lines=11> */
.L_x_518:
        /* <DEDUP_REMOVED lines=8> */
.L_x_517:
[----:B------:R-:W-:Y:S05]  /*1670*/  BSYNC B0 ;  /* 0x0000000000007941 */ /* 0x000fea0003800000 */
.L_x_514:
        /* <DEDUP_REMOVED lines=14> */
.L_x_521:
        /* <DEDUP_REMOVED lines=9> */
.L_x_520:
        /* <DEDUP_REMOVED lines=11> */
.L_x_523:
        /* <DEDUP_REMOVED lines=8> */
.L_x_522:
[----:B------:R-:W-:Y:S05]  /*1920*/  BSYNC B0 ;  /* 0x0000000000007941 */ /* 0x000fea0003800000 */
.L_x_519:
        /* <DEDUP_REMOVED lines=17> */
[----:B------:R-:W-:Y:S01]  /*1a40*/  SHF.R.S32.HI R10, RZ, 0x1, R10 ;  /* 0x00000001ff0a7819 */ /* 0x000fe2000001140a */
[----:B------:R-:W-:Y:S01]  /*1a50*/  LDS.U8 R13, [R9+0x1020] ;  /* 0x00102000090d7984 */ /* 0x000fe20000000000 */
[----:B0-----:R-:W-:-:S03]  /*1a60*/  IADD3 R6, P2, P3, R17, c[0x0][0x178], R22 ;  /* 0x00005e0011067a10 */ /* 0x001fc60007b5e016 */
[----:B------:R-:W-:Y:S04]  /*1a70*/  @!P1 STS [0x1400], R8 ;  /* 0x00140008ff009388 */ /* 0x000fe80000000800 */
[----:B------:R-:W-:Y:S06]  /*1a80*/  BAR.SYNC.DEFER_BLOCKING 0x0 ;  /* 0x0000000000007b1d */ /* 0x000fec0000010000 */
[----:B------:R-:W0:Y:S02]  /*1a90*/  LDS R7, [0x1400] ;  /* 0x00140000ff077984 */ /* 0x000e240000000800 */
[----:B0-----:R-:W-:-:S02]  /*1aa0*/  ISETP.GE.AND P0, PT, R22, R7, PT ;  /* 0x000000071600720c */ /* 0x001fc40003f06270 */
[----:B------:R-:W-:Y:S02]  /*1ab0*/  ISETP.GE.AND P1, PT, R20, R7, PT ;  /* 0x000000071400720c */ /* 0x000fe40003f26270 */
[----:B------:R-:W-:-:S09]  /*1ac0*/  IADD3.X R7, R10, c[0x0][0x17c], R5, P2, P3 ;  /* 0x00005f000a077a10 */ /* 0x000fd200017e6405 */
        /* <DEDUP_REMOVED lines=8> */
.L_x_524:
[----:B------:R-:W-:Y:S05]  /*1b50*/  EXIT ;  /* 0x000000000000794d */ /* 0x000fea0003800000 */
.L_x_526:
        /* <DEDUP_REMOVED lines=10> */
.L_x_2102:


//--------------------- .text._Z18kQuantizeBlockwiseI13__nv_bfloat16Li4096ELi4ELi0ELi2EEvPfPT_S1_PhS1_ii --------------------------
	.section	.text._Z18kQuantizeBlockwiseI13__nv_bfloat16Li4096ELi4ELi0ELi2EEvPfPT_S1_PhS1_ii,"ax",@progbits
	.sectioninfo	@"SHI_REGISTERS=35"
	.align	128
        .global         _Z18kQuantizeBlockwiseI13__nv_bfloat16Li4096ELi4ELi0ELi2EEvPfPT_S1_PhS1_ii
        .type           _Z18kQuantizeBlockwiseI13__nv_bfloat16Li4096ELi4ELi0ELi2EEvPfPT_S1_PhS1_ii,@function
        .size           _Z18kQuantizeBlockwiseI13__nv_bfloat16Li4096ELi4ELi0ELi2EEvPfPT_S1_PhS1_ii,(.L_x_2103 - _Z18kQuantizeBlockwiseI13__nv_bfloat16Li4096ELi4ELi0ELi2EEvPfPT_S1_PhS1_ii)
        .other          _Z18kQuantizeBlockwiseI13__nv_bfloat16Li4096ELi4ELi0ELi2EEvPfPT_S1_PhS1_ii,@"STO_CUDA_ENTRY STV_DEFAULT"
_Z18kQuantizeBlockwiseI13__nv_bfloat16Li4096ELi4ELi0ELi2EEvPfPT_S1_PhS1_ii:
.text._Z18kQuantizeBlockwiseI13__nv_bfloat16Li4096ELi4ELi0ELi2EEvPfPT_S1_PhS1_ii:
        /* <DEDUP_REMOVED lines=13> */
[--C-:B0-----:R-:W-:Y:S01]  /*00d0*/  SHF.R.S32.HI R5, RZ, 0x1f, R6.reuse ;  /* 0x0000001fff057819 */ /* 0x101fe20000011406 */
[C---:B------:R-:W-:Y:S01]  /*00e0*/  IMAD.SHL.U32 R4, R6.reuse, 0x4, RZ ;  /* 0x0000000406047824 */ /* 0x040fe200078e00ff */
[----:B------:R-:W-:Y:S01]  /*00f0*/  SHF.R.U32.HI R21, RZ, 0x5, R6 ;  /* 0x00000005ff157819 */ /* 0x000fe20000011606 */
[----:B------:R-:W-:Y:S01]  /*0100*/  IMAD.SHL.U32 R7, R6, 0x2, RZ ;  /* 0x0000000206077824 */ /* 0x000fe200078e00ff */
[----:B------:R-:W-:Y:S02]  /*0110*/  LEA.HI R25, R5, R6, RZ, 0x5 ;  /* 0x0000000605197211 */ /* 0x000fe400078f28ff */
[----:B------:R-:W-:Y:S01]  /*0120*/  LOP3.LUT R5, R4, 0xffffff80, RZ, 0xc0, !PT ;  /* 0xffffff8004057812 */ /* 0x000fe200078ec0ff */
[----:B-1----:R-:W-:Y:S01]  /*0130*/  IMAD R21, R21, 0x80, R0 ;  /* 0x0000008015157824 */ /* 0x002fe200078e0200 */
[----:B------:R-:W-:-:S02]  /*0140*/  LOP3.LUT R7, R7, 0xffffffc0, RZ, 0xc0, !PT ;  /* 0xffffffc007077812 */ /* 0x000fc400078ec0ff */
[----:B------:R-:W-:Y:S02]  /*0150*/  LOP3.LUT R32, R5, 0x1f, R6, 0xf8, !PT ;  /* 0x0000001f05207812 */ /* 0x000fe400078ef806 */
[----:B------:R-:W-:Y:S02]  /*0160*/  LOP3.LUT R28, R25, 0xffffffe0, RZ, 0xc0, !PT ;  /* 0xffffffe0191c7812 */ /* 0x000fe400078ec0ff */
[----:B------:R-:W-:Y:S01]  /*0170*/  SHF.R.S32.HI R25, RZ, 0x5, R25 ;  /* 0x00000005ff197819 */ /* 0x000fe20000011419 */
[----:B------:R-:W-:Y:S01]  /*0180*/  IMAD.IADD R23, R32, 0x1, -R7 ;  /* 0x0000000120177824 */ /* 0x000fe200078e0a07 */
[----:B------:R-:W-:Y:S02]  /*0190*/  IADD3 R30, R28, 0x20, RZ ;  /* 0x000000201c1e7810 */ /* 0x000fe40007ffe0ff */
[----:B------:R-:W-:Y:S02]  /*01a0*/  LOP3.LUT R28, RZ, R28, RZ, 0x33, !PT ;  /* 0x0000001cff1c7212 */ /* 0x000fe400078e33ff */
[----:B------:R-:W-:-:S02]  /*01b0*/  LOP3.LUT R26, R32, 0x20, RZ, 0xfc, !PT ;  /* 0x00000020201a7812 */ /* 0x000fc400078efcff */
[C---:B------:R-:W-:Y:S02]  /*01c0*/  LOP3.LUT R24, R32.reuse, 0x40, RZ, 0xfc, !PT ;  /* 0x0000004020187812 */ /* 0x040fe400078efcff */
[----:B------:R-:W-:Y:S02]  /*01d0*/  LOP3.LUT R22, R32, 0x60, RZ, 0xfc, !PT ;  /* 0x0000006020167812 */ /* 0x000fe400078efcff */
[----:B------:R-:W-:Y:S02]  /*01e0*/  SHF.R.S32.HI R4, RZ, 0x1f, R23 ;  /* 0x0000001fff047819 */ /* 0x000fe40000011417 */
[----:B------:R-:W-:Y:S02]  /*01f0*/  IADD3 R20, R23, 0x20, RZ ;  /* 0x0000002017147810 */ /* 0x000fe40007ffe0ff */
.L_x_553:
[----:B------:R-:W-:Y:S01]  /*0200*/  IADD3 R5, -R3, c[0x0][0x18c], RZ ;  /* 0x0000630003057a10 */ /* 0x000fe20007ffe1ff */
[----:B------:R-:W-:Y:S01]  /*0210*/  BAR.SYNC.DEFER_BLOCKING 0x0 ;  /* 0x0000000000007b1d */ /* 0x000fe20000010000 */
[----:B------:R-:W-:Y:S02]  /*0220*/  IADD3 R7, P0, R32, R3, RZ ;  /* 0x0000000320077210 */ /* 0x000fe40007f1e0ff */
[----:B------:R-:W-:-:S02]  /*0230*/  IMNMX R5, R5, 0x1000, PT ;  /* 0x0000100005057817 */ /* 0x000fc40003800200 */
[C---:B------:R-:W-:Y:S02]  /*0240*/  LEA.HI.X.SX32 R8, R32.reuse, R2, 0x1, P0 ;  /* 0x0000000220087211 */ /* 0x040fe400000f0eff */
[-C--:B------:R-:W-:Y:S02]  /*0250*/  ISETP.GE.AND P0, PT, R32, R5.reuse, PT ;  /* 0x000000052000720c */ /* 0x080fe40003f06270 */
[-C--:B------:R-:W-:Y:S02]  /*0260*/  ISETP.GE.AND P1, PT, R26, R5.reuse, PT ;  /* 0x000000051a00720c */ /* 0x080fe40003f26270 */
[-C--:B------:R-:W-:Y:S02]  /*0270*/  ISETP.GE.AND P2, PT, R24, R5.reuse, PT ;  /* 0x000000051800720c */ /* 0x080fe40003f46270 */
[----:B------:R-:W-:Y:S02]  /*0280*/  ISETP.GE.AND P3, PT, R22, R5, PT ;  /* 0x000000051600720c */ /* 0x000fe40003f66270 */
[----:B------:R-:W-:-:S02]  /*0290*/  LEA R10, P4, R7, c[0x0][0x168], 0x1 ;  /* 0x00005a00070a7a11 */ /* 0x000fc400078808ff */
        /* <DEDUP_REMOVED lines=164> */
.L_x_528:
        /* <DEDUP_REMOVED lines=26> */
[----:B------:R-:W1:Y:S01]  /*0e80*/  LDS.128 R12, [0x2840] ;  /* 0x00284000ff0c7984 */ /* 0x000e620000000c00 */
[----:B0-----:R-:W-:-:S04]  /*0e90*/  FSETP.GEU.FTZ.AND P0, PT, R16, R9, PT ;  /* 0x000000091000720b */ /* 0x001fc80003f1e000 */
[----:B------:R-:W-:Y:S02]  /*0ea0*/  FSEL R9, R9, R16, !P0 ;  /* 0x0000001009097208 */ /* 0x000fe40004000000 */
[----:B------:R-:W0:Y:S02]  /*0eb0*/  LDS.128 R16, [0x2850] ;  /* 0x00285000ff107984 */ /* 0x000e240000000c00 */
[----:B------:R-:W-:-:S04]  /*0ec0*/  FSETP.GEU.FTZ.AND P0, PT, R9, R10, PT ;  /* 0x0000000a0900720b */ /* 0x000fc80003f1e000 */
[----:B------:R-:W-:-:S04]  /*0ed0*/  FSEL R10, R10, R9, !P0 ;  /* 0x000000090a0a7208 */ /* 0x000fc80004000000 */
[----:B------:R-:W-:-:S04]  /*0ee0*/  FSETP.GEU.FTZ.AND P0, PT, R10, R11, PT ;  /* 0x0000000b0a00720b */ /* 0x000fc80003f1e000 */
[----:B------:R-:W-:-:S04]  /*0ef0*/  FSEL R11, R11, R10, !P0 ;  /* 0x0000000a0b0b7208 */ /* 0x000fc80004000000 */
[----:B-1----:R-:W-:-:S04]  /*0f00*/  FSETP.GEU.FTZ.AND P0, PT, R11, R12, PT ;  /* 0x0000000c0b00720b */ /* 0x002fc80003f1e000 */
[----:B------:R-:W-:Y:S02]  /*0f10*/  FSEL R12, R12, R11, !P0 ;  /* 0x0000000b0c0c7208 */ /* 0x000fe40004000000 */
[----:B------:R-:W1:Y:S02]  /*0f20*/  LDS.128 R8, [0x2860] ;  /* 0x00286000ff087984 */ /* 0x000e640000000c00 */
[----:B------:R-:W-:-:S04]  /*0f30*/  FSETP.GEU.FTZ.AND P0, PT, R12, R13, PT ;  /* 0x0000000d0c00720b */ /* 0x000fc80003f1e000 */
[----:B------:R-:W-:-:S04]  /*0f40*/  FSEL R13, R13, R12, !P0 ;  /* 0x0000000c0d0d7208 */ /* 0x000fc80004000000 */
[----:B------:R-:W-:-:S04]  /*0f50*/  FSETP.GEU.FTZ.AND P0, PT, R13, R14, PT ;  /* 0x0000000e0d00720b */ /* 0x000fc80003f1e000 */
[----:B------:R-:W-:-:S04]  /*0f60*/  FSEL R14, R14, R13, !P0 ;  /* 0x0000000d0e0e7208 */ /* 0x000fc80004000000 */
[----:B------:R-:W-:-:S04]  /*0f70*/  FSETP.GEU.FTZ.AND P0, PT, R14, R15, PT ;  /* 0x0000000f0e00720b */ /* 0x000fc80003f1e000 */
[----:B------:R-:W-:-:S04]  /*0f80*/  FSEL R15, R15, R14, !P0 ;  /* 0x0000000e0f0f7208 */ /* 0x000fc80004000000 */
[----:B0-----:R-:W-:-:S04]  /*0f90*/  FSETP.GEU.FTZ.AND P0, PT, R15, R16, PT ;  /* 0x000000100f00720b */ /* 0x001fc80003f1e000 */
        /* <DEDUP_REMOVED lines=51> */
.L_x_529:
[----:B0-----:R-:W-:Y:S05]  /*12d0*/  BSYNC B0 ;  /* 0x0000000000007941 */ /* 0x001fea0003800000 */
.L_x_527:
        /* <DEDUP_REMOVED lines=12> */
.L_x_531:
[----:B------:R-:W-:Y:S05]  /*13a0*/  BSYNC B0 ;  /* 0x0000000000007941 */ /* 0x000fea0003800000 */
.L_x_530:
        /* <DEDUP_REMOVED lines=16> */
.L_x_534:
        /* <DEDUP_REMOVED lines=9> */
.L_x_533:
        /* <DEDUP_REMOVED lines=11> */
.L_x_536:
        /* <DEDUP_REMOVED lines=8> */
.L_x_535:
[----:B------:R-:W-:Y:S05]  /*1670*/  BSYNC B0 ;  /* 0x0000000000007941 */ /* 0x000fea0003800000 */
.L_x_532:
        /* <DEDUP_REMOVED lines=14> */
.L_x_539:
        /* <DEDUP_REMOVED lines=9> */
.L_x_538:
        /* <DEDUP_REMOVED lines=11> */
.L_x_541:
        /* <DEDUP_REMOVED lines=8> */
.L_x_540:
[----:B------:R-:W-:Y:S05]  /*1920*/  BSYNC B0 ;  /* 0x0000000000007941 */ /* 0x000fea0003800000 */
.L_x_537:
        /* <DEDUP_REMOVED lines=16> */
.L_x_544:
        /* <DEDUP_REMOVED lines=9> */
.L_x_543:
        /* <DEDUP_REMOVED lines=11> */
.L_x_546:
        /* <DEDUP_REMOVED lines=8> */
.L_x_545:
[----:B------:R-:W-:Y:S05]  /*1bf0*/  BSYNC B0 ;  /* 0x0000000000007941 */ /* 0x000fea0003800000 */
.L_x_542:
        /* <DEDUP_REMOVED lines=14> */
.L_x_549:
        /* <DEDUP_REMOVED lines=9> */
.L_x_548:
        /* <DEDUP_REMOVED lines=11> */
.L_x_551:
        /* <DEDUP_REMOVED lines=8> */
.L_x_550:
[----:B------:R-:W-:Y:S05]  /*1ea0*/  BSYNC B0 ;  /* 0x0000000000007941 */ /* 0x000fea0003800000 */
.L_x_547:
        /* <DEDUP_REMOVED lines=34> */
.L_x_552:
[----:B------:R-:W-:Y:S05]  /*20d0*/  EXIT ;  /* 0x000000000000794d */ /* 0x000fea0003800000 */
.L_x_554:
        /* <DEDUP_REMOVED lines=10> */
.L_x_2103:


//--------------------- .text._Z18kQuantizeBlockwiseI13__nv_bfloat16Li64ELi2ELi0ELi1EEvPfPT_S1_PhS1_ii --------------------------
	.section	.text._Z18kQuantizeBlockwiseI13__nv_bfloat16Li64ELi2ELi0ELi1EEvPfPT_S1_PhS1_ii,"ax",@progbits
	.sectioninfo	@"SHI_REGISTERS=20"
	.align	128
        .global         _Z18kQuantizeBlockwiseI13__nv_bfloat16Li64ELi2ELi0ELi1EEvPfPT_S1_PhS1_ii
        .type           _Z18kQuantizeBlockwiseI13__nv_bfloat16Li64ELi2ELi0ELi1EEvPfPT_S1_PhS1_ii,@function
        .size           _Z18kQuantizeBlockwiseI13__nv_bfloat16Li64ELi2ELi0ELi1EEvPfPT_S1_PhS1_ii,(.L_x_2104 - _Z18kQuantizeBlockwiseI13__nv_bfloat16Li64ELi2ELi0ELi1EEvPfPT_S1_PhS1_ii)
        .other          _Z18kQuantizeBlockwiseI13__nv_bfloat16Li64ELi2ELi0ELi1EEvPfPT_S1_PhS1_ii,@"STO_CUDA_ENTRY STV_DEFAULT"
_Z18kQuantizeBlockwiseI13__nv_bfloat16Li64ELi2ELi0ELi1EEvPfPT_S1_PhS1_ii:
.text._Z18kQuantizeBlockwiseI13__nv_bfloat16Li64ELi2ELi0ELi1EEvPfPT_S1_PhS1_ii:
        /* <DEDUP_REMOVED lines=18> */
.L_x_569:
        /* <DEDUP_REMOVED lines=26> */
[C---:B------:R-:W-:Y:S01]  /*02c0*/  IADD3 R17, R2.reuse, 0x4, RZ ;  /* 0x0000000402117810 */ /* 0x040fe20007ffe0ff */
[----:B------:R-:W0:Y:S01]  /*02d0*/  SHFL.DOWN PT, R14, R15, 0x1, R12 ;  /* 0x082000000f0e7989 */ /* 0x000e2200000e000c */
[----:B------:R-:W-:Y:S02]  /*02e0*/  ISETP.NE.AND P1, PT, R2, RZ, PT ;  /* 0x000000ff0200720c */ /* 0x000fe40003f25270 */
[----:B0-----:R-:W-:-:S04]  /*02f0*/  FSETP.GEU.FTZ.AND P0, PT, R15, R14, PT ;  /* 0x0000000e0f00720b */ /* 0x001fc80003f1e000 */
[----:B------:R-:W-:-:S04]  /*0300*/  ISETP.LT.AND P0, PT, R2, R12, !P0 ;  /* 0x0000000c0200720c */ /* 0x000fc80004701270 */
[----:B------:R-:W-:-:S05]  /*0310*/  FSEL R11, R14, R15, P0 ;  /* 0x0000000f0e0b7208 */ /* 0x000fca0000000000 */
[----:B------:R-:W0:Y:S02]  /*0320*/  SHFL.DOWN PT, R14, R11, 0x2, R12 ;  /* 0x084000000b0e7989 */ /* 0x000e2400000e000c */
[----:B0-----:R-:W-:-:S04]  /*0330*/  FSETP.GEU.FTZ.AND P0, PT, R11, R14, PT ;  /* 0x0000000e0b00720b */ /* 0x001fc80003f1e000 */
[----:B------:R-:W-:-:S04]  /*0340*/  ISETP.LT.AND P0, PT, R13, R8, !P0 ;  /* 0x000000080d00720c */ /* 0x000fc80004701270 */
[----:B------:R-:W-:Y:S02]  /*0350*/  FSEL R13, R14, R11, P0 ;  /* 0x0000000b0e0d7208 */ /* 0x000fe40000000000 */
[----:B------:R-:W-:-:S03]  /*0360*/  IADD3 R11, R2, 0x8, RZ ;  /* 0x00000008020b7810 */ /* 0x000fc60007ffe0ff */
        /* <DEDUP_REMOVED lines=16> */
.L_x_555:
        /* <DEDUP_REMOVED lines=23> */
.L_x_556:
        /* <DEDUP_REMOVED lines=13> */
.L_x_558:
[----:B------:R-:W-:Y:S05]  /*06b0*/  BSYNC B0 ;  /* 0x0000000000007941 */ /* 0x000fea0003800000 */
.L_x_557:
[----:B------:R-:W-:Y:S06]  /*06c0*/  BAR.SYNC.DEFER_BLOCKING 0x0 ;  /* 0x0000000000007b1d */ /* 0x000fec0000010000 */
[----:B------:R-:W-:Y:S01]  /*06d0*/  BSSY B0, `(.L_x_559) ;  /* 0x000001a000007945 */ /* 0x000fe20003800000 */
[----:B0-----:R-:W0:Y:S02]  /*06e0*/  LDS R11, [0xbc] ;  /* 0x0000bc00ff0b7984 */ /* 0x001e240000000800 */
        /* <DEDUP_REMOVED lines=11> */
.L_x_561:
[----:B------:R-:W-:-:S13]  /*07a0*/  FSETP.GT.FTZ.AND P1, PT, |R9|, 0.20833332836627960205, PT ;  /* 0x3e5555550900780b */ /* 0x000fda0003f34200 */
[----:B------:R-:W-:-:S04]  /*07b0*/  @!P1 IADD3 R12, R12, 0x6, RZ ;  /* 0x000000060c0c9810 */ /* 0x000fc80007ffe0ff */
[----:B------:R-:W-:Y:S01]  /*07c0*/  @P1 IADD3 R12, R12, 0x7, RZ ;  /* 0x000000070c0c1810 */ /* 0x000fe20007ffe0ff */
[----:B------:R-:W-:Y:S05]  /*07d0*/  BRA `(.L_x_562) ;  /* 0x0000009000007947 */ /* 0x000fea0003800000 */
.L_x_560:
[----:B------:R-:W-:-:S13]  /*07e0*/  FSETP.GT.FTZ.AND P1, PT, |R9|, 0.58333301544189453125, PT ;  /* 0x3f1555500900780b */ /* 0x000fda0003f34200 */
[----:B------:R-:W-:Y:S05]  /*07f0*/  @P1 BRA `(.L_x_563) ;  /* 0x0000004000001947 */ /* 0x000fea0003800000 */
[----:B------:R-:W-:-:S13]  /*0800*/  FSETP.GT.FTZ.AND P1, PT, |R9|, 0.4166666865348815918, PT ;  /* 0x3ed555560900780b */ /* 0x000fda0003f34200 */
[----:B------:R-:W-:-:S04]  /*0810*/  @!P1 IADD3 R12, R12, 0x4, RZ ;  /* 0x000000040c0c9810 */ /* 0x000fc80007ffe0ff */
[----:B------:R-:W-:Y:S01]  /*0820*/  @P1 IADD3 R12, R12, 0x5, RZ ;  /* 0x000000050c0c1810 */ /* 0x000fe20007ffe0ff */
[----:B------:R-:W-:Y:S05]  /*0830*/  BRA `(.L_x_562) ;  /* 0x0000003000007947 */ /* 0x000fea0003800000 */
.L_x_563:
[----:B------:R-:W-:-:S13]  /*0840*/  FSETP.GT.FTZ.AND P1, PT, |R9|, 0.8333333134651184082, PT ;  /* 0x3f5555550900780b */ /* 0x000fda0003f34200 */
[----:B------:R-:W-:-:S04]  /*0850*/  @!P1 IADD3 R12, R12, 0x2, RZ ;  /* 0x000000020c0c9810 */ /* 0x000fc80007ffe0ff */
[----:B------:R-:W-:Y:S02]  /*0860*/  @P1 IADD3 R12, R12, 0x3, RZ ;  /* 0x000000030c0c1810 */ /* 0x000fe40007ffe0ff */
.L_x_562:
[----:B------:R-:W-:Y:S05]  /*0870*/  BSYNC B0 ;  /* 0x0000000000007941 */ /* 0x000fea0003800000 */
.L_x_559:
        /* <DEDUP_REMOVED lines=12> */
.L_x_566:
[----:B------:R-:W-:-:S13]  /*0940*/  FSETP.GT.FTZ.AND P1, PT, |R10|, 0.20833332836627960205, PT ;  /* 0x3e5555550a00780b */ /* 0x000fda0003f34200 */
[----:B------:R-:W-:-:S04]  /*0950*/  @!P1 IADD3 R9, R9, 0x6, RZ ;  /* 0x0000000609099810 */ /* 0x000fc80007ffe0ff */
[----:B------:R-:W-:Y:S01]  /*0960*/  @P1 IADD3 R9, R9, 0x7, RZ ;  /* 0x0000000709091810 */ /* 0x000fe20007ffe0ff */
[----:B------:R-:W-:Y:S05]  /*0970*/  BRA `(.L_x_567) ;  /* 0x0000009000007947 */ /* 0x000fea0003800000 */
.L_x_565:
[----:B------:R-:W-:-:S13]  /*0980*/  FSETP.GT.FTZ.AND P1, PT, |R10|, 0.58333301544189453125, PT ;  /* 0x3f1555500a00780b */ /* 0x000fda0003f34200 */
[----:B------:R-:W-:Y:S05]  /*0990*/  @P1 BRA `(.L_x_568) ;  /* 0x0000004000001947 */ /* 0x000fea0003800000 */
[----:B------:R-:W-:-:S13]  /*09a0*/  FSETP.GT.FTZ.AND P1, PT, |R10|, 0.4166666865348815918, PT ;  /* 0x3ed555560a00780b */ /* 0x000fda0003f34200 */
[----:B------:R-:W-:-:S04]  /*09b0*/  @!P1 IADD3 R9, R9, 0x4, RZ ;  /* 0x0000000409099810 */ /* 0x000fc80007ffe0ff */
[----:B------:R-:W-:Y:S01]  /*09c0*/  @P1 IADD3 R9, R9, 0x5, RZ ;  /* 0x0000000509091810 */ /* 0x000fe20007ffe0ff */
[----:B------:R-:W-:Y:S05]  /*09d0*/  BRA `(.L_x_567) ;  /* 0x0000003000007947 */ /* 0x000fea0003800000 */
.L_x_568:
[----:B------:R-:W-:-:S13]  /*09e0*/  FSETP.GT.FTZ.AND P1, PT, |R10|, 0.8333333134651184082, PT ;  /* 0x3f5555550a00780b */ /* 0x000fda0003f34200 */
[----:B------:R-:W-:-:S04]  /*09f0*/  @!P1 IADD3 R9, R9, 0x2, RZ ;  /* 0x0000000209099810 */ /* 0x000fc80007ffe0ff */
[----:B------:R-:W-:Y:S02]  /*0a00*/  @P1 IADD3 R9, R9, 0x3, RZ ;  /* 0x0000000309091810 */ /* 0x000fe40007ffe0ff */
.L_x_567:
[----:B------:R-:W-:Y:S05]  /*0a10*/  BSYNC B0 ;  /* 0x0000000000007941 */ /* 0x000fea0003800000 */
.L_x_564:
        /* <DEDUP_REMOVED lines=26> */
.L_x_570:
        /* <DEDUP_REMOVED lines=12> */
.L_x_2104:


//--------------------- .text._Z18kQuantizeBlockwiseI13__nv_bfloat16Li128ELi2ELi0ELi1EEvPfPT_S1_PhS1_ii --------------------------
	.section	.text._Z18kQuantizeBlockwiseI13__nv_bfloat16Li128ELi2ELi0ELi1EEvPfPT_S1_PhS1_ii,"ax",@progbits
	.sectioninfo	@"SHI_REGISTERS=27"
	.align	128
        .global         _Z18kQuantizeBlockwiseI13__nv_bfloat16Li128ELi2ELi0ELi1EEvPfPT_S1_PhS1_ii
        .type           _Z18kQuantizeBlockwiseI13__nv_bfloat16Li128ELi2ELi0ELi1EEvPfPT_S1_PhS1_ii,@function
        .size           _Z18kQuantizeBlockwiseI13__nv_bfloat16Li128ELi2ELi0ELi1EEvPfPT_S1_PhS1_ii,(.L_x_2105 - _Z18kQuantizeBlockwiseI13__nv_bfloat16Li128ELi2ELi0ELi1EEvPfPT_S1_PhS1_ii)
        .other          _Z18kQuantizeBlockwiseI13__nv_bfloat16Li128ELi2ELi0ELi1EEvPfPT_S1_PhS1_ii,@"STO_CUDA_ENTRY STV_DEFAULT"
_Z18kQuantizeBlockwiseI13__nv_bfloat16Li128ELi2ELi0ELi1EEvPfPT_S1_PhS1_ii:
.text._Z18kQuantizeBlockwiseI13__nv_bfloat16Li128ELi2ELi0ELi1EEvPfPT_S1_PhS1_ii:
        /* <DEDUP_REMOVED lines=26> */
.L_x_586:
        /* <DEDUP_REMOVED lines=65> */
.L_x_572:
        /* <DEDUP_REMOVED lines=27> */
.L_x_573:
[----:B0-----:R-:W-:Y:S05]  /*0760*/  BSYNC B0 ;  /* 0x0000000000007941 */ /* 0x001fea0003800000 */
.L_x_571:
        /* <DEDUP_REMOVED lines=13> */
.L_x_575:
[----:B------:R-:W-:Y:S05]  /*0840*/  BSYNC B0 ;  /* 0x0000000000007941 */ /* 0x000fea0003800000 */
.L_x_574:
        /* <DEDUP_REMOVED lines=14> */
.L_x_578:
[----:B------:R-:W-:-:S13]  /*0930*/  FSETP.GT.FTZ.AND P1, PT, |R17|, 0.20833332836627960205, PT ;  /* 0x3e5555551100780b */ /* 0x000fda0003f34200 */
[----:B------:R-:W-:-:S04]  /*0940*/  @!P1 IADD3 R3, R3, 0x6, RZ ;  /* 0x0000000603039810 */ /* 0x000fc80007ffe0ff */
[----:B------:R-:W-:Y:S01]  /*0950*/  @P1 IADD3 R3, R3, 0x7, RZ ;  /* 0x0000000703031810 */ /* 0x000fe20007ffe0ff */
[----:B------:R-:W-:Y:S05]  /*0960*/  BRA `(.L_x_579) ;  /* 0x0000009000007947 */ /* 0x000fea0003800000 */
.L_x_577:
[----:B------:R-:W-:-:S13]  /*0970*/  FSETP.GT.FTZ.AND P1, PT, |R17|, 0.58333301544189453125, PT ;  /* 0x3f1555501100780b */ /* 0x000fda0003f34200 */
[----:B------:R-:W-:Y:S05]  /*0980*/  @P1 BRA `(.L_x_580) ;  /* 0x0000004000001947 */ /* 0x000fea0003800000 */
[----:B------:R-:W-:-:S13]  /*0990*/  FSETP.GT.FTZ.AND P1, PT, |R17|, 0.4166666865348815918, PT ;  /* 0x3ed555561100780b */ /* 0x000fda0003f34200 */
[----:B------:R-:W-:-:S04]  /*09a0*/  @!P1 IADD3 R3, R3, 0x4, RZ ;  /* 0x0000000403039810 */ /* 0x000fc80007ffe0ff */
[----:B------:R-:W-:Y:S01]  /*09b0*/  @P1 IADD3 R3, R3, 0x5, RZ ;  /* 0x0000000503031810 */ /* 0x000fe20007ffe0ff */
[----:B------:R-:W-:Y:S05]  /*09c0*/  BRA `(.L_x_579) ;  /* 0x0000003000007947 */ /* 0x000fea0003800000 */
.L_x_580:
[----:B------:R-:W-:-:S13]  /*09d0*/  FSETP.GT.FTZ.AND P1, PT, |R17|, 0.8333333134651184082, PT ;  /* 0x3f5555551100780b */ /* 0x000fda0003f34200 */
[----:B------:R-:W-:-:S04]  /*09e0*/  @!P1 IADD3 R3, R3, 0x2, RZ ;  /* 0x0000000203039810 */ /* 0x000fc80007ffe0ff */
[----:B------:R-:W-:Y:S02]  /*09f0*/  @P1 IADD3 R3, R3, 0x3, RZ ;  /* 0x0000000303031810 */ /* 0x000fe40007ffe0ff */
.L_x_579:
[----:B------:R-:W-:Y:S05]  /*0a00*/  BSYNC B0 ;  /* 0x0000000000007941 */ /* 0x000fea0003800000 */
.L_x_576:
        /* <DEDUP_REMOVED lines=12> */
.L_x_583:
[----:B------:R-:W-:-:S13]  /*0ad0*/  FSETP.GT.FTZ.AND P1, PT, |R2|, 0.20833332836627960205, PT ;  /* 0x3e5555550200780b */ /* 0x000fda0003f34200 */
[----:B------:R-:W-:-:S04]  /*0ae0*/  @!P1 IADD3 R17, R17, 0x6, RZ ;  /* 0x0000000611119810 */ /* 0x000fc80007ffe0ff */
[----:B------:R-:W-:Y:S01]  /*0af0*/  @P1 IADD3 R17, R17, 0x7, RZ ;  /* 0x0000000711111810 */ /* 0x000fe20007ffe0ff */
[----:B------:R-:W-:Y:S05]  /*0b00*/  BRA `(.L_x_584) ;  /* 0x0000009000007947 */ /* 0x000fea0003800000 */
.L_x_582:
[----:B------:R-:W-:-:S13]  /*0b10*/  FSETP.GT.FTZ.AND P1, PT, |R2|, 0.58333301544189453125, PT ;  /* 0x3f1555500200780b */ /* 0x000fda0003f34200 */
[----:B------:R-:W-:Y:S05]  /*0b20*/  @P1 BRA `(.L_x_585) ;  /* 0x0000004000001947 */ /* 0x000fea0003800000 */
[----:B------:R-:W-:-:S13]  /*0b30*/  FSETP.GT.FTZ.AND P1, PT, |R2|, 0.4166666865348815918, PT ;  /* 0x3ed555560200780b */ /* 0x000fda0003f34200 */
[----:B------:R-:W-:-:S04]  /*0b40*/  @!P1 IADD3 R17, R17, 0x4, RZ ;  /* 0x0000000411119810 */ /* 0x000fc80007ffe0ff */
[----:B------:R-:W-:Y:S01]  /*0b50*/  @P1 IADD3 R17, R17, 0x5, RZ ;  /* 0x0000000511111810 */ /* 0x000fe20007ffe0ff */
[----:B------:R-:W-:Y:S05]  /*0b60*/  BRA `(.L_x_584) ;  /* 0x0000003000007947 */ /* 0x000fea0003800000 */
.L_x_585:
[----:B------:R-:W-:-:S13]  /*0b70*/  FSETP.GT.FTZ.AND P1, PT, |R2|, 0.8333333134651184082, PT ;  /* 0x3f5555550200780b */ /* 0x000fda0003f34200 */
[----:B------:R-:W-:-:S04]  /*0b80*/  @!P1 IADD3 R17, R17, 0x2, RZ ;  /* 0x0000000211119810 */ /* 0x000fc80007ffe0ff */
[----:B------:R-:W-:Y:S02]  /*0b90*/  @P1 IADD3 R17, R17, 0x3, RZ ;  /* 0x0000000311111810 */ /* 0x000fe40007ffe0ff */
.L_x_584:
[----:B------:R-:W-:Y:S05]  /*0ba0*/  BSYNC B0 ;  /* 0x0000000000007941 */ /* 0x000fea0003800000 */
.L_x_581:
        /* <DEDUP_REMOVED lines=27> */
.L_x_587:
        /* <DEDUP_REMOVED lines=10> */
.L_x_2105:


//--------------------- .text._Z18kQuantizeBlockwiseI13__nv_bfloat16Li256ELi2ELi0ELi1EEvPfPT_S1_PhS1_ii --------------------------
	.section	.text._Z18kQuantizeBlockwiseI13__nv_bfloat16Li256ELi2ELi0ELi1EEvPfPT_S1_PhS1_ii,"ax",@progbits
	.sectioninfo	@"SHI_REGISTERS=26"
	.align	128
        .global         _Z18kQuantizeBlockwiseI13__nv_bfloat16Li256ELi2ELi0ELi1EEvPfPT_S1_PhS1_ii
        .type           _Z18kQuantizeBlockwiseI13__nv_bfloat16Li256ELi2ELi0ELi1EEvPfPT_S1_PhS1_ii,@function
        .size           _Z18kQuantizeBlockwiseI13__nv_bfloat16Li256ELi2ELi0ELi1EEvPfPT_S1_PhS1_ii,(.L_x_2106 - _Z18kQuantizeBlockwiseI13__nv_bfloat16Li256ELi2ELi0ELi1EEvPfPT_S1_PhS1_ii)
        .other          _Z18kQuantizeBlockwiseI13__nv_bfloat16Li256ELi2ELi0ELi1EEvPfPT_S1_PhS1_ii,@"STO_CUDA_ENTRY STV_DEFAULT"
_Z18kQuantizeBlockwiseI13__nv_bfloat16Li256ELi2ELi0ELi1EEvPfPT_S1_PhS1_ii:
.text._Z18kQuantizeBlockwiseI13__nv_bfloat16Li256ELi2ELi0ELi1EEvPfPT_S1_PhS1_ii:
        /* <DEDUP_REMOVED lines=26> */
.L_x_603:
        /* <DEDUP_REMOVED lines=49> */
[----:B------:R-:W-:Y:S02]  /*04b0*/  ISETP.LE.AND P0, PT, R19, R2, !P0 ;  /* 0x000000021300720c */ /* 0x000fe40004703270 */
[----:B------:R-:W-:Y:S02]  /*04c0*/  IADD3 R19, R7, 0x10, RZ ;  /* 0x0000001007137810 */ /* 0x000fe40007ffe0ff */
        /* <DEDUP_REMOVED lines=22> */
.L_x_589:
        /* <DEDUP_REMOVED lines=32> */
.L_x_590:
[----:B0-----:R-:W-:Y:S05]  /*0830*/  BSYNC B0 ;  /* 0x0000000000007941 */ /* 0x001fea0003800000 */
.L_x_588:
        /* <DEDUP_REMOVED lines=12> */
.L_x_592:
[----:B------:R-:W-:Y:S05]  /*0900*/  BSYNC B0 ;  /* 0x0000000000007941 */ /* 0x000fea0003800000 */
.L_x_591:
        /* <DEDUP_REMOVED lines=14> */
.L_x_595:
[----:B------:R-:W-:-:S13]  /*09f0*/  FSETP.GT.FTZ.AND P0, PT, |R17|, 0.20833332836627960205, PT ;  /* 0x3e5555551100780b */ /* 0x000fda0003f14200 */
[----:B------:R-:W-:-:S04]  /*0a00*/  @!P0 IADD3 R3, R3, 0x6, RZ ;  /* 0x0000000603038810 */ /* 0x000fc80007ffe0ff */
[----:B------:R-:W-:Y:S01]  /*0a10*/  @P0 IADD3 R3, R3, 0x7, RZ ;  /* 0x0000000703030810 */ /* 0x000fe20007ffe0ff */
[----:B------:R-:W-:Y:S05]  /*0a20*/  BRA `(.L_x_596) ;  /* 0x0000009000007947 */ /* 0x000fea0003800000 */
.L_x_594:
[----:B------:R-:W-:-:S13]  /*0a30*/  FSETP.GT.FTZ.AND P0, PT, |R17|, 0.58333301544189453125, PT ;  /* 0x3f1555501100780b */ /* 0x000fda0003f14200 */
[----:B------:R-:W-:Y:S05]  /*0a40*/  @P0 BRA `(.L_x_597) ;  /* 0x0000004000000947 */ /* 0x000fea0003800000 */
[----:B------:R-:W-:-:S13]  /*0a50*/  FSETP.GT.FTZ.AND P0, PT, |R17|, 0.4166666865348815918, PT ;  /* 0x3ed555561100780b */ /* 0x000fda0003f14200 */
[----:B------:R-:W-:-:S04]  /*0a60*/  @!P0 IADD3 R3, R3, 0x4, RZ ;  /* 0x0000000403038810 */ /* 0x000fc80007ffe0ff */
[----:B------:R-:W-:Y:S01]  /*0a70*/  @P0 IADD3 R3, R3, 0x5, RZ ;  /* 0x0000000503030810 */ /* 0x000fe20007ffe0ff */
[----:B------:R-:W-:Y:S05]  /*0a80*/  BRA `(.L_x_596) ;  /* 0x0000003000007947 */ /* 0x000fea0003800000 */
.L_x_597:
[----:B------:R-:W-:-:S13]  /*0a90*/  FSETP.GT.FTZ.AND P0, PT, |R17|, 0.8333333134651184082, PT ;  /* 0x3f5555551100780b */ /* 0x000fda0003f14200 */
[----:B------:R-:W-:-:S04]  /*0aa0*/  @!P0 IADD3 R3, R3, 0x2, RZ ;  /* 0x0000000203038810 */ /* 0x000fc80007ffe0ff */
[----:B------:R-:W-:Y:S02]  /*0ab0*/  @P0 IADD3 R3, R3, 0x3, RZ ;  /* 0x0000000303030810 */ /* 0x000fe40007ffe0ff */
.L_x_596:
[----:B------:R-:W-:Y:S05]  /*0ac0*/  BSYNC B0 ;  /* 0x0000000000007941 */ /* 0x000fea0003800000 */
.L_x_593:
        /* <DEDUP_REMOVED lines=12> */
.L_x_600:
[----:B------:R-:W-:-:S13]  /*0b90*/  FSETP.GT.FTZ.AND P0, PT, |R2|, 0.20833332836627960205, PT ;  /* 0x3e5555550200780b */ /* 0x000fda0003f14200 */
[----:B------:R-:W-:-:S04]  /*0ba0*/  @!P0 IADD3 R17, R17, 0x6, RZ ;  /* 0x0000000611118810 */ /* 0x000fc80007ffe0ff */
[----:B------:R-:W-:Y:S01]  /*0bb0*/  @P0 IADD3 R17, R17, 0x7, RZ ;  /* 0x0000000711110810 */ /* 0x000fe20007ffe0ff */
[----:B------:R-:W-:Y:S05]  /*0bc0*/  BRA `(.L_x_601) ;  /* 0x0000009000007947 */ /* 0x000fea0003800000 */
.L_x_599:
[----:B------:R-:W-:-:S13]  /*0bd0*/  FSETP.GT.FTZ.AND P0, PT, |R2|, 0.58333301544189453125, PT ;  /* 0x3f1555500200780b */ /* 0x000fda0003f14200 */
[----:B------:R-:W-:Y:S05]  /*0be0*/  @P0 BRA `(.L_x_602) ;  /* 0x0000004000000947 */ /* 0x000fea0003800000 */
[----:B------:R-:W-:-:S13]  /*0bf0*/  FSETP.GT.FTZ.AND P0, PT, |R2|, 0.4166666865348815918, PT ;  /* 0x3ed555560200780b */ /* 0x000fda0003f14200 */
[----:B------:R-:W-:-:S04]  /*0c00*/  @!P0 IADD3 R17, R17, 0x4, RZ ;  /* 0x0000000411118810 */ /* 0x000fc80007ffe0ff */
[----:B------:R-:W-:Y:S01]  /*0c10*/  @P0 IADD3 R17, R17, 0x5, RZ ;  /* 0x0000000511110810 */ /* 0x000fe20007ffe0ff */
[----:B------:R-:W-:Y:S05]  /*0c20*/  BRA `(.L_x_601) ;  /* 0x0000003000007947 */ /* 0x000fea0003800000 */
.L_x_602:
[----:B------:R-:W-:-:S13]  /*0c30*/  FSETP.GT.FTZ.AND P0, PT, |R2|, 0.8333333134651184082, PT ;  /* 0x3f5555550200780b */ /* 0x000fda0003f14200 */
[----:B------:R-:W-:-:S04]  /*0c40*/  @!P0 IADD3 R17, R17, 0x2, RZ ;  /* 0x0000000211118810 */ /* 0x000fc80007ffe0ff */
[----:B------:R-:W-:Y:S02]  /*0c50*/  @P0 IADD3 R17, R17, 0x3, RZ ;  /* 0x0000000311110810 */ /* 0x000fe40007ffe0ff */
.L_x_601:
[----:B------:R-:W-:Y:S05]  /*0c60*/  BSYNC B0 ;  /* 0x0000000000007941 */ /* 0x000fea0003800000 */
.L_x_598:
        /* <DEDUP_REMOVED lines=27> */
.L_x_604:
        /* <DEDUP_REMOVED lines=14> */
.L_x_2106:


//--------------------- .text._Z18kQuantizeBlockwiseI13__nv_bfloat16Li512ELi2ELi0ELi1EEvPfPT_S1_PhS1_ii --------------------------
	.section	.text._Z18kQuantizeBlockwiseI13__nv_bfloat16Li512ELi2ELi0ELi1EEvPfPT_S1_PhS1_ii,"ax",@progbits
	.sectioninfo	@"SHI_REGISTERS=27"
	.align	128
        .global         _Z18kQuantizeBlockwiseI13__nv_bfloat16Li512ELi2ELi0ELi1EEvPfPT_S1_PhS1_ii
        .type           _Z18kQuantizeBlockwiseI13__nv_bfloat16Li512ELi2ELi0ELi1EEvPfPT_S1_PhS1_ii,@function
        .size           _Z18kQuantizeBlockwiseI13__nv_bfloat16Li512ELi2ELi0ELi1EEvPfPT_S1_PhS1_ii,(.L_x_2107 - _Z18kQuantizeBlockwiseI13__nv_bfloat16Li512ELi2ELi0ELi1EEvPfPT_S1_PhS1_ii)
        .other          _Z18kQuantizeBlockwiseI13__nv_bfloat16Li512ELi2ELi0ELi1EEvPfPT_S1_PhS1_ii,@"STO_CUDA_ENTRY STV_DEFAULT"
_Z18kQuantizeBlockwiseI13__nv_bfloat16Li512ELi2ELi0ELi1EEvPfPT_S1_PhS1_ii:
.text._Z18kQuantizeBlockwiseI13__nv_bfloat16Li512ELi2ELi0ELi1EEvPfPT_S1_PhS1_ii:
        /* <DEDUP_REMOVED lines=26> */
.L_x_621:
        /* <DEDUP_REMOVED lines=86> */
.L_x_606:
        /* <DEDUP_REMOVED lines=42> */
.L_x_607:
[----:B0-----:R-:W-:Y:S05]  /*09a0*/  BSYNC B0 ;  /* 0x0000000000007941 */ /* 0x001fea0003800000 */
.L_x_605:
        /* <DEDUP_REMOVED lines=12> */
.L_x_609:
[----:B------:R-:W-:Y:S05]  /*0a70*/  BSYNC B0 ;  /* 0x0000000000007941 */ /* 0x000fea0003800000 */
.L_x_608:
        /* <DEDUP_REMOVED lines=14> */
.L_x_612:
[----:B------:R-:W-:-:S13]  /*0b60*/  FSETP.GT.FTZ.AND P0, PT, |R21|, 0.20833332836627960205, PT ;  /* 0x3e5555551500780b */ /* 0x000fda0003f14200 */
[----:B------:R-:W-:-:S04]  /*0b70*/  @!P0 IADD3 R9, R9, 0x6, RZ ;  /* 0x0000000609098810 */ /* 0x000fc80007ffe0ff */
[----:B------:R-:W-:Y:S01]  /*0b80*/  @P0 IADD3 R9, R9, 0x7, RZ ;  /* 0x0000000709090810 */ /* 0x000fe20007ffe0ff */
[----:B------:R-:W-:Y:S05]  /*0b90*/  BRA `(.L_x_613) ;  /* 0x0000009000007947 */ /* 0x000fea0003800000 */
.L_x_611:
[----:B------:R-:W-:-:S13]  /*0ba0*/  FSETP.GT.FTZ.AND P0, PT, |R21|, 0.58333301544189453125, PT ;  /* 0x3f1555501500780b */ /* 0x000fda0003f14200 */
[----:B------:R-:W-:Y:S05]  /*0bb0*/  @P0 BRA `(.L_x_614) ;  /* 0x0000004000000947 */ /* 0x000fea0003800000 */
[----:B------:R-:W-:-:S13]  /*0bc0*/  FSETP.GT.FTZ.AND P0, PT, |R21|, 0.4166666865348815918, PT ;  /* 0x3ed555561500780b */ /* 0x000fda0003f14200 */
[----:B------:R-:W-:-:S04]  /*0bd0*/  @!P0 IADD3 R9, R9, 0x4, RZ ;  /* 0x0000000409098810 */ /* 0x000fc80007ffe0ff */
[----:B------:R-:W-:Y:S01]  /*0be0*/  @P0 IADD3 R9, R9, 0x5, RZ ;  /* 0x0000000509090810 */ /* 0x000fe20007ffe0ff */
[----:B------:R-:W-:Y:S05]  /*0bf0*/  BRA `(.L_x_613) ;  /* 0x0000003000007947 */ /* 0x000fea0003800000 */
.L_x_614:
[----:B------:R-:W-:-:S13]  /*0c00*/  FSETP.GT.FTZ.AND P0, PT, |R21|, 0.8333333134651184082, PT ;  /* 0x3f5555551500780b */ /* 0x000fda0003f14200 */
[----:B------:R-:W-:-:S04]  /*0c10*/  @!P0 IADD3 R9, R9, 0x2, RZ ;  /* 0x0000000209098810 */ /* 0x000fc80007ffe0ff */
[----:B------:R-:W-:Y:S02]  /*0c20*/  @P0 IADD3 R9, R9, 0x3, RZ ;  /* 0x0000000309090810 */ /* 0x000fe40007ffe0ff */
.L_x_613:
[----:B------:R-:W-:Y:S05]  /*0c30*/  BSYNC B0 ;  /* 0x0000000000007941 */ /* 0x000fea0003800000 */
.L_x_610:
        /* <DEDUP_REMOVED lines=12> */
.L_x_617:
[----:B------:R-:W-:-:S13]  /*0d00*/  FSETP.GT.FTZ.AND P0, PT, |R8|, 0.20833332836627960205, PT ;  /* 0x3e5555550800780b */ /* 0x000fda0003f14200 */
[----:B------:R-:W-:-:S04]  /*0d10*/  @!P0 IADD3 R10, R10, 0x6, RZ ;  /* 0x000000060a0a8810 */ /* 0x000fc80007ffe0ff */
[----:B------:R-:W-:Y:S01]  /*0d20*/  @P0 IADD3 R10, R10, 0x7, RZ ;  /* 0x000000070a0a0810 */ /* 0x000fe20007ffe0ff */
[----:B------:R-:W-:Y:S05]  /*0d30*/  BRA `(.L_x_618) ;  /* 0x0000009000007947 */ /* 0x000fea0003800000 */
.L_x_616:
[----:B------:R-:W-:-:S13]  /*0d40*/  FSETP.GT.FTZ.AND P0, PT, |R8|, 0.58333301544189453125, PT ;  /* 0x3f1555500800780b */ /* 0x000fda0003f14200 */
[----:B------:R-:W-:Y:S05]  /*0d50*/  @P0 BRA `(.L_x_619) ;  /* 0x0000004000000947 */ /* 0x000fea0003800000 */
[----:B------:R-:W-:-:S13]  /*0d60*/  FSETP.GT.FTZ.AND P0, PT, |R8|, 0.4166666865348815918, PT ;  /* 0x3ed555560800780b */ /* 0x000fda0003f14200 */
[----:B------:R-:W-:-:S04]  /*0d70*/  @!P0 IADD3 R10, R10, 0x4, RZ ;  /* 0x000000040a0a8810 */ /* 0x000fc80007ffe0ff */
[----:B------:R-:W-:Y:S01]  /*0d80*/  @P0 IADD3 R10, R10, 0x5, RZ ;  /* 0x000000050a0a0810 */ /* 0x000fe20007ffe0ff */
[----:B------:R-:W-:Y:S05]  /*0d90*/  BRA `(.L_x_618) ;  /* 0x0000003000007947 */ /* 0x000fea0003800000 */
.L_x_619:
[----:B------:R-:W-:-:S13]  /*0da0*/  FSETP.GT.FTZ.AND P0, PT, |R8|, 0.8333333134651184082, PT ;  /* 0x3f5555550800780b */ /* 0x000fda0003f14200 */
[----:B------:R-:W-:-:S04]  /*0db0*/  @!P0 IADD3 R10, R10, 0x2, RZ ;  /* 0x000000020a0a8810 */ /* 0x000fc80007ffe0ff */
[----:B------:R-:W-:Y:S02]  /*0dc0*/  @P0 IADD3 R10, R10, 0x3, RZ ;  /* 0x000000030a0a0810 */ /* 0x000fe40007ffe0ff */
.L_x_618:
[----:B------:R-:W-:Y:S05]  /*0dd0*/  BSYNC B0 ;  /* 0x0000000000007941 */ /* 0x000fea0003800000 */
.L_x_615:
        /* <DEDUP_REMOVED lines=27> */
.L_x_620:
[----:B------:R-:W-:Y:S05]  /*0f90*/  EXIT ;  /* 0x000000000000794d */ /* 0x000fea0003800000 */
.L_x_622:
        /* <DEDUP_REMOVED lines=14> */
.L_x_2107:


//--------------------- .text._Z18kQuantizeBlockwiseI13__nv_bfloat16Li1024ELi4ELi0ELi1EEvPfPT_S1_PhS1_ii --------------------------
	.section	.text._Z18kQuantizeBlockwiseI13__nv_bfloat16Li1024ELi4ELi0ELi1EEvPfPT_S1_PhS1_ii,"ax",@progbits
	.sectioninfo	@"SHI_REGISTERS=30"
	.align	128
        .global         _Z18kQuantizeBlockwiseI13__nv_bfloat16Li1024ELi4ELi0ELi1EEvPfPT_S1_PhS1_ii
        .type           _Z18kQuantizeBlockwiseI13__nv_bfloat16Li1024ELi4ELi0ELi1EEvPfPT_S1_PhS1_ii,@function
        .size           _Z18kQuantizeBlockwiseI13__nv_bfloat16Li1024ELi4ELi0ELi1EEvPfPT_S1_PhS1_ii,(.L_x_2108 - _Z18kQuantizeBlockwiseI13__nv_bfloat16Li1024ELi4ELi0ELi1EEvPfPT_S1_PhS1_ii)
        .other          _Z18kQuantizeBlockwiseI13__nv_bfloat16Li1024ELi4ELi0ELi1EEvPfPT_S1_PhS1_ii,@"STO_CUDA_ENTRY STV_DEFAULT"
_Z18kQuantizeBlockwiseI13__nv_bfloat16Li1024ELi4ELi0ELi1EEvPfPT_S1_PhS1_ii:
.text._Z18kQuantizeBlockwiseI13__nv_bfloat16Li1024ELi4ELi0ELi1EEvPfPT_S1_PhS1_ii:
        /* <DEDUP_REMOVED lines=32> */
.L_x_649:
        /* <DEDUP_REMOVED lines=97> */
.L_x_624:
        /* <DEDUP_REMOVED lines=42> */
.L_x_625:
[----:B0-----:R-:W-:Y:S05]  /*0ab0*/  BSYNC B0 ;  /* 0x0000000000007941 */ /* 0x001fea0003800000 */
.L_x_623:
        /* <DEDUP_REMOVED lines=12> */
.L_x_627:
[----:B------:R-:W-:Y:S05]  /*0b80*/  BSYNC B0 ;  /* 0x0000000000007941 */ /* 0x000fea0003800000 */
.L_x_626:
        /* <DEDUP_REMOVED lines=14> */
.L_x_630:
[----:B------:R-:W-:-:S13]  /*0c70*/  FSETP.GT.FTZ.AND P0, PT, |R21|, 0.20833332836627960205, PT ;  /* 0x3e5555551500780b */ /* 0x000fda0003f14200 */
[----:B------:R-:W-:-:S04]  /*0c80*/  @!P0 IADD3 R9, R9, 0x6, RZ ;  /* 0x0000000609098810 */ /* 0x000fc80007ffe0ff */
[----:B------:R-:W-:Y:S01]  /*0c90*/  @P0 IADD3 R9, R9, 0x7, RZ ;  /* 0x0000000709090810 */ /* 0x000fe20007ffe0ff */
[----:B------:R-:W-:Y:S05]  /*0ca0*/  BRA `(.L_x_631) ;  /* 0x0000009000007947 */ /* 0x000fea0003800000 */
.L_x_629:
[----:B------:R-:W-:-:S13]  /*0cb0*/  FSETP.GT.FTZ.AND P0, PT, |R21|, 0.58333301544189453125, PT ;  /* 0x3f1555501500780b */ /* 0x000fda0003f14200 */
[----:B------:R-:W-:Y:S05]  /*0cc0*/  @P0 BRA `(.L_x_632) ;  /* 0x0000004000000947 */ /* 0x000fea0003800000 */
[----:B------:R-:W-:-:S13]  /*0cd0*/  FSETP.GT.FTZ.AND P0, PT, |R21|, 0.4166666865348815918, PT ;  /* 0x3ed555561500780b */ /* 0x000fda0003f14200 */
[----:B------:R-:W-:-:S04]  /*0ce0*/  @!P0 IADD3 R9, R9, 0x4, RZ ;  /* 0x0000000409098810 */ /* 0x000fc80007ffe0ff */
[----:B------:R-:W-:Y:S01]  /*0cf0*/  @P0 IADD3 R9, R9, 0x5, RZ ;  /* 0x0000000509090810 */ /* 0x000fe20007ffe0ff */
[----:B------:R-:W-:Y:S05]  /*0d00*/  BRA `(.L_x_631) ;  /* 0x0000003000007947 */ /* 0x000fea0003800000 */
.L_x_632:
[----:B------:R-:W-:-:S13]  /*0d10*/  FSETP.GT.FTZ.AND P0, PT, |R21|, 0.8333333134651184082, PT ;  /* 0x3f5555551500780b */ /* 0x000fda0003f14200 */
[----:B------:R-:W-:-:S04]  /*0d20*/  @!P0 IADD3 R9, R9, 0x2, RZ ;  /* 0x0000000209098810 */ /* 0x000fc80007ffe0ff */
[----:B------:R-:W-:Y:S02]  /*0d30*/  @P0 IADD3 R9, R9, 0x3, RZ ;  /* 0x0000000309090810 */ /* 0x000fe40007ffe0ff */
.L_x_631:
[----:B------:R-:W-:Y:S05]  /*0d40*/  BSYNC B0 ;  /* 0x0000000000007941 */ /* 0x000fea0003800000 */
.L_x_628:
        /* <DEDUP_REMOVED lines=12> */
.L_x_635:
[----:B------:R-:W-:-:S13]  /*0e10*/  FSETP.GT.FTZ.AND P0, PT, |R25|, 0.20833332836627960205, PT ;  /* 0x3e5555551900780b */ /* 0x000fda0003f14200 */
[----:B------:R-:W-:-:S04]  /*0e20*/  @!P0 IADD3 R10, R10, 0x6, RZ ;  /* 0x000000060a0a8810 */ /* 0x000fc80007ffe0ff */
[----:B------:R-:W-:Y:S01]  /*0e30*/  @P0 IADD3 R10, R10, 0x7, RZ ;  /* 0x000000070a0a0810 */ /* 0x000fe20007ffe0ff */
[----:B------:R-:W-:Y:S05]  /*0e40*/  BRA `(.L_x_636) ;  /* 0x0000009000007947 */ /* 0x000fea0003800000 */
.L_x_634:
[----:B------:R-:W-:-:S13]  /*0e50*/  FSETP.GT.FTZ.AND P0, PT, |R25|, 0.58333301544189453125, PT ;  /* 0x3f1555501900780b */ /* 0x000fda0003f14200 */
[----:B------:R-:W-:Y:S05]  /*0e60*/  @P0 BRA `(.L_x_637) ;  /* 0x0000004000000947 */ /* 0x000fea0003800000 */
[----:B------:R-:W-:-:S13]  /*0e70*/  FSETP.GT.FTZ.AND P0, PT, |R25|, 0.4166666865348815918, PT ;  /* 0x3ed555561900780b */ /* 0x000fda0003f14200 */
[----:B------:R-:W-:-:S04]  /*0e80*/  @!P0 IADD3 R10, R10, 0x4, RZ ;  /* 0x000000040a0a8810 */ /* 0x000fc80007ffe0ff */
[----:B------:R-:W-:Y:S01]  /*0e90*/  @P0 IADD3 R10, R10, 0x5, RZ ;  /* 0x000000050a0a0810 */ /* 0x000fe20007ffe0ff */
[----:B------:R-:W-:Y:S05]  /*0ea0*/  BRA `(.L_x_636) ;  /* 0x0000003000007947 */ /* 0x000fea0003800000 */
.L_x_637:
[----:B------:R-:W-:-:S13]  /*0eb0*/  FSETP.GT.FTZ.AND P0, PT, |R25|, 0.8333333134651184082, PT ;  /* 0x3f5555551900780b */ /* 0x000fda0003f14200 */
[----:B------:R-:W-:-:S04]  /*0ec0*/  @!P0 IADD3 R10, R10, 0x2, RZ ;  /* 0x000000020a0a8810 */ /* 0x000fc80007ffe0ff */
[----:B------:R-:W-:Y:S02]  /*0ed0*/  @P0 IADD3 R10, R10, 0x3, RZ ;  /* 0x000000030a0a0810 */ /* 0x000fe40007ffe0ff */
.L_x_636:
[----:B------:R-:W-:Y:S05]  /*0ee0*/  BSYNC B0 ;  /* 0x0000000000007941 */ /* 0x000fea0003800000 */
.L_x_633:
[----:B------:R-:W-:Y:S01]  /*0ef0*/  FMUL.FTZ R24, R24, R8 ;  /* 0x0000000818187220 */ /* 0x000fe20000410000 */
[----:B------:R-:W-:Y:S01]  /*0f00*/  BSSY B0, `(.L_x_638) ;  /* 0x000001a000007945 */ /* 0x000fe20003800000 */
[----:B------:R-:W-:-:S03]  /*0f10*/  IMAD.SHL.U32 R9, R9, 0x10, RZ ;  /* 0x0000001009097824 */ /* 0x000fc600078e00ff */
[C---:B------:R-:W-:Y:S02]  /*0f20*/  FSETP.GT.FTZ.AND P0, PT, |R24|.reuse, 0.2916666567325592041, PT ;  /* 0x3e9555551800780b */ /* 0x040fe40003f14200 */
[----:B------:R-:W-:Y:S02]  /*0f30*/  FSETP.GEU.FTZ.AND P2, PT, R24, RZ, PT ;  /* 0x000000ff1800720b */ /* 0x000fe40003f5e000 */
[----:B------:R-:W-:Y:S02]  /*0f40*/  LOP3.LUT R16, R9, R10, RZ, 0xfc, !PT ;  /* 0x0000000a09107212 */ /* 0x000fe400078efcff */
        /* <DEDUP_REMOVED lines=8> */
.L_x_640:
[----:B------:R-:W-:-:S13]  /*0fd0*/  FSETP.GT.FTZ.AND P0, PT, |R24|, 0.20833332836627960205, PT ;  /* 0x3e5555551800780b */ /* 0x000fda0003f14200 */
[----:B------:R-:W-:-:S04]  /*0fe0*/  @!P0 IADD3 R9, R9, 0x6, RZ ;  /* 0x0000000609098810 */ /* 0x000fc80007ffe0ff */
[----:B------:R-:W-:Y:S01]  /*0ff0*/  @P0 IADD3 R9, R9, 0x7, RZ ;  /* 0x0000000709090810 */ /* 0x000fe20007ffe0ff */
[----:B------:R-:W-:Y:S05]  /*1000*/  BRA `(.L_x_641) ;  /* 0x0000009000007947 */ /* 0x000fea0003800000 */
.L_x_639:
[----:B------:R-:W-:-:S13]  /*1010*/  FSETP.GT.FTZ.AND P0, PT, |R24|, 0.58333301544189453125, PT ;  /* 0x3f1555501800780b */ /* 0x000fda0003f14200 */
[----:B------:R-:W-:Y:S05]  /*1020*/  @P0 BRA `(.L_x_642) ;  /* 0x0000004000000947 */ /* 0x000fea0003800000 */
[----:B------:R-:W-:-:S13]  /*1030*/  FSETP.GT.FTZ.AND P0, PT, |R24|, 0.4166666865348815918, PT ;  /* 0x3ed555561800780b */ /* 0x000fda0003f14200 */
[----:B------:R-:W-:-:S04]  /*1040*/  @!P0 IADD3 R9, R9, 0x4, RZ ;  /* 0x0000000409098810 */ /* 0x000fc80007ffe0ff */
[----:B------:R-:W-:Y:S01]  /*1050*/  @P0 IADD3 R9, R9, 0x5, RZ ;  /* 0x0000000509090810 */ /* 0x000fe20007ffe0ff */
[----:B------:R-:W-:Y:S05]  /*1060*/  BRA `(.L_x_641) ;  /* 0x0000003000007947 */ /* 0x000fea0003800000 */
.L_x_642:
[----:B------:R-:W-:-:S13]  /*1070*/  FSETP.GT.FTZ.AND P0, PT, |R24|, 0.8333333134651184082, PT ;  /* 0x3f5555551800780b */ /* 0x000fda0003f14200 */
[----:B------:R-:W-:-:S04]  /*1080*/  @!P0 IADD3 R9, R9, 0x2, RZ ;  /* 0x0000000209098810 */ /* 0x000fc80007ffe0ff */
[----:B------:R-:W-:Y:S02]  /*1090*/  @P0 IADD3 R9, R9, 0x3, RZ ;  /* 0x0000000309090810 */ /* 0x000fe40007ffe0ff */
.L_x_641:
[----:B------:R-:W-:Y:S05]  /*10a0*/  BSYNC B0 ;  /* 0x0000000000007941 */ /* 0x000fea0003800000 */
.L_x_638:
        /* <DEDUP_REMOVED lines=12> */
.L_x_645:
[----:B------:R-:W-:-:S13]  /*1170*/  FSETP.GT.FTZ.AND P0, PT, |R8|, 0.20833332836627960205, PT ;  /* 0x3e5555550800780b */ /* 0x000fda0003f14200 */
[----:B------:R-:W-:-:S04]  /*1180*/  @!P0 IADD3 R10, R10, 0x6, RZ ;  /* 0x000000060a0a8810 */ /* 0x000fc80007ffe0ff */
[----:B------:R-:W-:Y:S01]  /*1190*/  @P0 IADD3 R10, R10, 0x7, RZ ;  /* 0x000000070a0a0810 */ /* 0x000fe20007ffe0ff */
[----:B------:R-:W-:Y:S05]  /*11a0*/  BRA `(.L_x_646) ;  /* 0x0000009000007947 */ /* 0x000fea0003800000 */
.L_x_644:
[----:B------:R-:W-:-:S13]  /*11b0*/  FSETP.GT.FTZ.AND P0, PT, |R8|, 0.58333301544189453125, PT ;  /* 0x3f1555500800780b */ /* 0x000fda0003f14200 */
[----:B------:R-:W-:Y:S05]  /*11c0*/  @P0 BRA `(.L_x_647) ;  /* 0x0000004000000947 */ /* 0x000fea0003800000 */
[----:B------:R-:W-:-:S13]  /*11d0*/  FSETP.GT.FTZ.AND P0, PT, |R8|, 0.4166666865348815918, PT ;  /* 0x3ed555560800780b */ /* 0x000fda0003f14200 */
[----:B------:R-:W-:-:S04]  /*11e0*/  @!P0 IADD3 R10, R10, 0x4, RZ ;  /* 0x000000040a0a8810 */ /* 0x000fc80007ffe0ff */
[----:B------:R-:W-:Y:S01]  /*11f0*/  @P0 IADD3 R10, R10, 0x5, RZ ;  /* 0x000000050a0a0810 */ /* 0x000fe20007ffe0ff */
[----:B------:R-:W-:Y:S05]  /*1200*/  BRA `(.L_x_646) ;  /* 0x0000003000007947 */ /* 0x000fea0003800000 */
.L_x_647:
[----:B------:R-:W-:-:S13]  /*1210*/  FSETP.GT.FTZ.AND P0, PT, |R8|, 0.8333333134651184082, PT ;  /* 0x3f5555550800780b */ /* 0x000fda0003f14200 */
[----:B------:R-:W-:-:S04]  /*1220*/  @!P0 IADD3 R10, R10, 0x2, RZ ;  /* 0x000000020a0a8810 */ /* 0x000fc80007ffe0ff */
[----:B------:R-:W-:Y:S02]  /*1230*/  @P0 IADD3 R10, R10, 0x3, RZ ;  /* 0x000000030a0a0810 */ /* 0x000fe40007ffe0ff */
.L_x_646:
[----:B------:R-:W-:Y:S05]  /*1240*/  BSYNC B0 ;  /* 0x0000000000007941 */ /* 0x000fea0003800000 */
.L_x_643:
        /* <DEDUP_REMOVED lines=34> */
.L_x_648:
[----:B------:R-:W-:Y:S05]  /*1470*/  EXIT ;  /* 0x000000000000794d */ /* 0x000fea0003800000 */
.L_x_650:
        /* <DEDUP_REMOVED lines=16> */
.L_x_2108:


//--------------------- .text._Z18kQuantizeBlockwiseI13__nv_bfloat16Li2048ELi4ELi0ELi1EEvPfPT_S1_PhS1_ii --------------------------
	.section	.text._Z18kQuantizeBlockwiseI13__nv_bfloat16Li2048ELi4ELi0ELi1EEvPfPT_S1_PhS1_ii,"ax",@progbits
	.sectioninfo	@"SHI_REGISTERS=36"
	.align	128
        .global         _Z18kQuantizeBlockwiseI13__nv_bfloat16Li2048ELi4ELi0ELi1EEvPfPT_S1_PhS1_ii
        .type           _Z18kQuantizeBlockwiseI13__nv_bfloat16Li2048ELi4ELi0ELi1EEvPfPT_S1_PhS1_ii,@function
        .size           _Z18kQuantizeBlockwiseI13__nv_bfloat16Li2048ELi4ELi0ELi1EEvPfPT_S1_PhS1_ii,(.L_x_2109 - _Z18kQuantizeBlockwiseI13__nv_bfloat16Li2048ELi4ELi0ELi1EEvPfPT_S1_PhS1_ii)
        .other          _Z18kQuantizeBlockwiseI13__nv_bfloat16Li2048ELi4ELi0ELi1EEvPfPT_S1_PhS1_ii,@"STO_CUDA_ENTRY STV_DEFAULT"
_Z18kQuantizeBlockwiseI13__nv_bfloat16Li2048ELi4ELi0ELi1EEvPfPT_S1_PhS1_ii:
.text._Z18kQuantizeBlockwiseI13__nv_bfloat16Li2048ELi4ELi0ELi1EEvPfPT_S1_PhS1_ii:
        /* <DEDUP_REMOVED lines=32> */
.L_x_677:
        /* <DEDUP_REMOVED lines=122> */
.L_x_652:
        /* <DEDUP_REMOVED lines=59> */
.L_x_653:
[----:B0-----:R-:W-:Y:S05]  /*0d50*/  BSYNC B0 ;  /* 0x0000000000007941 */ /* 0x001fea0003800000 */
.L_x_651:
        /* <DEDUP_REMOVED lines=12> */
.L_x_655:
[----:B------:R-:W-:Y:S05]  /*0e20*/  BSYNC B0 ;  /* 0x0000000000007941 */ /* 0x000fea0003800000 */
.L_x_654:
        /* <DEDUP_REMOVED lines=14> */
.L_x_658:
[----:B------:R-:W-:-:S13]  /*0f10*/  FSETP.GT.FTZ.AND P0, PT, |R7|, 0.20833332836627960205, PT ;  /* 0x3e5555550700780b */ /* 0x000fda0003f14200 */
[----:B------:R-:W-:-:S04]  /*0f20*/  @!P0 IADD3 R8, R8, 0x6, RZ ;  /* 0x0000000608088810 */ /* 0x000fc80007ffe0ff */
[----:B------:R-:W-:Y:S01]  /*0f30*/  @P0 IADD3 R8, R8, 0x7, RZ ;  /* 0x0000000708080810 */ /* 0x000fe20007ffe0ff */
[----:B------:R-:W-:Y:S05]  /*0f40*/  BRA `(.L_x_659) ;  /* 0x0000009000007947 */ /* 0x000fea0003800000 */
.L_x_657:
[----:B------:R-:W-:-:S13]  /*0f50*/  FSETP.GT.FTZ.AND P0, PT, |R7|, 0.58333301544189453125, PT ;  /* 0x3f1555500700780b */ /* 0x000fda0003f14200 */
[----:B------:R-:W-:Y:S05]  /*0f60*/  @P0 BRA `(.L_x_660) ;  /* 0x0000004000000947 */ /* 0x000fea0003800000 */
[----:B------:R-:W-:-:S13]  /*0f70*/  FSETP.GT.FTZ.AND P0, PT, |R7|, 0.4166666865348815918, PT ;  /* 0x3ed555560700780b */ /* 0x000fda0003f14200 */
[----:B------:R-:W-:-:S04]  /*0f80*/  @!P0 IADD3 R8, R8, 0x4, RZ ;  /* 0x0000000408088810 */ /* 0x000fc80007ffe0ff */
[----:B------:R-:W-:Y:S01]  /*0f90*/  @P0 IADD3 R8, R8, 0x5, RZ ;  /* 0x0000000508080810 */ /* 0x000fe20007ffe0ff */
[----:B------:R-:W-:Y:S05]  /*0fa0*/  BRA `(.L_x_659) ;  /* 0x0000003000007947 */ /* 0x000fea0003800000 */
.L_x_660:
[----:B------:R-:W-:-:S13]  /*0fb0*/  FSETP.GT.FTZ.AND P0, PT, |R7|, 0.8333333134651184082, PT ;  /* 0x3f5555550700780b */ /* 0x000fda0003f14200 */
[----:B------:R-:W-:-:S04]  /*0fc0*/  @!P0 IADD3 R8, R8, 0x2, RZ ;  /* 0x0000000208088810 */ /* 0x000fc80007ffe0ff */
[----:B------:R-:W-:Y:S02]  /*0fd0*/  @P0 IADD3 R8, R8, 0x3, RZ ;  /* 0x0000000308080810 */ /* 0x000fe40007ffe0ff */
.L_x_659:
[----:B------:R-:W-:Y:S05]  /*0fe0*/  BSYNC B0 ;  /* 0x0000000000007941 */ /* 0x000fea0003800000 */
.L_x_656:
        /* <DEDUP_REMOVED lines=12> */
.L_x_663:
[----:B------:R-:W-:-:S13]  /*10b0*/  FSETP.GT.FTZ.AND P0, PT, |R28|, 0.20833332836627960205, PT ;  /* 0x3e5555551c00780b */ /* 0x000fda0003f14200 */
[----:B------:R-:W-:-:S04]  /*10c0*/  @!P0 IADD3 R7, R7, 0x6, RZ ;  /* 0x0000000607078810 */ /* 0x000fc80007ffe0ff */
[----:B------:R-:W-:Y:S01]  /*10d0*/  @P0 IADD3 R7, R7, 0x7, RZ ;  /* 0x0000000707070810 */ /* 0x000fe20007ffe0ff */
[----:B------:R-:W-:Y:S05]  /*10e0*/  BRA `(.L_x_664) ;  /* 0x0000009000007947 */ /* 0x000fea0003800000 */
.L_x_662:
[----:B------:R-:W-:-:S13]  /*10f0*/  FSETP.GT.FTZ.AND P0, PT, |R28|, 0.58333301544189453125, PT ;  /* 0x3f1555501c00780b */ /* 0x000fda0003f14200 */
[----:B------:R-:W-:Y:S05]  /*1100*/  @P0 BRA `(.L_x_665) ;  /* 0x0000004000000947 */ /* 0x000fea0003800000 */
[----:B------:R-:W-:-:S13]  /*1110*/  FSETP.GT.FTZ.AND P0, PT, |R28|, 0.4166666865348815918, PT ;  /* 0x3ed555561c00780b */ /* 0x000fda0003f14200 */
[----:B------:R-:W-:-:S04]  /*1120*/  @!P0 IADD3 R7, R7, 0x4, RZ ;  /* 0x0000000407078810 */ /* 0x000fc80007ffe0ff */
[----:B------:R-:W-:Y:S01]  /*1130*/  @P0 IADD3 R7, R7, 0x5, RZ ;  /* 0x0000000507070810 */ /* 0x000fe20007ffe0ff */
[----:B------:R-:W-:Y:S05]  /*1140*/  BRA `(.L_x_664) ;  /* 0x0000003000007947 */ /* 0x000fea0003800000 */
.L_x_665:
[----:B------:R-:W-:-:S13]  /*1150*/  FSETP.GT.FTZ.AND P0, PT, |R28|, 0.8333333134651184082, PT ;  /* 0x3f5555551c00780b */ /* 0x000fda0003f14200 */
[----:B------:R-:W-:-:S04]  /*1160*/  @!P0 IADD3 R7, R7, 0x2, RZ ;  /* 0x0000000207078810 */ /* 0x000fc80007ffe0ff */
[----:B------:R-:W-:Y:S02]  /*1170*/  @P0 IADD3 R7, R7, 0x3, RZ ;  /* 0x0000000307070810 */ /* 0x000fe40007ffe0ff */
.L_x_664:
[----:B------:R-:W-:Y:S05]  /*1180*/  BSYNC B0 ;  /* 0x0000000000007941 */ /* 0x000fea0003800000 */
.L_x_661:
        /* <DEDUP_REMOVED lines=14> */
.L_x_668:
[----:B------:R-:W-:-:S13]  /*1270*/  FSETP.GT.FTZ.AND P0, PT, |R26|, 0.20833332836627960205, PT ;  /* 0x3e5555551a00780b */ /* 0x000fda0003f14200 */
[----:B------:R-:W-:-:S04]  /*1280*/  @!P0 IADD3 R7, R7, 0x6, RZ ;  /* 0x0000000607078810 */ /* 0x000fc80007ffe0ff */
[----:B------:R-:W-:Y:S01]  /*1290*/  @P0 IADD3 R7, R7, 0x7, RZ ;  /* 0x0000000707070810 */ /* 0x000fe20007ffe0ff */
[----:B------:R-:W-:Y:S05]  /*12a0*/  BRA `(.L_x_669) ;  /* 0x0000009000007947 */ /* 0x000fea0003800000 */
.L_x_667:
[----:B------:R-:W-:-:S13]  /*12b0*/  FSETP.GT.FTZ.AND P0, PT, |R26|, 0.58333301544189453125, PT ;  /* 0x3f1555501a00780b */ /* 0x000fda0003f14200 */
[----:B------:R-:W-:Y:S05]  /*12c0*/  @P0 BRA `(.L_x_670) ;  /* 0x0000004000000947 */ /* 0x000fea0003800000 */
[----:B------:R-:W-:-:S13]  /*12d0*/  FSETP.GT.FTZ.AND P0, PT, |R26|, 0.4166666865348815918, PT ;  /* 0x3ed555561a00780b */ /* 0x000fda0003f14200 */
[----:B------:R-:W-:-:S04]  /*12e0*/  @!P0 IADD3 R7, R7, 0x4, RZ ;  /* 0x0000000407078810 */ /* 0x000fc80007ffe0ff */
[----:B------:R-:W-:Y:S01]  /*12f0*/  @P0 IADD3 R7, R7, 0x5, RZ ;  /* 0x0000000507070810 */ /* 0x000fe20007ffe0ff */
[----:B------:R-:W-:Y:S05]  /*1300*/  BRA `(.L_x_669) ;  /* 0x0000003000007947 */ /* 0x000fea0003800000 */
.L_x_670:
[----:B------:R-:W-:-:S13]  /*1310*/  FSETP.GT.FTZ.AND P0, PT, |R26|, 0.8333333134651184082, PT ;  /* 0x3f5555551a00780b */ /* 0x000fda0003f14200 */
[----:B------:R-:W-:-:S04]  /*1320*/  @!P0 IADD3 R7, R7, 0x2, RZ ;  /* 0x0000000207078810 */ /* 0x000fc80007ffe0ff */
[----:B------:R-:W-:Y:S02]  /*1330*/  @P0 IADD3 R7, R7, 0x3, RZ ;  /* 0x0000000307070810 */ /* 0x000fe40007ffe0ff */
.L_x_669:
[----:B------:R-:W-:Y:S05]  /*1340*/  BSYNC B0 ;  /* 0x0000000000007941 */ /* 0x000fea0003800000 */
.L_x_666:
        /* <DEDUP_REMOVED lines=12> */
.L_x_673:
[----:B------:R-:W-:-:S13]  /*1410*/  FSETP.GT.FTZ.AND P0, PT, |R9|, 0.20833332836627960205, PT ;  /* 0x3e5555550900780b */ /* 0x000fda0003f14200 */
[----:B------:R-:W-:-:S04]  /*1420*/  @!P0 IADD3 R8, R8, 0x6, RZ ;  /* 0x0000000608088810 */ /* 0x000fc80007ffe0ff */
[----:B------:R-:W-:Y:S01]  /*1430*/  @P0 IADD3 R8, R8, 0x7, RZ ;  /* 0x0000000708080810 */ /* 0x000fe20007ffe0ff */
[----:B------:R-:W-:Y:S05]  /*1440*/  BRA `(.L_x_674) ;  /* 0x0000009000007947 */ /* 0x000fea0003800000 */
.L_x_672:
[----:B------:R-:W-:-:S13]  /*1450*/  FSETP.GT.FTZ.AND P0, PT, |R9|, 0.58333301544189453125, PT ;  /* 0x3f1555500900780b */ /* 0x000fda0003f14200 */
[----:B------:R-:W-:Y:S05]  /*1460*/  @P0 BRA `(.L_x_675) ;  /* 0x0000004000000947 */ /* 0x000fea0003800000 */
[----:B------:R-:W-:-:S13]  /*1470*/  FSETP.GT.FTZ.AND P0, PT, |R9|, 0.4166666865348815918, PT ;  /* 0x3ed555560900780b */ /* 0x000fda0003f14200 */
[----:B------:R-:W-:-:S04]  /*1480*/  @!P0 IADD3 R8, R8, 0x4, RZ ;  /* 0x0000000408088810 */ /* 0x000fc80007ffe0ff */
[----:B------:R-:W-:Y:S01]  /*1490*/  @P0 IADD3 R8, R8, 0x5, RZ ;  /* 0x0000000508080810 */ /* 0x000fe20007ffe0ff */
[----:B------:R-:W-:Y:S05]  /*14a0*/  BRA `(.L_x_674) ;  /* 0x0000003000007947 */ /* 0x000fea0003800000 */
.L_x_675:
[----:B------:R-:W-:-:S13]  /*14b0*/  FSETP.GT.FTZ.AND P0, PT, |R9|, 0.8333333134651184082, PT ;  /* 0x3f5555550900780b */ /* 0x000fda0003f14200 */
[----:B------:R-:W-:-:S04]  /*14c0*/  @!P0 IADD3 R8, R8, 0x2, RZ ;  /* 0x0000000208088810 */ /* 0x000fc80007ffe0ff */
[----:B------:R-:W-:Y:S02]  /*14d0*/  @P0 IADD3 R8, R8, 0x3, RZ ;  /* 0x0000000308080810 */ /* 0x000fe40007ffe0ff */
.L_x_674:
[----:B------:R-:W-:Y:S05]  /*14e0*/  BSYNC B0 ;  /* 0x0000000000007941 */ /* 0x000fea0003800000 */
.L_x_671:
        /* <DEDUP_REMOVED lines=34> */
.L_x_676:
[----:B------:R-:W-:Y:S05]  /*1710*/  EXIT ;  /* 0x000000000000794d */ /* 0x000fea0003800000 */
.L_x_678:
        /* <DEDUP_REMOVED lines=14> */
.L_x_2109:


//--------------------- .text._Z18kQuantizeBlockwiseI13__nv_bfloat16Li4096ELi4ELi0ELi1EEvPfPT_S1_PhS1_ii --------------------------
	.section	.text._Z18kQuantizeBlockwiseI13__nv_bfloat16Li4096ELi4ELi0ELi1EEvPfPT_S1_PhS1_ii,"ax",@progbits
	.sectioninfo	@"SHI_REGISTERS=35"
	.align	128
        .global         _Z18kQuantizeBlockwiseI13__nv_bfloat16Li4096ELi4ELi0ELi1EEvPfPT_S1_PhS1_ii
        .type           _Z18kQuantizeBlockwiseI13__nv_bfloat16Li4096ELi4ELi0ELi1EEvPfPT_S1_PhS1_ii,@function
        .size           _Z18kQuantizeBlockwiseI13__nv_bfloat16Li4096ELi4ELi0ELi1EEvPfPT_S1_PhS1_ii,(.L_x_2110 - _Z18kQuantizeBlockwiseI13__nv_bfloat16Li4096ELi4ELi0ELi1EEvPfPT_S1_PhS1_ii)
        .other          _Z18kQuantizeBlockwiseI13__nv_bfloat16Li4096ELi4ELi0ELi1EEvPfPT_S1_PhS1_ii,@"STO_CUDA_ENTRY STV_DEFAULT"
_Z18kQuantizeBlockwiseI13__nv_bfloat16Li4096ELi4ELi0ELi1EEvPfPT_S1_PhS1_ii:
.text._Z18kQuantizeBlockwiseI13__nv_bfloat16Li4096ELi4ELi0ELi1EEvPfPT_S1_PhS1_ii:
        /* <DEDUP_REMOVED lines=32> */
.L_x_705:
        /* <DEDUP_REMOVED lines=174> */
.L_x_680:
        /* <DEDUP_REMOVED lines=95> */
.L_x_681:
[----:B0-----:R-:W-:Y:S05]  /*12d0*/  BSYNC B0 ;  /* 0x0000000000007941 */ /* 0x001fea0003800000 */
.L_x_679:
        /* <DEDUP_REMOVED lines=12> */
.L_x_683:
[----:B------:R-:W-:Y:S05]  /*13a0*/  BSYNC B0 ;  /* 0x0000000000007941 */ /* 0x000fea0003800000 */
.L_x_682:
        /* <DEDUP_REMOVED lines=14> */
.L_x_686:
[----:B------:R-:W-:-:S13]  /*1490*/  FSETP.GT.FTZ.AND P0, PT, |R7|, 0.20833332836627960205, PT ;  /* 0x3e5555550700780b */ /* 0x000fda0003f14200 */
[----:B------:R-:W-:-:S04]  /*14a0*/  @!P0 IADD3 R9, R9, 0x6, RZ ;  /* 0x0000000609098810 */ /* 0x000fc80007ffe0ff */
[----:B------:R-:W-:Y:S01]  /*14b0*/  @P0 IADD3 R9, R9, 0x7, RZ ;  /* 0x0000000709090810 */ /* 0x000fe20007ffe0ff */
[----:B------:R-:W-:Y:S05]  /*14c0*/  BRA `(.L_x_687) ;  /* 0x0000009000007947 */ /* 0x000fea0003800000 */
.L_x_685:
[----:B------:R-:W-:-:S13]  /*14d0*/  FSETP.GT.FTZ.AND P0, PT, |R7|, 0.58333301544189453125, PT ;  /* 0x3f1555500700780b */ /* 0x000fda0003f14200 */
[----:B------:R-:W-:Y:S05]  /*14e0*/  @P0 BRA `(.L_x_688) ;  /* 0x0000004000000947 */ /* 0x000fea0003800000 */
[----:B------:R-:W-:-:S13]  /*14f0*/  FSETP.GT.FTZ.AND P0, PT, |R7|, 0.4166666865348815918, PT ;  /* 0x3ed555560700780b */ /* 0x000fda0003f14200 */
[----:B------:R-:W-:-:S04]  /*1500*/  @!P0 IADD3 R9, R9, 0x4, RZ ;  /* 0x0000000409098810 */ /* 0x000fc80007ffe0ff */
[----:B------:R-:W-:Y:S01]  /*1510*/  @P0 IADD3 R9, R9, 0x5, RZ ;  /* 0x0000000509090810 */ /* 0x000fe20007ffe0ff */
[----:B------:R-:W-:Y:S05]  /*1520*/  BRA `(.L_x_687) ;  /* 0x0000003000007947 */ /* 0x000fea0003800000 */
.L_x_688:
[----:B------:R-:W-:-:S13]  /*1530*/  FSETP.GT.FTZ.AND P0, PT, |R7|, 0.8333333134651184082, PT ;  /* 0x3f5555550700780b */ /* 0x000fda0003f14200 */
[----:B------:R-:W-:-:S04]  /*1540*/  @!P0 IADD3 R9, R9, 0x2, RZ ;  /* 0x0000000209098810 */ /* 0x000fc80007ffe0ff */
[----:B------:R-:W-:Y:S02]  /*1550*/  @P0 IADD3 R9, R9, 0x3, RZ ;  /* 0x0000000309090810 */ /* 0x000fe40007ffe0ff */
.L_x_687:
[----:B------:R-:W-:Y:S05]  /*1560*/  BSYNC B0 ;  /* 0x0000000000007941 */ /* 0x000fea0003800000 */
.L_x_684:
        /* <DEDUP_REMOVED lines=12> */
.L_x_691:
[----:B------:R-:W-:-:S13]  /*1630*/  FSETP.GT.FTZ.AND P0, PT, |R29|, 0.20833332836627960205, PT ;  /* 0x3e5555551d00780b */ /* 0x000fda0003f14200 */
[----:B------:R-:W-:-:S04]  /*1640*/  @!P0 IADD3 R7, R7, 0x6, RZ ;  /* 0x0000000607078810 */ /* 0x000fc80007ffe0ff */
[----:B------:R-:W-:Y:S01]  /*1650*/  @P0 IADD3 R7, R7, 0x7, RZ ;  /* 0x0000000707070810 */ /* 0x000fe20007ffe0ff */
[----:B------:R-:W-:Y:S05]  /*1660*/  BRA `(.L_x_692) ;  /* 0x0000009000007947 */ /* 0x000fea0003800000 */
.L_x_690:
[----:B------:R-:W-:-:S13]  /*1670*/  FSETP.GT.FTZ.AND P0, PT, |R29|, 0.58333301544189453125, PT ;  /* 0x3f1555501d00780b */ /* 0x000fda0003f14200 */
[----:B------:R-:W-:Y:S05]  /*1680*/  @P0 BRA `(.L_x_693) ;  /* 0x0000004000000947 */ /* 0x000fea0003800000 */
[----:B------:R-:W-:-:S13]  /*1690*/  FSETP.GT.FTZ.AND P0, PT, |R29|, 0.4166666865348815918, PT ;  /* 0x3ed555561d00780b */ /* 0x000fda0003f14200 */
[----:B------:R-:W-:-:S04]  /*16a0*/  @!P0 IADD3 R7, R7, 0x4, RZ ;  /* 0x0000000407078810 */ /* 0x000fc80007ffe0ff */
[----:B------:R-:W-:Y:S01]  /*16b0*/  @P0 IADD3 R7, R7, 0x5, RZ ;  /* 0x0000000507070810 */ /* 0x000fe20007ffe0ff */
[----:B------:R-:W-:Y:S05]  /*16c0*/  BRA `(.L_x_692) ;  /* 0x0000003000007947 */ /* 0x000fea0003800000 */
.L_x_693:
[----:B------:R-:W-:-:S13]  /*16d0*/  FSETP.GT.FTZ.AND P0, PT, |R29|, 0.8333333134651184082, PT ;  /* 0x3f5555551d00780b */ /* 0x000fda0003f14200 */
[----:B------:R-:W-:-:S04]  /*16e0*/  @!P0 IADD3 R7, R7, 0x2, RZ ;  /* 0x0000000207078810 */ /* 0x000fc80007ffe0ff */
[----:B------:R-:W-:Y:S02]  /*16f0*/  @P0 IADD3 R7, R7, 0x3, RZ ;  /* 0x0000000307070810 */ /* 0x000fe40007ffe0ff */
.L_x_692:
[----:B------:R-:W-:Y:S05]  /*1700*/  BSYNC B0 ;  /* 0x0000000000007941 */ /* 0x000fea0003800000 */
.L_x_689:
        /* <DEDUP_REMOVED lines=14> */
.L_x_696:
[----:B------:R-:W-:-:S13]  /*17f0*/  FSETP.GT.FTZ.AND P0, PT, |R27|, 0.20833332836627960205, PT ;  /* 0x3e5555551b00780b */ /* 0x000fda0003f14200 */
[----:B------:R-:W-:-:S04]  /*1800*/  @!P0 IADD3 R7, R7, 0x6, RZ ;  /* 0x0000000607078810 */ /* 0x000fc80007ffe0ff */
[----:B------:R-:W-:Y:S01]  /*1810*/  @P0 IADD3 R7, R7, 0x7, RZ ;  /* 0x0000000707070810 */ /* 0x000fe20007ffe0ff */
[----:B------:R-:W-:Y:S05]  /*1820*/  BRA `(.L_x_697) ;  /* 0x0000009000007947 */ /* 0x000fea0003800000 */
.L_x_695:
[----:B------:R-:W-:-:S13]  /*1830*/  FSETP.GT.FTZ.AND P0, PT, |R27|, 0.58333301544189453125, PT ;  /* 0x3f1555501b00780b */ /* 0x000fda0003f14200 */
[----:B------:R-:W-:Y:S05]  /*1840*/  @P0 BRA `(.L_x_698) ;  /* 0x0000004000000947 */ /* 0x000fea0003800000 */
[----:B------:R-:W-:-:S13]  /*1850*/  FSETP.GT.FTZ.AND P0, PT, |R27|, 0.4166666865348815918, PT ;  /* 0x3ed555561b00780b */ /* 0x000fda0003f14200 */
[----:B------:R-:W-:-:S04]  /*1860*/  @!P0 IADD3 R7, R7, 0x4, RZ ;  /* 0x0000000407078810 */ /* 0x000fc80007ffe0ff */
[----:B------:R-:W-:Y:S01]  /*1870*/  @P0 IADD3 R7, R7, 0x5, RZ ;  /* 0x0000000507070810 */ /* 0x000fe20007ffe0ff */
[----:B------:R-:W-:Y:S05]  /*1880*/  BRA `(.L_x_697) ;  /* 0x0000003000007947 */ /* 0x000fea0003800000 */
.L_x_698:
[----:B------:R-:W-:-:S13]  /*1890*/  FSETP.GT.FTZ.AND P0, PT, |R27|, 0.8333333134651184082, PT ;  /* 0x3f5555551b00780b */ /* 0x000fda0003f14200 */
[----:B------:R-:W-:-:S04]  /*18a0*/  @!P0 IADD3 R7, R7, 0x2, RZ ;  /* 0x0000000207078810 */ /* 0x000fc80007ffe0ff */
[----:B------:R-:W-:Y:S02]  /*18b0*/  @P0 IADD3 R7, R7, 0x3, RZ ;  /* 0x0000000307070810 */ /* 0x000fe40007ffe0ff */
.L_x_697:
[----:B------:R-:W-:Y:S05]  /*18c0*/  BSYNC B0 ;  /* 0x0000000000007941 */ /* 0x000fea0003800000 */
.L_x_694:
        /* <DEDUP_REMOVED lines=12> */
.L_x_701:
[----:B------:R-:W-:-:S13]  /*1990*/  FSETP.GT.FTZ.AND P0, PT, |R8|, 0.20833332836627960205, PT ;  /* 0x3e5555550800780b */ /* 0x000fda0003f14200 */
[----:B------:R-:W-:-:S04]  /*19a0*/  @!P0 IADD3 R9, R9, 0x6, RZ ;  /* 0x0000000609098810 */ /* 0x000fc80007ffe0ff */
[----:B------:R-:W-:Y:S01]  /*19b0*/  @P0 IADD3 R9, R9, 0x7, RZ ;  /* 0x0000000709090810 */ /* 0x000fe20007ffe0ff */
[----:B------:R-:W-:Y:S05]  /*19c0*/  BRA `(.L_x_702) ;  /* 0x0000009000007947 */ /* 0x000fea0003800000 */
.L_x_700:
[----:B------:R-:W-:-:S13]  /*19d0*/  FSETP.GT.FTZ.AND P0, PT, |R8|, 0.58333301544189453125, PT ;  /* 0x3f1555500800780b */ /* 0x000fda0003f14200 */
[----:B------:R-:W-:Y:S05]  /*19e0*/  @P0 BRA `(.L_x_703) ;  /* 0x0000004000000947 */ /* 0x000fea0003800000 */
[----:B------:R-:W-:-:S13]  /*19f0*/  FSETP.GT.FTZ.AND P0, PT, |R8|, 0.4166666865348815918, PT ;  /* 0x3ed555560800780b */ /* 0x000fda0003f14200 */
[----:B------:R-:W-:-:S04]  /*1a00*/  @!P0 IADD3 R9, R9, 0x4, RZ ;  /* 0x0000000409098810 */ /* 0x000fc80007ffe0ff */
[----:B------:R-:W-:Y:S01]  /*1a10*/  @P0 IADD3 R9, R9, 0x5, RZ ;  /* 0x0000000509090810 */ /* 0x000fe20007ffe0ff */
[----:B------:R-:W-:Y:S05]  /*1a20*/  BRA `(.L_x_702) ;  /* 0x0000003000007947 */ /* 0x000fea0003800000 */
.L_x_703:
[----:B------:R-:W-:-:S13]  /*1a30*/  FSETP.GT.FTZ.AND P0, PT, |R8|, 0.8333333134651184082, PT ;  /* 0x3f5555550800780b */ /* 0x000fda0003f14200 */
[----:B------:R-:W-:-:S04]  /*1a40*/  @!P0 IADD3 R9, R9, 0x2, RZ ;  /* 0x0000000209098810 */ /* 0x000fc80007ffe0ff */
[----:B------:R-:W-:Y:S02]  /*1a50*/  @P0 IADD3 R9, R9, 0x3, RZ ;  /* 0x0000000309090810 */ /* 0x000fe40007ffe0ff */
.L_x_702:
[----:B------:R-:W-:Y:S05]  /*1a60*/  BSYNC B0 ;  /* 0x0000000000007941 */ /* 0x000fea0003800000 */
.L_x_699:
        /* <DEDUP_REMOVED lines=34> */
.L_x_704:
[----:B------:R-:W-:Y:S05]  /*1c90*/  EXIT ;  /* 0x000000000000794d */ /* 0x000fea0003800000 */
.L_x_706:
        /* <DEDUP_REMOVED lines=14> */
.L_x_2110:


//--------------------- .text._Z18kQuantizeBlockwiseI13__nv_bfloat16Li64ELi2ELi0ELi0EEvPfPT_S1_PhS1_ii --------------------------
	.section	.text._Z18kQuantizeBlockwiseI13__nv_bfloat16Li64ELi2ELi0ELi0EEvPfPT_S1_PhS1_ii,"ax",@progbits
	.sectioninfo	@"SHI_REGISTERS=31"
	.align	128
        .global         _Z18kQuantizeBlockwiseI13__nv_bfloat16Li64ELi2ELi0ELi0EEvPfPT_S1_PhS1_ii
        .type           _Z18kQuantizeBlockwiseI13__nv_bfloat16Li64ELi2ELi0ELi0EEvPfPT_S1_PhS1_ii,@function
        .size           _Z18kQuantizeBlockwiseI13__nv_bfloat16Li64ELi2ELi0ELi0EEvPfPT_S1_PhS1_ii,(.L_x_2111 - _Z18kQuantizeBlockwiseI13__nv_bfloat16Li64ELi2ELi0ELi0EEvPfPT_S1_PhS1_ii)
        .other          _Z18kQuantizeBlockwiseI13__nv_bfloat16Li64ELi2ELi0ELi0EEvPfPT_S1_PhS1_ii,@"STO_CUDA_ENTRY STV_DEFAULT"
_Z18kQuantizeBlockwiseI13__nv_bfloat16Li64ELi2ELi0ELi0EEvPfPT_S1_PhS1_ii:
.text._Z18kQuantizeBlockwiseI13__nv_bfloat16Li64ELi2ELi0ELi0EEvPfPT_S1_PhS1_ii:
[----:B------:R-:W-:Y:S02]  /*0000*/  IMAD.MOV.U32 R1, RZ, RZ, c[0x0][0x28] ;  /* 0x00000a00ff017624 */ /* 0x000fe400078e00ff */
[----:B------:R-:W0:Y:S01]  /*0010*/  S2R R13, SR_TID.X ;  /* 0x00000000000d7919 */ /* 0x000e220000002100 */
[----:B------:R-:W-:Y:S01]  /*0020*/  ULDC UR4, c[0x0][0xc] ;  /* 0x0000030000047ab9 */ /* 0x000fe20000000800 */
[----:B------:R-:W-:Y:S01]  /*0030*/  BSSY B0, `(.L_x_707) ;  /* 0x000000e000007945 */ /* 0x000fe20003800000 */
[----:B------:R-:W-:Y:S01]  /*0040*/  ULDC.64 UR6, c[0x0][0x118] ;  /* 0x0000460000067ab9 */ /* 0x000fe20000000a00 */
[----:B------:R-:W1:Y:S01]  /*0050*/  S2R R9, SR_CTAID.X ;  /* 0x0000000000097919 */ /* 0x000e620000002500 */
[----:B------:R-:W-:Y:S01]  /*0060*/  USHF.L.U32 UR4, UR4, 0x6, URZ ;  /* 0x0000000604047899 */ /* 0x000fe2000800063f */
[----:B0-----:R-:W-:-:S13]  /*0070*/  ISETP.GT.AND P0, PT, R13, 0xff, PT ;  /* 0x000000ff0d00780c */ /* 0x001fda0003f04270 */
[----:B------:R-:W-:Y:S05]  /*0080*/  @P0 BRA `(.L_x_708) ;  /* 0x0000008000000947 */ /* 0x000fea0003800000 */
[----:B-1----:R-:W-:Y:S02]  /*0090*/  IMAD.MOV.U32 R0, RZ, RZ, R13 ;  /* 0x000000ffff007224 */ /* 0x002fe400078e000d */
.L_x_709:
[----:B------:R-:W-:-:S04]  /*00a0*/  IMAD.MOV.U32 R3, RZ, RZ, 0x4 ;  /* 0x00000004ff037424 */ /* 0x000fc800078e00ff */
[----:B------:R-:W-:-:S06]  /*00b0*/  IMAD.WIDE R2, R0, R3, c[0x0][0x160] ;  /* 0x0000580000027625 */ /* 0x000fcc00078e0203 */
[----:B------:R-:W2:Y:S04]  /*00c0*/  LDG.E R3, [R2.64] ;  /* 0x0000000602037981 */ /* 0x000ea8000c1e1900 */
[----:B--2---:R0:W-:Y:S02]  /*00d0*/  STS [R0.X4+0xdc], R3 ;  /* 0x0000dc0300007388 */ /* 0x0041e40000004800 */
[----:B0-----:R-:W-:-:S04]  /*00e0*/  IADD3 R0, R0, c[0x0][0x0], RZ ;  /* 0x0000000000007a10 */ /* 0x001fc80007ffe0ff */
[----:B------:R-:W-:-:S13]  /*00f0*/  ISETP.GE.AND P0, PT, R0, 0x100, PT ;  /* 0x000001000000780c */ /* 0x000fda0003f06270 */
[----:B------:R-:W-:Y:S05]  /*0100*/  @!P0 BRA `(.L_x_709) ;  /* 0xffffff9000008947 */ /* 0x000fea000383ffff */
.L_x_708:
[----:B-1----:R-:W-:Y:S05]  /*0110*/  BSYNC B0 ;  /* 0x0000000000007941 */ /* 0x002fea0003800000 */
.L_x_707:
[----:B------:R-:W-:Y:S01]  /*0120*/  UISETP.LT.U32.AND UP0, UPT, UR4, 0x7fffffff, UPT ;  /* 0x7fffffff0400788c */ /* 0x000fe2000bf01070 */
[----:B------:R-:W-:-:S03]  /*0130*/  IMAD.SHL.U32 R9, R9, 0x40, RZ ;  /* 0x0000004009097824 */ /* 0x000fc600078e00ff */
[----:B------:R-:W-:-:S06]  /*0140*/  USEL UR5, UR4, 0x7fffffff, UP0 ;  /* 0x7fffffff04057887 */ /* 0x000fcc0008000000 */
[----:B------:R-:W-:-:S13]  /*0150*/  ISETP.GE.AND P0, PT, R9, UR5, PT ;  /* 0x0000000509007c0c */ /* 0x000fda000bf06270 */
[----:B------:R-:W-:Y:S05]  /*0160*/  @P0 EXIT ;  /* 0x000000000000094d */ /* 0x000fea0003800000 */
[----:B------:R-:W0:Y:S01]  /*0170*/  S2R R11, SR_LANEID ;  /* 0x00000000000b7919 */ /* 0x000e220000000000 */
[----:B------:R-:W-:Y:S01]  /*0180*/  IMAD.SHL.U32 R0, R13, 0x2, RZ ;  /* 0x000000020d007824 */ /* 0x000fe200078e00ff */
[----:B------:R-:W-:-:S04]  /*0190*/  SHF.R.S32.HI R10, RZ, 0x1f, R9 ;  /* 0x0000001fff0a7819 */ /* 0x000fc80000011409 */
[----:B------:R-:W-:-:S04]  /*01a0*/  LOP3.LUT R0, R0, 0xffffffc0, RZ, 0xc0, !PT ;  /* 0xffffffc000007812 */ /* 0x000fc800078ec0ff */
[----:B------:R-:W-:-:S04]  /*01b0*/  LOP3.LUT R12, R0, 0x1f, R13, 0xf8, !PT ;  /* 0x0000001f000c7812 */ /* 0x000fc800078ef80d */
[----:B------:R-:W-:Y:S02]  /*01c0*/  LOP3.LUT R8, R12, 0x20, RZ, 0xfc, !PT ;  /* 0x000000200c087812 */ /* 0x000fe400078efcff */
.L_x_715:
[----:B------:R-:W-:Y:S01]  /*01d0*/  IADD3 R7, -R9, c[0x0][0x18c], RZ ;  /* 0x0000630009077a10 */ /* 0x000fe20007ffe1ff */
[----:B------:R-:W-:Y:S01]  /*01e0*/  BAR.SYNC.DEFER_BLOCKING 0x0 ;  /* 0x0000000000007b1d */ /* 0x000fe20000010000 */
[C---:B------:R-:W-:Y:S02]  /*01f0*/  IADD3 R6, P2, R12.reuse, R9, RZ ;  /* 0x000000090c067210 */ /* 0x040fe40007f5e0ff */
[----:B------:R-:W-:Y:S02]  /*0200*/  IMNMX R7, R7, 0x40, PT ;  /* 0x0000004007077817 */ /* 0x000fe40003800200 */
[C---:B------:R-:W-:Y:S02]  /*0210*/  LEA.HI.X.SX32 R5, R12.reuse, R10, 0x1, P2 ;  /* 0x0000000a0c057211 */ /* 0x040fe400010f0eff */
[-C--:B------:R-:W-:Y:S02]  /*0220*/  ISETP.GE.AND P0, PT, R12, R7.reuse, PT ;  /* 0x000000070c00720c */ /* 0x080fe40003f06270 */
[----:B------:R-:W-:-:S02]  /*0230*/  ISETP.GE.AND P1, PT, R8, R7, PT ;  /* 0x000000070800720c */ /* 0x000fc40003f26270 */
[C---:B------:R-:W-:Y:S02]  /*0240*/  LEA R2, P2, R6.reuse, c[0x0][0x168], 0x1 ;  /* 0x00005a0006027a11 */ /* 0x040fe400078408ff */
[----:B------:R-:W-:Y:S02]  /*0250*/  PRMT R17, RZ, 0x7610, R17 ;  /* 0x00007610ff117816 */ /* 0x000fe40000000011 */
[----:B------:R-:W-:Y:S02]  /*0260*/  PRMT R15, RZ, 0x7610, R15 ;  /* 0x00007610ff0f7816 */ /* 0x000fe4000000000f */
[----:B------:R-:W-:-:S05]  /*0270*/  LEA.HI.X R3, R6, c[0x0][0x16c], R5, 0x1, P2 ;  /* 0x00005b0006037a11 */ /* 0x000fca00010f0c05 */
[----:B------:R-:W2:Y:S04]  /*0280*/  @!P0 LDG.E.U16.CONSTANT R17, [R2.64] ;  /* 0x0000000602118981 */ /* 0x000ea8000c1e9500 */
[----:B------:R-:W3:Y:S01]  /*0290*/  @!P1 LDG.E.U16.CONSTANT R15, [R2.64+0x40] ;  /* 0x00004006020f9981 */ /* 0x000ee2000c1e9500 */
[----:B0-----:R-:W-:Y:S01]  /*02a0*/  IMAD.SHL.U32 R4, R11, 0x2, RZ ;  /* 0x000000020b047824 */ /* 0x001fe200078e00ff */
        /* <DEDUP_REMOVED lines=39> */
.L_x_710:
        /* <DEDUP_REMOVED lines=23> */
.L_x_711:
        /* <DEDUP_REMOVED lines=13> */
.L_x_713:
[----:B------:R-:W-:Y:S05]  /*0760*/  BSYNC B0 ;  /* 0x0000000000007941 */ /* 0x000fea0003800000 */
.L_x_712:
[----:B------:R-:W-:Y:S01]  /*0770*/  BAR.SYNC.DEFER_BLOCKING 0x0 ;  /* 0x0000000000007b1d */ /* 0x000fe20000010000 */
[----:B------:R-:W-:Y:S02]  /*0780*/  IMAD.MOV.U32 R21, RZ, RZ, 0xbf ;  /* 0x000000bfff157424 */ /* 0x000fe400078e00ff */
[----:B0-----:R-:W-:-:S03]  /*0790*/  IMAD.MOV.U32 R17, RZ, RZ, 0x3f800000 ;  /* 0x3f800000ff117424 */ /* 0x001fc600078e00ff */
[----:B------:R-:W0:Y:S04]  /*07a0*/  LDS.64 R2, [0x4d8] ;  /* 0x0004d800ff027984 */ /* 0x000e280000000a00 */
[----:B------:R-:W1:Y:S01]  /*07b0*/  LDS R0, [0x2d8] ;  /* 0x0002d800ff007984 */ /* 0x000e620000000800 */
[-C--:B0-----:R-:W-:Y:S02]  /*07c0*/  FMUL.FTZ R15, R14, R3.reuse ;  /* 0x000000030e0f7220 */ /* 0x081fe40000410000 */
[----:B------:R-:W-:Y:S02]  /*07d0*/  FMUL.FTZ R19, R22, R3 ;  /* 0x0000000316137220 */ /* 0x000fe40000410000 */
[----:B-1----:R-:W-:Y:S01]  /*07e0*/  IMAD.MOV.U32 R14, RZ, RZ, R0 ;  /* 0x000000ffff0e7224 */ /* 0x002fe200078e0000 */
[----:B------:R-:W-:Y:S01]  /*07f0*/  FSETP.GEU.FTZ.AND P3, PT, R0, R15, PT ;  /* 0x0000000f0000720b */ /* 0x000fe20003f7e000 */
[----:B------:R-:W-:-:S12]  /*0800*/  IMAD.MOV.U32 R3, RZ, RZ, 0x7f ;  /* 0x0000007fff037424 */ /* 0x000fd800078e00ff */
[----:B------:R-:W-:Y:S02]  /*0810*/  @P3 IMAD.MOV.U32 R21, RZ, RZ, 0x3f ;  /* 0x0000003fff153424 */ /* 0x000fe400078e00ff */
[----:B------:R-:W-:Y:S02]  /*0820*/  @P3 IMAD.MOV.U32 R17, RZ, RZ, R14 ;  /* 0x000000ffff113224 */ /* 0x000fe400078e000e */
[----:B------:R-:W-:Y:S01]  /*0830*/  @P3 IMAD.MOV.U32 R0, RZ, RZ, -0x40800000 ;  /* 0xbf800000ff003424 */ /* 0x000fe200078e00ff */
[----:B------:R-:W0:Y:S01]  /*0840*/  LDS R28, [R21.X4+0xdc] ;  /* 0x0000dc00151c7984 */ /* 0x000e220000004800 */
[----:B------:R-:W-:Y:S01]  /*0850*/  @P3 IMAD.MOV.U32 R3, RZ, RZ, RZ ;  /* 0x000000ffff033224 */ /* 0x000fe200078e00ff */
[----:B0-----:R-:W-:-:S13]  /*0860*/  FSETP.GEU.FTZ.AND P4, PT, R28, R15, PT ;  /* 0x0000000f1c00720b */ /* 0x001fda0003f9e000 */
[C---:B------:R-:W-:Y:S01]  /*0870*/  @P4 IADD3 R20, R21.reuse, -0x20, RZ ;  /* 0xffffffe015144810 */ /* 0x040fe20007ffe0ff */
[----:B------:R-:W-:Y:S01]  /*0880*/  @!P4 IMAD.MOV.U32 R0, RZ, RZ, R28 ;  /* 0x000000ffff00c224 */ /* 0x000fe200078e001c */
[----:B------:R-:W-:Y:S01]  /*0890*/  @!P4 IADD3 R20, R21, 0x20, RZ ;  /* 0x000000201514c810 */ /* 0x000fe20007ffe0ff */
[----:B------:R-:W-:Y:S02]  /*08a0*/  @!P4 IMAD.MOV.U32 R28, RZ, RZ, R17 ;  /* 0x000000ffff1cc224 */ /* 0x000fe400078e0011 */
[----:B------:R-:W-:Y:S02]  /*08b0*/  IMAD.MOV.U32 R17, RZ, RZ, 0xff ;  /* 0x000000ffff117424 */ /* 0x000fe400078e00ff */
[----:B------:R-:W0:Y:S01]  /*08c0*/  LDS R16, [R20.X4+0xdc] ;  /* 0x0000dc0014107984 */ /* 0x000e220000004800 */
[----:B------:R-:W-:Y:S01]  /*08d0*/  @P3 IMAD.MOV.U32 R17, RZ, RZ, 0x7f ;  /* 0x0000007fff113424 */ /* 0x000fe200078e00ff */
[----:B------:R-:W-:Y:S01]  /*08e0*/  FSETP.GEU.FTZ.AND P3, PT, R14, R19, PT ;  /* 0x000000130e00720b */ /* 0x000fe20003f7e000 */
[----:B------:R-:W-:-:S02]  /*08f0*/  @!P4 IMAD.MOV.U32 R3, RZ, RZ, R21 ;  /* 0x000000ffff03c224 */ /* 0x000fc400078e0015 */
[----:B------:R-:W-:Y:S01]  /*0900*/  @!P4 IMAD.MOV.U32 R21, RZ, RZ, R17 ;  /* 0x000000ffff15c224 */ /* 0x000fe200078e0011 */
[----:B0-----:R-:W-:-:S13]  /*0910*/  FSETP.GEU.FTZ.AND P5, PT, R16, R15, PT ;  /* 0x0000000f1000720b */ /* 0x001fda0003fbe000 */
[C---:B------:R-:W-:Y:S01]  /*0920*/  @P5 IADD3 R25, R20.reuse, -0x10, RZ ;  /* 0xfffffff014195810 */ /* 0x040fe20007ffe0ff */
[----:B------:R-:W-:Y:S01]  /*0930*/  @!P5 IMAD.MOV.U32 R3, RZ, RZ, R20 ;  /* 0x000000ffff03d224 */ /* 0x000fe200078e0014 */
[----:B------:R-:W-:Y:S01]  /*0940*/  @!P5 IADD3 R25, R20, 0x10, RZ ;  /* 0x000000101419d810 */ /* 0x000fe20007ffe0ff */
[----:B------:R-:W-:Y:S02]  /*0950*/  @!P5 IMAD.MOV.U32 R20, RZ, RZ, R21 ;  /* 0x000000ffff14d224 */ /* 0x000fe400078e0015 */
[----:B------:R-:W-:Y:S02]  /*0960*/  @!P5 IMAD.MOV.U32 R0, RZ, RZ, R16 ;  /* 0x000000ffff00d224 */ /* 0x000fe400078e0010 */
[----:B------:R-:W0:Y:S01]  /*0970*/  LDS R18, [R25.X4+0xdc] ;  /* 0x0000dc0019127984 */ /* 0x000e220000004800 */
[----:B------:R-:W-:Y:S01]  /*0980*/  @!P5 IMAD.MOV.U32 R16, RZ, RZ, R28 ;  /* 0x000000ffff10d224 */ /* 0x000fe200078e001c */
[----:B0-----:R-:W-:-:S13]  /*0990*/  FSETP.GEU.FTZ.AND P1, PT, R18, R15, PT ;  /* 0x0000000f1200720b */ /* 0x001fda0003f3e000 */
[C---:B------:R-:W-:Y:S01]  /*09a0*/  @P1 IADD3 R24, R25.reuse, -0x8, RZ ;  /* 0xfffffff819181810 */ /* 0x040fe20007ffe0ff */
[----:B------:R-:W-:Y:S01]  /*09b0*/  @!P1 IMAD.MOV.U32 R0, RZ, RZ, R18 ;  /* 0x000000ffff009224 */ /* 0x000fe200078e0012 */
[----:B------:R-:W-:Y:S01]  /*09c0*/  @!P1 IADD3 R24, R25, 0x8, RZ ;  /* 0x0000000819189810 */ /* 0x000fe20007ffe0ff */
[----:B------:R-:W-:Y:S02]  /*09d0*/  @!P1 IMAD.MOV.U32 R18, RZ, RZ, R16 ;  /* 0x000000ffff129224 */ /* 0x000fe400078e0010 */
[----:B------:R-:W-:Y:S02]  /*09e0*/  IMAD.MOV.U32 R16, RZ, RZ, 0x3f ;  /* 0x0000003fff107424 */ /* 0x000fe400078e00ff */
[----:B------:R-:W0:Y:S01]  /*09f0*/  LDS R26, [R24.X4+0xdc] ;  /* 0x0000dc00181a7984 */ /* 0x000e220000004800 */
[----:B------:R-:W-:Y:S02]  /*0a00*/  @!P3 IMAD.MOV.U32 R16, RZ, RZ, 0xbf ;  /* 0x000000bfff10b424 */ /* 0x000fe400078e00ff */
[----:B------:R-:W-:-:S02]  /*0a10*/  @!P1 IMAD.MOV.U32 R3, RZ, RZ, R25 ;  /* 0x000000ffff039224 */ /* 0x000fc400078e0019 */
[----:B------:R-:W-:Y:S02]  /*0a20*/  @!P1 IMAD.MOV.U32 R25, RZ, RZ, R20 ;  /* 0x000000ffff199224 */ /* 0x000fe400078e0014 */
[----:B------:R-:W1:Y:S01]  /*0a30*/  LDS R20, [R16.X4+0xdc] ;  /* 0x0000dc0010147984 */ /* 0x000e620000004800 */
        /* <DEDUP_REMOVED lines=8> */
[----:B-1----:R-:W-:Y:S02]  /*0ac0*/  FSETP.GEU.FTZ.AND P2, PT, R20, R19, PT ;  /* 0x000000131400720b */ /* 0x002fe40003f5e000 */
[----:B------:R-:W-:Y:S01]  /*0ad0*/  LDS R25, [0xdc] ;  /* 0x0000dc00ff197984 */ /* 0x000fe20000000800 */
[----:B0-----:R-:W-:-:S13]  /*0ae0*/  FSETP.GEU.FTZ.AND P4, PT, R22, R15, PT ;  /* 0x0000000f1600720b */ /* 0x001fda0003f9e000 */
[C---:B------:R-:W-:Y:S01]  /*0af0*/  @P4 IADD3 R17, R23.reuse, -0x2, RZ ;  /* 0xfffffffe17114810 */ /* 0x040fe20007ffe0ff */
[----:B------:R-:W-:Y:S01]  /*0b00*/  @!P4 IMAD.MOV.U32 R3, RZ, RZ, R23 ;  /* 0x000000ffff03c224 */ /* 0x000fe200078e0017 */
[----:B------:R-:W-:Y:S01]  /*0b10*/  @!P4 IADD3 R17, R23, 0x2, RZ ;  /* 0x000000021711c810 */ /* 0x000fe20007ffe0ff */
[----:B------:R-:W-:Y:S01]  /*0b20*/  @!P4 IMAD.MOV.U32 R23, RZ, RZ, R24 ;  /* 0x000000ffff17c224 */ /* 0x000fe200078e0018 */
[C---:B------:R-:W-:Y:S01]  /*0b30*/  @P2 IADD3 R24, R16.reuse, -0x20, RZ ;  /* 0xffffffe010182810 */ /* 0x040fe20007ffe0ff */
[----:B------:R-:W-:Y:S01]  /*0b40*/  @!P4 IMAD.MOV.U32 R0, RZ, RZ, R22 ;  /* 0x000000ffff00c224 */ /* 0x000fe200078e0016 */
[----:B------:R-:W-:Y:S01]  /*0b50*/  @!P2 IADD3 R24, R16, 0x20, RZ ;  /* 0x000000201018a810 */ /* 0x000fe20007ffe0ff */
[----:B------:R-:W0:Y:S01]  /*0b60*/  LDS R21, [R17.X4+0xdc] ;  /* 0x0000dc0011157984 */ /* 0x000e220000004800 */
[----:B------:R-:W-:-:S03]  /*0b70*/  @!P4 IMAD.MOV.U32 R22, RZ, RZ, R26 ;  /* 0x000000ffff16c224 */ /* 0x000fc600078e001a */
[----:B------:R-:W-:Y:S01]  /*0b80*/  LDS R26, [R24.X4+0xdc] ;  /* 0x0000dc00181a7984 */ /* 0x000fe20000004800 */
[----:B0-----:R-:W-:-:S13]  /*0b90*/  FSETP.GEU.FTZ.AND P5, PT, R21, R15, PT ;  /* 0x0000000f1500720b */ /* 0x001fda0003fbe000 */
[C---:B------:R-:W-:Y:S01]  /*0ba0*/  @P5 IADD3 R18, R17.reuse, -0x1, RZ ;  /* 0xffffffff11125810 */ /* 0x040fe20007ffe0ff */
[----:B------:R-:W-:Y:S01]  /*0bb0*/  @!P5 IMAD.MOV.U32 R3, RZ, RZ, R17 ;  /* 0x000000ffff03d224 */ /* 0x000fe200078e0011 */
[----:B------:R-:W-:Y:S01]  /*0bc0*/  @!P5 IADD3 R18, R17, 0x1, RZ ;  /* 0x000000011112d810 */ /* 0x000fe20007ffe0ff */
[----:B------:R-:W-:Y:S02]  /*0bd0*/  @!P5 IMAD.MOV.U32 R17, RZ, RZ, R23 ;  /* 0x000000ffff11d224 */ /* 0x000fe400078e0017 */
[----:B------:R-:W-:Y:S02]  /*0be0*/  @!P5 IMAD.MOV.U32 R0, RZ, RZ, R21 ;  /* 0x000000ffff00d224 */ /* 0x000fe400078e0015 */
[----:B------:R-:W0:Y:S01]  /*0bf0*/  LDS R28, [R18.X4+0xdc] ;  /* 0x0000dc00121c7984 */ /* 0x000e220000004800 */
[----:B------:R-:W-:Y:S02]  /*0c00*/  @!P5 IMAD.MOV.U32 R21, RZ, RZ, R22 ;  /* 0x000000ffff15d224 */ /* 0x000fe400078e0016 */
[----:B------:R-:W-:-:S02]  /*0c10*/  IMAD.MOV.U32 R22, RZ, RZ, -0x40800000 ;  /* 0xbf800000ff167424 */ /* 0x000fc400078e00ff */
[----:B------:R-:W-:Y:S02]  /*0c20*/  @!P3 IMAD.MOV.U32 R22, RZ, RZ, R14 ;  /* 0x000000ffff16b224 */ /* 0x000fe400078e000e */
[----:B------:R-:W-:Y:S02]  /*0c30*/  @!P3 IMAD.MOV.U32 R14, RZ, RZ, 0x3f800000 ;  /* 0x3f800000ff0eb424 */ /* 0x000fe400078e00ff */
[----:B------:R-:W-:Y:S02]  /*0c40*/  @!P2 IMAD.MOV.U32 R22, RZ, RZ, R20 ;  /* 0x000000ffff16a224 */ /* 0x000fe400078e0014 */
[----:B------:R-:W-:Y:S02]  /*0c50*/  @!P2 IMAD.MOV.U32 R20, RZ, RZ, R14 ;  /* 0x000000ffff14a224 */ /* 0x000fe400078e000e */
[----:B------:R-:W-:Y:S02]  /*0c60*/  IMAD.MOV.U32 R14, RZ, RZ, RZ ;  /* 0x000000ffff0e7224 */ /* 0x000fe400078e00ff */
[----:B------:R-:W-:-:S02]  /*0c70*/  @!P3 IMAD.MOV.U32 R14, RZ, RZ, 0x7f ;  /* 0x0000007fff0eb424 */ /* 0x000fc400078e00ff */
[----:B------:R-:W-:Y:S01]  /*0c80*/  @!P2 IMAD.MOV.U32 R14, RZ, RZ, R16 ;  /* 0x000000ffff0ea224 */ /* 0x000fe200078e0010 */
[----:B0-----:R-:W-:-:S13]  /*0c90*/  FSETP.GEU.FTZ.AND P1, PT, R28, R15, PT ;  /* 0x0000000f1c00720b */ /* 0x001fda0003f3e000 */
[----:B------:R-:W-:Y:S02]  /*0ca0*/  @P1 ISETP.NE.AND P4, PT, R3, RZ, PT ;  /* 0x000000ff0300120c */ /* 0x000fe40003f85270 */
[----:B------:R-:W-:Y:S02]  /*0cb0*/  @!P1 ISETP.NE.AND P5, PT, R17, 0xff, PT ;  /* 0x000000ff1100980c */ /* 0x000fe40003fa5270 */
[----:B------:R-:W-:Y:S02]  /*0cc0*/  @P1 FSEL R23, R25, R0, !P4 ;  /* 0x0000000019171208 */ /* 0x000fe40006000000 */
[----:B------:R-:W-:Y:S02]  /*0cd0*/  FSETP.GEU.FTZ.AND P4, PT, R26, R19, PT ;  /* 0x000000131a00720b */ /* 0x000fe40003f9e000 */
[----:B------:R-:W-:Y:S01]  /*0ce0*/  @!P1 FSEL R21, R2, R21, !P5 ;  /* 0x0000001502159208 */ /* 0x000fe20006800000 */
[----:B------:R-:W-:-:S04]  /*0cf0*/  @P1 FADD.FTZ R0, R28, R23 ;  /* 0x000000171c001221 */ /* 0x000fc80000010000 */
[----:B------:R-:W-:Y:S02]  /*0d00*/  @!P1 FADD.FTZ R28, R28, R21 ;  /* 0x000000151c1c9221 */ /* 0x000fe40000010000 */
[----:B------:R-:W-:Y:S02]  /*0d10*/  IMAD.MOV.U32 R21, RZ, RZ, 0x7f ;  /* 0x0000007fff157424 */ /* 0x000fe400078e00ff */
[----:B------:R-:W-:Y:S02]  /*0d20*/  @!P3 IMAD.MOV.U32 R21, RZ, RZ, 0xff ;  /* 0x000000ffff15b424 */ /* 0x000fe400078e00ff */
[----:B------:R-:W-:Y:S02]  /*0d30*/  @!P4 IMAD.MOV.U32 R22, RZ, RZ, R26 ;  /* 0x000000ffff16c224 */ /* 0x000fe400078e001a */
[----:B------:R-:W-:Y:S01]  /*0d40*/  @!P2 IMAD.MOV.U32 R16, RZ, RZ, R21 ;  /* 0x000000ffff10a224 */ /* 0x000fe200078e0015 */
[C---:B------:R-:W-:Y:S01]  /*0d50*/  @P4 IADD3 R21, R24.reuse, -0x10, RZ ;  /* 0xfffffff018154810 */ /* 0x040fe20007ffe0ff */
[----:B------:R-:W-:Y:S01]  /*0d60*/  @!P4 IMAD.MOV.U32 R26, RZ, RZ, R20 ;  /* 0x000000ffff1ac224 */ /* 0x000fe200078e0014 */
[----:B------:R-:W-:Y:S01]  /*0d70*/  @!P4 IADD3 R21, R24, 0x10, RZ ;  /* 0x000000101815c810 */ /* 0x000fe20007ffe0ff */
[----:B------:R-:W-:-:S02]  /*0d80*/  @!P4 IMAD.MOV.U32 R14, RZ, RZ, R24 ;  /* 0x000000ffff0ec224 */ /* 0x000fc400078e0018 */
[----:B------:R-:W-:Y:S02]  /*0d90*/  @!P4 IMAD.MOV.U32 R24, RZ, RZ, R16 ;  /* 0x000000ffff18c224 */ /* 0x000fe400078e0010 */
[----:B------:R-:W0:Y:S01]  /*0da0*/  LDS R27, [R21.X4+0xdc] ;  /* 0x0000dc00151b7984 */ /* 0x000e220000004800 */
[----:B------:R-:W-:Y:S02]  /*0db0*/  @P1 FMUL.FTZ R0, R0, 0.5 ;  /* 0x3f00000000001820 */ /* 0x000fe40000410000 */
[----:B------:R-:W-:Y:S01]  /*0dc0*/  @!P1 FMUL.FTZ R28, R28, 0.5 ;  /* 0x3f0000001c1c9820 */ /* 0x000fe20000410000 */
        /* <DEDUP_REMOVED lines=29> */
[----:B------:R-:W-:Y:S01]  /*0fa0*/  @!P3 IMAD.MOV.U32 R22, RZ, RZ, R26 ;  /* 0x000000ffff16b224 */ /* 0x000fe200078e001a */
[----:B------:R-:W-:Y:S01]  /*0fb0*/  ISETP.NE.AND P4, PT, R14, RZ, PT ;  /* 0x000000ff0e00720c */ /* 0x000fe20003f85270 */
[----:B------:R-:W0:Y:S01]  /*0fc0*/  LDS R23, [R21.X4+0xdc] ;  /* 0x0000dc0015177984 */ /* 0x000e220000004800 */
[----:B------:R-:W-:-:S03]  /*0fd0*/  @!P3 IMAD.MOV.U32 R26, RZ, RZ, R24 ;  /* 0x000000ffff1ab224 */ /* 0x000fc600078e0018 */
[----:B------:R-:W-:Y:S01]  /*0fe0*/  BAR.SYNC.DEFER_BLOCKING 0x0 ;  /* 0x0000000000007b1d */ /* 0x000fe20000010000 */
[----:B------:R-:W-:Y:S02]  /*0ff0*/  ISETP.NE.AND P3, PT, R16, 0xff, PT ;  /* 0x000000ff1000780c */ /* 0x000fe40003f65270 */
[----:B------:R-:W-:Y:S02]  /*1000*/  FSEL R20, R25, R22, !P4 ;  /* 0x0000001619147208 */ /* 0x000fe40006000000 */
[----:B------:R-:W-:Y:S02]  /*1010*/  FSEL R2, R2, R26, !P3 ;  /* 0x0000001a02027208 */ /* 0x000fe40005800000 */
[----:B------:R-:W-:Y:S02]  /*1020*/  @P1 FSETP.GT.FTZ.AND P4, PT, R0, R15, PT ;  /* 0x0000000f0000120b */ /* 0x000fe40003f94000 */
[----:B------:R-:W-:Y:S02]  /*1030*/  @!P1 FSETP.GT.FTZ.AND P3, PT, R15, R28, PT ;  /* 0x0000001c0f00920b */ /* 0x000fe40003f74000 */
[----:B------:R-:W-:-:S02]  /*1040*/  @P1 SEL R3, R3, R18, P4 ;  /* 0x0000001203031207 */ /* 0x000fc40002000000 */
[----:B------:R-:W-:Y:S02]  /*1050*/  @!P1 SEL R3, R17, R18, P3 ;  /* 0x0000001211039207 */ /* 0x000fe40001800000 */
[----:B0-----:R-:W-:-:S13]  /*1060*/  FSETP.GEU.FTZ.AND P2, PT, R23, R19, PT ;  /* 0x000000131700720b */ /* 0x001fda0003f5e000 */
[--C-:B------:R-:W-:Y:S02]  /*1070*/  @P2 FADD.FTZ R20, R20, R23.reuse ;  /* 0x0000001714142221 */ /* 0x100fe40000010000 */
[----:B------:R-:W-:Y:S02]  /*1080*/  @!P2 FADD.FTZ R2, R2, R23 ;  /* 0x000000170202a221 */ /* 0x000fe40000010000 */
[----:B------:R-:W-:Y:S02]  /*1090*/  @P2 FMUL.FTZ R20, R20, 0.5 ;  /* 0x3f00000014142820 */ /* 0x000fe40000410000 */
[----:B------:R-:W-:-:S03]  /*10a0*/  @!P2 FMUL.FTZ R2, R2, 0.5 ;  /* 0x3f0000000202a820 */ /* 0x000fc60000410000 */
[----:B------:R-:W-:Y:S02]  /*10b0*/  @P2 FSETP.GT.FTZ.AND P6, PT, R20, R19, PT ;  /* 0x000000131400220b */ /* 0x000fe40003fd4000 */
[----:B------:R-:W-:Y:S02]  /*10c0*/  @!P2 FSETP.GT.FTZ.AND P5, PT, R19, R2, PT ;  /* 0x000000021300a20b */ /* 0x000fe40003fb4000 */
[-C--:B------:R-:W-:Y:S02]  /*10d0*/  @P2 SEL R14, R14, R21.reuse, P6 ;  /* 0x000000150e0e2207 */ /* 0x080fe40003000000 */
[----:B------:R-:W-:Y:S02]  /*10e0*/  @!P2 SEL R14, R16, R21, P5 ;  /* 0x00000015100ea207 */ /* 0x000fe40002800000 */
[----:B------:R-:W-:Y:S02]  /*10f0*/  IADD3 R2, P2, R6, c[0x0][0x178], RZ ;  /* 0x00005e0006027a10 */ /* 0x000fe40007f5e0ff */
[----:B------:R-:W-:-:S05]  /*1100*/  PRMT R19, R14, 0x7604, R3 ;  /* 0x000076040e137816 */ /* 0x000fca0000000003 */
[----:B------:R-:W-:Y:S01]  /*1110*/  STS.U16 [R4+0x80], R19 ;  /* 0x0000801304007388 */ /* 0x000fe20000000400 */
[----:B------:R-:W-:-:S06]  /*1120*/  NOP ;  /* 0x0000000000007918 */ /* 0x000fcc0000000000 */
[----:B------:R-:W-:Y:S04]  /*1130*/  LDS.U8 R15, [R11+0x80] ;  /* 0x000080000b0f7984 */ /* 0x000fe80000000000 */
[----:B------:R-:W-:Y:S04]  /*1140*/  LDS.U8 R17, [R11+0xa0] ;  /* 0x0000a0000b117984 */ /* 0x000fe80000000000 */
[----:B------:R-:W-:Y:S04]  /*1150*/  @!P0 STS [0xc0], R7 ;  /* 0x0000c007ff008388 */ /* 0x000fe80000000800 */
[----:B------:R-:W-:Y:S06]  /*1160*/  BAR.SYNC.DEFER_BLOCKING 0x0 ;  /* 0x0000000000007b1d */ /* 0x000fec0000010000 */
[----:B------:R-:W0:Y:S02]  /*1170*/  LDS R3, [0xc0] ;  /* 0x0000c000ff037984 */ /* 0x000e240000000800 */
[----:B0-----:R-:W-:-:S02]  /*1180*/  ISETP.GE.AND P0, PT, R12, R3, PT ;  /* 0x000000030c00720c */ /* 0x001fc40003f06270 */
[----:B------:R-:W-:Y:S02]  /*1190*/  ISETP.GE.AND P1, PT, R8, R3, PT ;  /* 0x000000030800720c */ /* 0x000fe40003f26270 */
[----:B------:R-:W-:-:S09]  /*11a0*/  IADD3.X R3, R5, c[0x0][0x17c], RZ, P2, !PT ;  /* 0x00005f0005037a10 */ /* 0x000fd200017fe4ff */
        /* <DEDUP_REMOVED lines=8> */
.L_x_714:
[----:B------:R-:W-:Y:S05]  /*1230*/  EXIT ;  /* 0x000000000000794d */ /* 0x000fea0003800000 */
.L_x_716:
        /* <DEDUP_REMOVED lines=12> */
.L_x_2111:


//--------------------- .text._Z18kQuantizeBlockwiseI13__nv_bfloat16Li128ELi2ELi0ELi0EEvPfPT_S1_PhS1_ii --------------------------
	.section	.text._Z18kQuantizeBlockwiseI13__nv_bfloat16Li128ELi2ELi0ELi0EEvPfPT_S1_PhS1_ii,"ax",@progbits
	.sectioninfo	@"SHI_REGISTERS=32"
	.align	128
        .global         _Z18kQuantizeBlockwiseI13__nv_bfloat16Li128ELi2ELi0ELi0EEvPfPT_S1_PhS1_ii
        .type           _Z18kQuantizeBlockwiseI13__nv_bfloat16Li128ELi2ELi0ELi0EEvPfPT_S1_PhS1_ii,@function
        .size           _Z18kQuantizeBlockwiseI13__nv_bfloat16Li128ELi2ELi0ELi0EEvPfPT_S1_PhS1_ii,(.L_x_2112 - _Z18kQuantizeBlockwiseI13__nv_bfloat16Li128ELi2ELi0ELi0EEvPfPT_S1_PhS1_ii)
        .other          _Z18kQuantizeBlockwiseI13__nv_bfloat16Li128ELi2ELi0ELi0EEvPfPT_S1_PhS1_ii,@"STO_CUDA_ENTRY STV_DEFAULT"
_Z18kQuantizeBlockwiseI13__nv_bfloat16Li128ELi2ELi0ELi0EEvPfPT_S1_PhS1_ii:
.text._Z18kQuantizeBlockwiseI13__nv_bfloat16Li128ELi2ELi0ELi0EEvPfPT_S1_PhS1_ii:
        /* <DEDUP_REMOVED lines=10> */
.L_x_719:
[----:B------:R-:W-:-:S04]  /*00a0*/  IMAD.MOV.U32 R3, RZ, RZ, 0x4 ;  /* 0x00000004ff037424 */ /* 0x000fc800078e00ff */
[----:B------:R-:W-:-:S06]  /*00b0*/  IMAD.WIDE R2, R4, R3, c[0x0][0x160] ;  /* 0x0000580004027625 */ /* 0x000fcc00078e0203 */
[----:B------:R-:W2:Y:S04]  /*00c0*/  LDG.E R3, [R2.64] ;  /* 0x0000000602037981 */ /* 0x000ea8000c1e1900 */
[----:B--2---:R0:W-:Y:S02]  /*00d0*/  STS [R4.X4+0x1a0], R3 ;  /* 0x0001a00304007388 */ /* 0x0041e40000004800 */
[----:B0-----:R-:W-:-:S04]  /*00e0*/  IADD3 R4, R4, c[0x0][0x0], RZ ;  /* 0x0000000004047a10 */ /* 0x001fc80007ffe0ff */
[----:B------:R-:W-:-:S13]  /*00f0*/  ISETP.GE.AND P0, PT, R4, 0x100, PT ;  /* 0x000001000400780c */ /* 0x000fda0003f06270 */
[----:B------:R-:W-:Y:S05]  /*0100*/  @!P0 BRA `(.L_x_719) ;  /* 0xffffff9000008947 */ /* 0x000fea000383ffff */
.L_x_718:
[----:B-1----:R-:W-:Y:S05]  /*0110*/  BSYNC B0 ;  /* 0x0000000000007941 */ /* 0x002fea0003800000 */
.L_x_717:
[----:B------:R-:W-:Y:S01]  /*0120*/  UISETP.LT.U32.AND UP0, UPT, UR4, 0x7fffffff, UPT ;  /* 0x7fffffff0400788c */ /* 0x000fe2000bf01070 */
[----:B------:R-:W-:-:S03]  /*0130*/  IMAD.SHL.U32 R13, R13, 0x80, RZ ;  /* 0x000000800d0d7824 */ /* 0x000fc600078e00ff */
[----:B------:R-:W-:-:S06]  /*0140*/  USEL UR5, UR4, 0x7fffffff, UP0 ;  /* 0x7fffffff04057887 */ /* 0x000fcc0008000000 */
[----:B------:R-:W-:-:S13]  /*0150*/  ISETP.GE.AND P0, PT, R13, UR5, PT ;  /* 0x000000050d007c0c */ /* 0x000fda000bf06270 */
[----:B------:R-:W-:Y:S05]  /*0160*/  @P0 EXIT ;  /* 0x000000000000094d */ /* 0x000fea0003800000 */
[----:B------:R-:W0:Y:S01]  /*0170*/  S2R R4, SR_LANEID ;  /* 0x0000000000047919 */ /* 0x000e220000000000 */
[--C-:B------:R-:W-:Y:S01]  /*0180*/  SHF.R.S32.HI R3, RZ, 0x1f, R0.reuse ;  /* 0x0000001fff037819 */ /* 0x100fe20000011400 */
[----:B------:R-:W-:Y:S01]  /*0190*/  IMAD.SHL.U32 R5, R0, 0x2, RZ ;  /* 0x0000000200057824 */ /* 0x000fe200078e00ff */
[----:B------:R-:W-:Y:S02]  /*01a0*/  SHF.R.S32.HI R7, RZ, 0x1f, R13 ;  /* 0x0000001fff077819 */ /* 0x000fe4000001140d */
[----:B------:R-:W-:Y:S02]  /*01b0*/  LEA.HI R3, R3, R0, RZ, 0x5 ;  /* 0x0000000003037211 */ /* 0x000fe400078f28ff */
[----:B------:R-:W-:Y:S02]  /*01c0*/  LOP3.LUT R5, R5, 0xffffffc0, RZ, 0xc0, !PT ;  /* 0xffffffc005057812 */ /* 0x000fe400078ec0ff */
[----:B------:R-:W-:Y:S02]  /*01d0*/  LOP3.LUT R11, R3, 0xffffffe0, RZ, 0xc0, !PT ;  /* 0xffffffe0030b7812 */ /* 0x000fe400078ec0ff */
[----:B------:R-:W-:-:S02]  /*01e0*/  LOP3.LUT R8, R5, 0x1f, R0, 0xf8, !PT ;  /* 0x0000001f05087812 */ /* 0x000fc400078ef800 */
[----:B------:R-:W-:Y:S02]  /*01f0*/  IADD3 R10, R11, 0x20, RZ ;  /* 0x000000200b0a7810 */ /* 0x000fe40007ffe0ff */
[----:B------:R-:W-:Y:S02]  /*0200*/  SHF.R.S32.HI R9, RZ, 0x5, R3 ;  /* 0x00000005ff097819 */ /* 0x000fe40000011403 */
[----:B------:R-:W-:Y:S02]  /*0210*/  LOP3.LUT R11, RZ, R11, RZ, 0x33, !PT ;  /* 0x0000000bff0b7212 */ /* 0x000fe400078e33ff */
[----:B------:R-:W-:Y:S02]  /*0220*/  LOP3.LUT R6, R8, 0x20, RZ, 0xfc, !PT ;  /* 0x0000002008067812 */ /* 0x000fe400078efcff */
.L_x_726:
[----:B------:R-:W-:Y:S01]  /*0230*/  IADD3 R15, -R13, c[0x0][0x18c], RZ ;  /* 0x000063000d0f7a10 */ /* 0x000fe20007ffe1ff */
[----:B------:R-:W-:Y:S01]  /*0240*/  BAR.SYNC.DEFER_BLOCKING 0x0 ;  /* 0x0000000000007b1d */ /* 0x000fe20000010000 */
[----:B------:R-:W-:Y:S02]  /*0250*/  IADD3 R19, P2, R8, R13, RZ ;  /* 0x0000000d08137210 */ /* 0x000fe40007f5e0ff */
[----:B------:R-:W-:-:S02]  /*0260*/  IMNMX R15, R15, 0x80, PT ;  /* 0x000000800f0f7817 */ /* 0x000fc40003800200 */
[C---:B------:R-:W-:Y:S02]  /*0270*/  LEA.HI.X.SX32 R12, R8.reuse, R7, 0x1, P2 ;  /* 0x00000007080c7211 */ /* 0x040fe400010f0eff */
[-C--:B------:R-:W-:Y:S02]  /*0280*/  ISETP.GE.AND P0, PT, R8, R15.reuse, PT ;  /* 0x0000000f0800720c */ /* 0x080fe40003f06270 */
[----:B------:R-:W-:Y:S02]  /*0290*/  ISETP.GE.AND P1, PT, R6, R15, PT ;  /* 0x0000000f0600720c */ /* 0x000fe40003f26270 */
[----:B------:R-:W-:Y:S02]  /*02a0*/  LEA R2, P2, R19, c[0x0][0x168], 0x1 ;  /* 0x00005a0013027a11 */ /* 0x000fe400078408ff */
[----:B------:R-:W-:Y:S02]  /*02b0*/  PRMT R16, RZ, 0x7610, R16 ;  /* 0x00007610ff107816 */ /* 0x000fe40000000010 */
[----:B------:R-:W-:-:S02]  /*02c0*/  PRMT R14, RZ, 0x7610, R14 ;  /* 0x00007610ff0e7816 */ /* 0x000fc4000000000e */
[----:B------:R-:W-:-:S05]  /*02d0*/  LEA.HI.X R3, R19, c[0x0][0x16c], R12, 0x1, P2 ;  /* 0x00005b0013037a11 */ /* 0x000fca00010f0c0c */
[----:B------:R-:W2:Y:S04]  /*02e0*/  @!P0 LDG.E.U16.CONSTANT R16, [R2.64] ;  /* 0x0000000602108981 */ /* 0x000ea8000c1e9500 */
[----:B------:R-:W3:Y:S01]  /*02f0*/  @!P1 LDG.E.U16.CONSTANT R14, [R2.64+0x40] ;  /* 0x00004006020e9981 */ /* 0x000ee2000c1e9500 */
[--C-:B0-----:R-:W-:Y:S01]  /*0300*/  IMAD.IADD R17, R5, 0x1, R4.reuse ;  /* 0x0000000105117824 */ /* 0x101fe200078e0204 */
[----:B------:R-:W-:Y:S01]  /*0310*/  ISETP.GT.AND P0, PT, R15, 0x3f, PT ;  /* 0x0000003f0f00780c */ /* 0x000fe20003f04270 */
[----:B------:R-:W-:Y:S02]  /*0320*/  BSSY B0, `(.L_x_720) ;  /* 0x000004d000007945 */ /* 0x000fe40003800000 */
[C---:B------:R-:W-:Y:S02]  /*0330*/  IMAD.IADD R18, R17.reuse, 0x1, R4 ;  /* 0x0000000111127824 */ /* 0x040fe400078e0204 */
[----:B------:R-:W-:-:S02]  /*0340*/  IMAD.SHL.U32 R21, R17, 0x2, RZ ;  /* 0x0000000211157824 */ /* 0x000fc400078e00ff */
[----:B------:R-:W-:-:S03]  /*0350*/  IMAD.SHL.U32 R18, R18, 0x2, RZ ;  /* 0x0000000212127824 */ /* 0x000fc600078e00ff */
        /* <DEDUP_REMOVED lines=46> */
.L_x_721:
        /* <DEDUP_REMOVED lines=27> */
.L_x_722:
[----:B0-----:R-:W-:Y:S05]  /*07f0*/  BSYNC B0 ;  /* 0x0000000000007941 */ /* 0x001fea0003800000 */
.L_x_720:
        /* <DEDUP_REMOVED lines=13> */
.L_x_724:
[----:B------:R-:W-:Y:S05]  /*08d0*/  BSYNC B0 ;  /* 0x0000000000007941 */ /* 0x000fea0003800000 */
.L_x_723:
[----:B------:R-:W-:Y:S01]  /*08e0*/  BAR.SYNC.DEFER_BLOCKING 0x0 ;  /* 0x0000000000007b1d */ /* 0x000fe20000010000 */
[----:B------:R-:W-:Y:S02]  /*08f0*/  IMAD.MOV.U32 R24, RZ, RZ, 0xbf ;  /* 0x000000bfff187424 */ /* 0x000fe400078e00ff */
[----:B0-----:R-:W-:-:S03]  /*0900*/  IMAD.MOV.U32 R20, RZ, RZ, 0x7f ;  /* 0x0000007fff147424 */ /* 0x001fc600078e00ff */
[----:B------:R-:W0:Y:S04]  /*0910*/  LDS R3, [0x5a0] ;  /* 0x0005a000ff037984 */ /* 0x000e280000000800 */
        /* <DEDUP_REMOVED lines=18> */
[----:B------:R-:W-:Y:S02]  /*0a40*/  @P2 IMAD.MOV.U32 R14, RZ, RZ, 0x7f ;  /* 0x0000007fff0e2424 */ /* 0x000fe400078e00ff */
        /* <DEDUP_REMOVED lines=10> */
[----:B------:R-:W-:Y:S01]  /*0af0*/  IMAD.MOV.U32 R24, RZ, RZ, 0x3f ;  /* 0x0000003fff187424 */ /* 0x000fe200078e00ff */
        /* <DEDUP_REMOVED lines=16> */
[----:B------:R-:W-:-:S13]  /*0c00*/  FSETP.GEU.FTZ.AND P2, PT, R2, R3, PT ;  /* 0x000000030200720b */ /* 0x000fda0003f5e000 */
[----:B------:R-:W-:Y:S01]  /*0c10*/  @!P2 IMAD.MOV.U32 R24, RZ, RZ, 0xbf ;  /* 0x000000bfff18a424 */ /* 0x000fe200078e00ff */
[----:B0-----:R-:W-:-:S13]  /*0c20*/  FSETP.GEU.FTZ.AND P3, PT, R27, R22, PT ;  /* 0x000000161b00720b */ /* 0x001fda0003f7e000 */
[C---:B------:R-:W-:Y:S01]  /*0c30*/  @P3 IADD3 R18, R14.reuse, -0x2, RZ ;  /* 0xfffffffe0e123810 */ /* 0x040fe20007ffe0ff */
[----:B------:R-:W-:Y:S01]  /*0c40*/  @!P3 IMAD.MOV.U32 R20, RZ, RZ, R14 ;  /* 0x000000ffff14b224 */ /* 0x000fe200078e000e */
[----:B------:R-:W-:Y:S01]  /*0c50*/  @!P3 IADD3 R18, R14, 0x2, RZ ;  /* 0x000000020e12b810 */ /* 0x000fe20007ffe0ff */
[----:B------:R-:W-:Y:S02]  /*0c60*/  @!P3 IMAD.MOV.U32 R14, RZ, RZ, R16 ;  /* 0x000000ffff0eb224 */ /* 0x000fe400078e0010 */
[----:B------:R-:W-:Y:S01]  /*0c70*/  LDS R16, [0x1a0] ;  /* 0x0001a000ff107984 */ /* 0x000fe20000000800 */
[----:B------:R-:W-:Y:S02]  /*0c80*/  @!P3 IMAD.MOV.U32 R23, RZ, RZ, R27 ;  /* 0x000000ffff17b224 */ /* 0x000fe400078e001b */
[----:B------:R-:W-:Y:S01]  /*0c90*/  @!P3 IMAD.MOV.U32 R27, RZ, RZ, R29 ;  /* 0x000000ffff1bb224 */ /* 0x000fe200078e001d */
[----:B------:R-:W0:Y:S02]  /*0ca0*/  LDS R25, [R18.X4+0x1a0] ;  /* 0x0001a00012197984 */ /* 0x000e240000004800 */
        /* <DEDUP_REMOVED lines=10> */
[----:B------:R-:W-:Y:S02]  /*0d50*/  @P1 ISETP.NE.AND P3, PT, R20, RZ, PT ;  /* 0x000000ff1400120c */ /* 0x000fe40003f65270 */
[----:B------:R-:W-:Y:S02]  /*0d60*/  @!P1 ISETP.NE.AND P4, PT, R18, 0xff, PT ;  /* 0x000000ff1200980c */ /* 0x000fe40003f85270 */
[----:B------:R-:W-:Y:S02]  /*0d70*/  @P1 FSEL R23, R16, R23, !P3 ;  /* 0x0000001710171208 */ /* 0x000fe40005800000 */
[----:B------:R-:W-:-:S03]  /*0d80*/  @!P1 FSEL R25, R14, R25, !P4 ;  /* 0x000000190e199208 */ /* 0x000fc60006000000 */
[C---:B------:R-:W-:Y:S02]  /*0d90*/  @P1 FADD.FTZ R23, R26.reuse, R23 ;  /* 0x000000171a171221 */ /* 0x040fe40000010000 */
[----:B------:R-:W-:Y:S02]  /*0da0*/  @!P1 FADD.FTZ R25, R26, R25 ;  /* 0x000000191a199221 */ /* 0x000fe40000010000 */
[----:B------:R-:W0:Y:S01]  /*0db0*/  LDS R26, [R24.X4+0x1a0] ;  /* 0x0001a000181a7984 */ /* 0x000e220000004800 */
[----:B------:R-:W-:Y:S02]  /*0dc0*/  @P1 FMUL.FTZ R23, R23, 0.5 ;  /* 0x3f00000017171820 */ /* 0x000fe40000410000 */
[----:B------:R-:W-:-:S03]  /*0dd0*/  @!P1 FMUL.FTZ R25, R25, 0.5 ;  /* 0x3f00000019199820 */ /* 0x000fc60000410000 */
[----:B------:R-:W-:Y:S02]  /*0de0*/  @P1 FSETP.GT.FTZ.AND P5, PT, R23, R22, PT ;  /* 0x000000161700120b */ /* 0x000fe40003fb4000 */
[----:B------:R-:W-:Y:S01]  /*0df0*/  @!P1 FSETP.GT.FTZ.AND P4, PT, R22, R25, PT ;  /* 0x000000191600920b */ /* 0x000fe20003f94000 */
[----:B------:R-:W-:Y:S01]  /*0e00*/  IMAD.MOV.U32 R25, RZ, RZ, 0x7f ;  /* 0x0000007fff197424 */ /* 0x000fe200078e00ff */
[-C--:B------:R-:W-:Y:S01]  /*0e10*/  @P1 SEL R20, R20, R21.reuse, P5 ;  /* 0x0000001514141207 */ /* 0x080fe20002800000 */
[----:B------:R-:W-:Y:S01]  /*0e20*/  @!P2 IMAD.MOV.U32 R25, RZ, RZ, 0xff ;  /* 0x000000ffff19a424 */ /* 0x000fe200078e00ff */
[----:B------:R-:W-:Y:S01]  /*0e30*/  @!P1 SEL R20, R18, R21, P4 ;  /* 0x0000001512149207 */ /* 0x000fe20002000000 */
[----:B------:R-:W-:Y:S02]  /*0e40*/  IMAD.MOV.U32 R21, RZ, RZ, -0x40800000 ;  /* 0xbf800000ff157424 */ /* 0x000fe400078e00ff */
[----:B------:R-:W-:Y:S02]  /*0e50*/  @!P2 IMAD.MOV.U32 R21, RZ, RZ, R2 ;  /* 0x000000ffff15a224 */ /* 0x000fe400078e0002 */
[----:B------:R-:W-:-:S02]  /*0e60*/  @!P2 IMAD.MOV.U32 R2, RZ, RZ, 0x3f800000 ;  /* 0x3f800000ff02a424 */ /* 0x000fc400078e00ff */
[----:B------:R-:W-:Y:S02]  /*0e70*/  IMAD.MOV.U32 R18, RZ, RZ, RZ ;  /* 0x000000ffff127224 */ /* 0x000fe400078e00ff */
[----:B------:R-:W-:Y:S01]  /*0e80*/  @!P2 IMAD.MOV.U32 R18, RZ, RZ, 0x7f ;  /* 0x0000007fff12a424 */ /* 0x000fe200078e00ff */
        /* <DEDUP_REMOVED lines=53> */
[----:B0-----:R-:W-:-:S13]  /*11e0*/  FSETP.GEU.FTZ.AND P1, PT, R25, R3, PT ;  /* 0x000000031900720b */ /* 0x001fda0003f3e000 */
[--C-:B------:R-:W-:Y:S02]  /*11f0*/  @P1 FADD.FTZ R16, R16, R25.reuse ;  /* 0x0000001910101221 */ /* 0x100fe40000010000 */
[----:B------:R-:W-:Y:S02]  /*1200*/  @!P1 FADD.FTZ R14, R14, R25 ;  /* 0x000000190e0e9221 */ /* 0x000fe40000010000 */
[----:B------:R-:W-:Y:S02]  /*1210*/  @P1 FMUL.FTZ R16, R16, 0.5 ;  /* 0x3f00000010101820 */ /* 0x000fe40000410000 */
[----:B------:R-:W-:-:S03]  /*1220*/  @!P1 FMUL.FTZ R14, R14, 0.5 ;  /* 0x3f0000000e0e9820 */ /* 0x000fc60000410000 */
[----:B------:R-:W-:Y:S02]  /*1230*/  @P1 FSETP.GT.FTZ.AND P3, PT, R16, R3, PT ;  /* 0x000000031000120b */ /* 0x000fe40003f74000 */
[----:B------:R-:W-:Y:S01]  /*1240*/  @!P1 FSETP.GT.FTZ.AND P2, PT, R3, R14, PT ;  /* 0x0000000e0300920b */ /* 0x000fe20003f54000 */
[----:B------:R-:W-:Y:S01]  /*1250*/  IMAD R14, R4, 0x2, R5 ;  /* 0x00000002040e7824 */ /* 0x000fe200078e0205 */
        /* <DEDUP_REMOVED lines=22> */
.L_x_725:
[----:B------:R-:W-:Y:S05]  /*13c0*/  EXIT ;  /* 0x000000000000794d */ /* 0x000fea0003800000 */
.L_x_727:
        /* <DEDUP_REMOVED lines=11> */
.L_x_2112:


//--------------------- .text._Z18kQuantizeBlockwiseI13__nv_bfloat16Li256ELi2ELi0ELi0EEvPfPT_S1_PhS1_ii --------------------------
	.section	.text._Z18kQuantizeBlockwiseI13__nv_bfloat16Li256ELi2ELi0ELi0EEvPfPT_S1_PhS1_ii,"ax",@progbits
	.sectioninfo	@"SHI_REGISTERS=32"
	.align	128
        .global         _Z18kQuantizeBlockwiseI13__nv_bfloat16Li256ELi2ELi0ELi0EEvPfPT_S1_PhS1_ii
        .type           _Z18kQuantizeBlockwiseI13__nv_bfloat16Li256ELi2ELi0ELi0EEvPfPT_S1_PhS1_ii,@function
        .size           _Z18kQuantizeBlockwiseI13__nv_bfloat16Li256ELi2ELi0ELi0EEvPfPT_S1_PhS1_ii,(.L_x_2113 - _Z18kQuantizeBlockwiseI13__nv_bfloat16Li256ELi2ELi0ELi0EEvPfPT_S1_PhS1_ii)
        .other          _Z18kQuantizeBlockwiseI13__nv_bfloat16Li256ELi2ELi0ELi0EEvPfPT_S1_PhS1_ii,@"STO_CUDA_ENTRY STV_DEFAULT"
_Z18kQuantizeBlockwiseI13__nv_bfloat16Li256ELi2ELi0ELi0EEvPfPT_S1_PhS1_ii:
.text._Z18kQuantizeBlockwiseI13__nv_bfloat16Li256ELi2ELi0ELi0EEvPfPT_S1_PhS1_ii:
        /* <DEDUP_REMOVED lines=10> */
.L_x_730:
[----:B------:R-:W-:-:S04]  /*00a0*/  IMAD.MOV.U32 R3, RZ, RZ, 0x4 ;  /* 0x00000004ff037424 */ /* 0x000fc800078e00ff */
[----:B------:R-:W-:-:S06]  /*00b0*/  IMAD.WIDE R2, R4, R3, c[0x0][0x160] ;  /* 0x0000580004027625 */ /* 0x000fcc00078e0203 */
[----:B------:R-:W2:Y:S04]  /*00c0*/  LDG.E R3, [R2.64] ;  /* 0x0000000602037981 */ /* 0x000ea8000c1e1900 */
[----:B--2---:R0:W-:Y:S02]  /*00d0*/  STS [R4.X4+0x328], R3 ;  /* 0x0003280304007388 */ /* 0x0041e40000004800 */
[----:B0-----:R-:W-:-:S04]  /*00e0*/  IADD3 R4, R4, c[0x0][0x0], RZ ;  /* 0x0000000004047a10 */ /* 0x001fc80007ffe0ff */
[----:B------:R-:W-:-:S13]  /*00f0*/  ISETP.GE.AND P0, PT, R4, 0x100, PT ;  /* 0x000001000400780c */ /* 0x000fda0003f06270 */
[----:B------:R-:W-:Y:S05]  /*0100*/  @!P0 BRA `(.L_x_730) ;  /* 0xffffff9000008947 */ /* 0x000fea000383ffff */
.L_x_729:
[----:B-1----:R-:W-:Y:S05]  /*0110*/  BSYNC B0 ;  /* 0x0000000000007941 */ /* 0x002fea0003800000 */
.L_x_728:
        /* <DEDUP_REMOVED lines=17> */
.L_x_737:
        /* <DEDUP_REMOVED lines=73> */
.L_x_732:
        /* <DEDUP_REMOVED lines=32> */
.L_x_733:
[----:B0-----:R-:W-:Y:S05]  /*08c0*/  BSYNC B0 ;  /* 0x0000000000007941 */ /* 0x001fea0003800000 */
.L_x_731:
        /* <DEDUP_REMOVED lines=12> */
.L_x_735:
[----:B------:R-:W-:Y:S05]  /*0990*/  BSYNC B0 ;  /* 0x0000000000007941 */ /* 0x000fea0003800000 */
.L_x_734:
[----:B------:R-:W-:Y:S01]  /*09a0*/  BAR.SYNC.DEFER_BLOCKING 0x0 ;  /* 0x0000000000007b1d */ /* 0x000fe20000010000 */
[----:B------:R-:W-:Y:S02]  /*09b0*/  IMAD.MOV.U32 R24, RZ, RZ, 0xbf ;  /* 0x000000bfff187424 */ /* 0x000fe400078e00ff */
[----:B------:R-:W-:-:S03]  /*09c0*/  IMAD.MOV.U32 R20, RZ, RZ, 0x7f ;  /* 0x0000007fff147424 */ /* 0x000fc600078e00ff */
[----:B0-----:R-:W0:Y:S04]  /*09d0*/  LDS R3, [0x728] ;  /* 0x00072800ff037984 */ /* 0x001e280000000800 */
        /* <DEDUP_REMOVED lines=170> */
.L_x_736:
[----:B------:R-:W-:Y:S05]  /*1480*/  EXIT ;  /* 0x000000000000794d */ /* 0x000fea0003800000 */
.L_x_738:
        /* <DEDUP_REMOVED lines=15> */
.L_x_2113:


//--------------------- .text._Z18kQuantizeBlockwiseI13__nv_bfloat16Li512ELi2ELi0ELi0EEvPfPT_S1_PhS1_ii --------------------------
	.section	.text._Z18kQuantizeBlockwiseI13__nv_bfloat16Li512ELi2ELi0ELi0EEvPfPT_S1_PhS1_ii,"ax",@progbits
	.sectioninfo	@"SHI_REGISTERS=31"
	.align	128
        .global         _Z18kQuantizeBlockwiseI13__nv_bfloat16Li512ELi2ELi0ELi0EEvPfPT_S1_PhS1_ii
        .type           _Z18kQuantizeBlockwiseI13__nv_bfloat16Li512ELi2ELi0ELi0EEvPfPT_S1_PhS1_ii,@function
        .size           _Z18kQuantizeBlockwiseI13__nv_bfloat16Li512ELi2ELi0ELi0EEvPfPT_S1_PhS1_ii,(.L_x_2114 - _Z18kQuantizeBlockwiseI13__nv_bfloat16Li512ELi2ELi0ELi0EEvPfPT_S1_PhS1_ii)
        .other          _Z18kQuantizeBlockwiseI13__nv_bfloat16Li512ELi2ELi0ELi0EEvPfPT_S1_PhS1_ii,@"STO_CUDA_ENTRY STV_DEFAULT"
_Z18kQuantizeBlockwiseI13__nv_bfloat16Li512ELi2ELi0ELi0EEvPfPT_S1_PhS1_ii:
.text._Z18kQuantizeBlockwiseI13__nv_bfloat16Li512ELi2ELi0ELi0EEvPfPT_S1_PhS1_ii:
        /* <DEDUP_REMOVED lines=10> */
.L_x_741:
[----:B------:R-:W-:-:S04]  /*00a0*/  IMAD.MOV.U32 R5, RZ, RZ, 0x4 ;  /* 0x00000004ff057424 */ /* 0x000fc800078e00ff */
[----:B------:R-:W-:-:S06]  /*00b0*/  IMAD.WIDE R4, R0, R5, c[0x0][0x160] ;  /* 0x0000580000047625 */ /* 0x000fcc00078e0205 */
[----:B------:R-:W2:Y:S04]  /*00c0*/  LDG.E R5, [R4.64] ;  /* 0x0000000604057981 */ /* 0x000ea8000c1e1900 */
[----:B--2---:R0:W-:Y:S02]  /*00d0*/  STS [R0.X4+0x63c], R5 ;  /* 0x00063c0500007388 */ /* 0x0041e40000004800 */
[----:B0-----:R-:W-:-:S04]  /*00e0*/  IADD3 R0, R0, c[0x0][0x0], RZ ;  /* 0x0000000000007a10 */ /* 0x001fc80007ffe0ff */
[----:B------:R-:W-:-:S13]  /*00f0*/  ISETP.GE.AND P0, PT, R0, 0x100, PT ;  /* 0x000001000000780c */ /* 0x000fda0003f06270 */
[----:B------:R-:W-:Y:S05]  /*0100*/  @!P0 BRA `(.L_x_741) ;  /* 0xffffff9000008947 */ /* 0x000fea000383ffff */
.L_x_740:
[----:B-1----:R-:W-:Y:S05]  /*0110*/  BSYNC B0 ;  /* 0x0000000000007941 */ /* 0x002fea0003800000 */
.L_x_739:
[----:B------:R-:W-:Y:S01]  /*0120*/  UISETP.LT.U32.AND UP0, UPT, UR4, 0x7fffffff, UPT ;  /* 0x7fffffff0400788c */ /* 0x000fe2000bf01070 */
[----:B------:R-:W-:-:S03]  /*0130*/  IMAD.SHL.U32 R4, R3, 0x200, RZ ;  /* 0x0000020003047824 */ /* 0x000fc600078e00ff */
[----:B------:R-:W-:-:S06]  /*0140*/  USEL UR5, UR4, 0x7fffffff, UP0 ;  /* 0x7fffffff04057887 */ /* 0x000fcc0008000000 */
[----:B------:R-:W-:-:S13]  /*0150*/  ISETP.GE.AND P0, PT, R4, UR5, PT ;  /* 0x0000000504007c0c */ /* 0x000fda000bf06270 */
[----:B------:R-:W-:Y:S05]  /*0160*/  @P0 EXIT ;  /* 0x000000000000094d */ /* 0x000fea0003800000 */
[----:B------:R-:W0:Y:S01]  /*0170*/  S2R R0, SR_LANEID ;  /* 0x0000000000007919 */ /* 0x000e220000000000 */
[----:B------:R-:W-:Y:S01]  /*0180*/  SHF.R.S32.HI R3, RZ, 0x1f, R2 ;  /* 0x0000001fff037819 */ /* 0x000fe20000011402 */
[----:B------:R-:W-:-:S03]  /*0190*/  IMAD.SHL.U32 R21, R2, 0x2, RZ ;  /* 0x0000000202157824 */ /* 0x000fc600078e00ff */
[----:B------:R-:W-:Y:S02]  /*01a0*/  LEA.HI R6, R3, R2, RZ, 0x5 ;  /* 0x0000000203067211 */ /* 0x000fe400078f28ff */
[----:B------:R-:W-:Y:S02]  /*01b0*/  LOP3.LUT R21, R21, 0xffffffc0, RZ, 0xc0, !PT ;  /* 0xffffffc015157812 */ /* 0x000fe400078ec0ff */
[----:B------:R-:W-:Y:S02]  /*01c0*/  LOP3.LUT R12, R6, 0xffffffe0, RZ, 0xc0, !PT ;  /* 0xffffffe0060c7812 */ /* 0x000fe400078ec0ff */
[----:B------:R-:W-:Y:S02]  /*01d0*/  LOP3.LUT R5, R21, 0x1f, R2, 0xf8, !PT ;  /* 0x0000001f15057812 */ /* 0x000fe400078ef802 */
[----:B------:R-:W-:Y:S02]  /*01e0*/  IADD3 R7, R12, 0x20, RZ ;  /* 0x000000200c077810 */ /* 0x000fe40007ffe0ff */
[----:B------:R-:W-:-:S02]  /*01f0*/  SHF.R.S32.HI R3, RZ, 0x1f, R4 ;  /* 0x0000001fff037819 */ /* 0x000fc40000011404 */
[----:B------:R-:W-:Y:S02]  /*0200*/  SHF.R.S32.HI R6, RZ, 0x5, R6 ;  /* 0x00000005ff067819 */ /* 0x000fe40000011406 */
[----:B------:R-:W-:Y:S02]  /*0210*/  LOP3.LUT R12, RZ, R12, RZ, 0x33, !PT ;  /* 0x0000000cff0c7212 */ /* 0x000fe400078e33ff */
[----:B------:R-:W-:Y:S02]  /*0220*/  LOP3.LUT R13, R5, 0x20, RZ, 0xfc, !PT ;  /* 0x00000020050d7812 */ /* 0x000fe400078efcff */
.L_x_748:
[----:B------:R-:W-:Y:S01]  /*0230*/  IADD3 R14, -R4, c[0x0][0x18c], RZ ;  /* 0x00006300040e7a10 */ /* 0x000fe20007ffe1ff */
[----:B------:R-:W-:Y:S01]  /*0240*/  BAR.SYNC.DEFER_BLOCKING 0x0 ;  /* 0x0000000000007b1d */ /* 0x000fe20000010000 */
[C---:B------:R-:W-:Y:S02]  /*0250*/  IADD3 R15, P2, R5.reuse, R4, RZ ;  /* 0x00000004050f7210 */ /* 0x040fe40007f5e0ff */
[----:B------:R-:W-:Y:S02]  /*0260*/  IMNMX R14, R14, 0x200, PT ;  /* 0x000002000e0e7817 */ /* 0x000fe40003800200 */
[----:B------:R-:W-:-:S02]  /*0270*/  LEA.HI.X.SX32 R18, R5, R3, 0x1, P2 ;  /* 0x0000000305127211 */ /* 0x000fc400010f0eff */
[-C--:B------:R-:W-:Y:S02]  /*0280*/  ISETP.GE.AND P0, PT, R5, R14.reuse, PT ;  /* 0x0000000e0500720c */ /* 0x080fe40003f06270 */
[----:B------:R-:W-:Y:S02]  /*0290*/  ISETP.GE.AND P1, PT, R13, R14, PT ;  /* 0x0000000e0d00720c */ /* 0x000fe40003f26270 */
[C---:B------:R-:W-:Y:S02]  /*02a0*/  LEA R8, P2, R15.reuse, c[0x0][0x168], 0x1 ;  /* 0x00005a000f087a11 */ /* 0x040fe400078408ff */
[----:B------:R-:W-:Y:S02]  /*02b0*/  PRMT R11, RZ, 0x7610, R11 ;  /* 0x00007610ff0b7816 */ /* 0x000fe4000000000b */
[----:B------:R-:W-:Y:S02]  /*02c0*/  PRMT R10, RZ, 0x7610, R10 ;  /* 0x00007610ff0a7816 */ /* 0x000fe4000000000a */
        /* <DEDUP_REMOVED lines=76> */
.L_x_743:
        /* <DEDUP_REMOVED lines=42> */
.L_x_744:
[----:B0-----:R-:W-:Y:S05]  /*0a30*/  BSYNC B0 ;  /* 0x0000000000007941 */ /* 0x001fea0003800000 */
.L_x_742:
        /* <DEDUP_REMOVED lines=12> */
.L_x_746:
[----:B------:R-:W-:Y:S05]  /*0b00*/  BSYNC B0 ;  /* 0x0000000000007941 */ /* 0x000fea0003800000 */
.L_x_745:
[----:B------:R-:W-:Y:S01]  /*0b10*/  BAR.SYNC.DEFER_BLOCKING 0x0 ;  /* 0x0000000000007b1d */ /* 0x000fe20000010000 */
[----:B------:R-:W-:Y:S02]  /*0b20*/  IMAD.MOV.U32 R26, RZ, RZ, 0xbf ;  /* 0x000000bfff1a7424 */ /* 0x000fe400078e00ff */
[----:B------:R-:W-:-:S03]  /*0b30*/  IMAD.MOV.U32 R17, RZ, RZ, 0x3f800000 ;  /* 0x3f800000ff117424 */ /* 0x000fc600078e00ff */
[----:B0-----:R-:W0:Y:S04]  /*0b40*/  LDS.64 R8, [0xa38] ;  /* 0x000a3800ff087984 */ /* 0x001e280000000a00 */
        /* <DEDUP_REMOVED lines=10> */
[----:B------:R-:W-:Y:S01]  /*0bf0*/  @P0 IMAD.MOV.U32 R22, RZ, RZ, 0x7f ;  /* 0x0000007fff160424 */ /* 0x000fe200078e00ff */
[----:B0-----:R-:W-:-:S13]  /*0c00*/  FSETP.GEU.FTZ.AND P2, PT, R23, R11, PT ;  /* 0x0000000b1700720b */ /* 0x001fda0003f5e000 */
[C---:B------:R-:W-:Y:S01]  /*0c10*/  @P2 IADD3 R20, R26.reuse, -0x20, RZ ;  /* 0xffffffe01a142810 */ /* 0x040fe20007ffe0ff */
[----:B------:R-:W-:Y:S01]  /*0c20*/  @!P2 IMAD.MOV.U32 R10, RZ, RZ, R23 ;  /* 0x000000ffff0aa224 */ /* 0x000fe200078e0017 */
[----:B------:R-:W-:Y:S01]  /*0c30*/  @!P2 IADD3 R20, R26, 0x20, RZ ;  /* 0x000000201a14a810 */ /* 0x000fe20007ffe0ff */
[----:B------:R-:W-:Y:S02]  /*0c40*/  @!P2 IMAD.MOV.U32 R23, RZ, RZ, R17 ;  /* 0x000000ffff17a224 */ /* 0x000fe400078e0011 */
[----:B------:R-:W-:Y:S02]  /*0c50*/  IMAD.MOV.U32 R17, RZ, RZ, 0x7f ;  /* 0x0000007fff117424 */ /* 0x000fe400078e00ff */
[----:B------:R-:W0:Y:S01]  /*0c60*/  LDS R24, [R20.X4+0x63c] ;  /* 0x00063c0014187984 */ /* 0x000e220000004800 */
[----:B------:R-:W-:Y:S02]  /*0c70*/  @P0 IMAD.MOV.U32 R17, RZ, RZ, RZ ;  /* 0x000000ffff110224 */ /* 0x000fe400078e00ff */
        /* <DEDUP_REMOVED lines=26> */
[----:B------:R-:W-:Y:S02]  /*0e20*/  FSETP.GEU.FTZ.AND P2, PT, R16, R9, PT ;  /* 0x000000091000720b */ /* 0x000fe40003f5e000 */
[----:B0-----:R-:W-:-:S13]  /*0e30*/  FSETP.GEU.FTZ.AND P0, PT, R26, R11, PT ;  /* 0x0000000b1a00720b */ /* 0x001fda0003f1e000 */
[C---:B------:R-:W-:Y:S01]  /*0e40*/  @P0 IADD3 R20, R24.reuse, -0x2, RZ ;  /* 0xfffffffe18140810 */ /* 0x040fe20007ffe0ff */
[----:B------:R-:W-:Y:S01]  /*0e50*/  @!P0 IMAD.MOV.U32 R10, RZ, RZ, R26 ;  /* 0x000000ffff0a8224 */ /* 0x000fe200078e001a */
[----:B------:R-:W-:Y:S01]  /*0e60*/  @!P0 IADD3 R20, R24, 0x2, RZ ;  /* 0x0000000218148810 */ /* 0x000fe20007ffe0ff */
[----:B------:R-:W-:Y:S02]  /*0e70*/  @!P0 IMAD.MOV.U32 R26, RZ, RZ, R22 ;  /* 0x000000ffff1a8224 */ /* 0x000fe400078e0016 */
[----:B------:R-:W-:Y:S02]  /*0e80*/  @!P0 IMAD.MOV.U32 R17, RZ, RZ, R24 ;  /* 0x000000ffff118224 */ /* 0x000fe400078e0018 */
[----:B------:R-:W0:Y:S01]  /*0e90*/  LDS R25, [R20.X4+0x63c] ;  /* 0x00063c0014197984 */ /* 0x000e220000004800 */
[----:B------:R-:W-:-:S03]  /*0ea0*/  @!P0 IMAD.MOV.U32 R24, RZ, RZ, R23 ;  /* 0x000000ffff188224 */ /* 0x000fc600078e0017 */
[----:B------:R-:W-:Y:S01]  /*0eb0*/  LDS R23, [0x63c] ;  /* 0x00063c00ff177984 */ /* 0x000fe20000000800 */
        /* <DEDUP_REMOVED lines=12> */
[----:B------:R-:W-:Y:S02]  /*0f80*/  @P0 ISETP.NE.AND P3, PT, R17, RZ, PT ;  /* 0x000000ff1100020c */ /* 0x000fe40003f65270 */
[----:B------:R-:W-:Y:S02]  /*0f90*/  @!P0 ISETP.NE.AND P4, PT, R20, 0xff, PT ;  /* 0x000000ff1400880c */ /* 0x000fe40003f85270 */
[----:B------:R-:W-:Y:S02]  /*0fa0*/  @P0 FSEL R27, R23, R10, !P3 ;  /* 0x0000000a171b0208 */ /* 0x000fe40005800000 */
[----:B-1----:R-:W-:Y:S02]  /*0fb0*/  FSETP.GEU.FTZ.AND P3, PT, R26, R9, PT ;  /* 0x000000091a00720b */ /* 0x002fe40003f7e000 */
[----:B------:R-:W-:Y:S01]  /*0fc0*/  @!P0 FSEL R25, R8, R25, !P4 ;  /* 0x0000001908198208 */ /* 0x000fe20006000000 */
[----:B------:R-:W-:-:S04]  /*0fd0*/  @P0 FADD.FTZ R27, R28, R27 ;  /* 0x0000001b1c1b0221 */ /* 0x000fc80000010000 */
[----:B------:R-:W-:Y:S02]  /*0fe0*/  @P0 FMUL.FTZ R10, R27, 0.5 ;  /* 0x3f0000001b0a0820 */ /* 0x000fe40000410000 */
[----:B------:R-:W-:-:S03]  /*0ff0*/  @!P0 FADD.FTZ R25, R28, R25 ;  /* 0x000000191c198221 */ /* 0x000fc60000010000 */
[----:B------:R-:W-:Y:S01]  /*1000*/  @P0 FSETP.GT.FTZ.AND P5, PT, R10, R11, PT ;  /* 0x0000000b0a00020b */ /* 0x000fe20003fb4000 */
[----:B------:R-:W-:Y:S01]  /*1010*/  @!P0 FMUL.FTZ R28, R25, 0.5 ;  /* 0x3f000000191c8820 */ /* 0x000fe20000410000 */
[C---:B------:R-:W-:Y:S02]  /*1020*/  @P3 IADD3 R10, R24.reuse, -0x20, RZ ;  /* 0xffffffe0180a3810 */ /* 0x040fe40007ffe0ff */
[----:B------:R-:W-:Y:S02]  /*1030*/  @!P3 IADD3 R10, R24, 0x20, RZ ;  /* 0x00000020180ab810 */ /* 0x000fe40007ffe0ff */
[----:B------:R-:W-:Y:S02]  /*1040*/  @!P0 FSETP.GT.FTZ.AND P4, PT, R11, R28, PT ;  /* 0x0000001c0b00820b */ /* 0x000fe40003f94000 */
[-C--:B------:R-:W-:Y:S01]  /*1050*/  @P0 SEL R17, R17, R22.reuse, P5 ;  /* 0x0000001611110207 */ /* 0x080fe20002800000 */
[----:B------:R-:W0:Y:S01]  /*1060*/  LDS R28, [R10.X4+0x63c] ;  /* 0x00063c000a1c7984 */ /* 0x000e220000004800 */
[----:B------:R-:W-:Y:S01]  /*1070*/  @!P0 SEL R17, R20, R22, P4 ;  /* 0x0000001614118207 */ /* 0x000fe20002000000 */
[----:B------:R-:W-:-:S02]  /*1080*/  IMAD.MOV.U32 R20, RZ, RZ, -0x40800000 ;  /* 0xbf800000ff147424 */ /* 0x000fc400078e00ff */
[----:B------:R-:W-:Y:S02]  /*1090*/  @!P2 IMAD.MOV.U32 R20, RZ, RZ, R16 ;  /* 0x000000ffff14a224 */ /* 0x000fe400078e0010 */
[----:B------:R-:W-:Y:S02]  /*10a0*/  @!P2 IMAD.MOV.U32 R16, RZ, RZ, 0x3f800000 ;  /* 0x3f800000ff10a424 */ /* 0x000fe400078e00ff */
[----:B------:R-:W-:Y:S02]  /*10b0*/  @!P3 IMAD.MOV.U32 R20, RZ, RZ, R26 ;  /* 0x000000ffff14b224 */ /* 0x000fe400078e001a */
[----:B------:R-:W-:Y:S02]  /*10c0*/  @!P3 IMAD.MOV.U32 R26, RZ, RZ, R16 ;  /* 0x000000ffff1ab224 */ /* 0x000fe400078e0010 */
[----:B------:R-:W-:Y:S02]  /*10d0*/  IMAD.MOV.U32 R22, RZ, RZ, 0x7f ;  /* 0x0000007fff167424 */ /* 0x000fe400078e00ff */
[----:B------:R-:W-:-:S02]  /*10e0*/  IMAD.MOV.U32 R16, RZ, RZ, RZ ;  /* 0x000000ffff107224 */ /* 0x000fc400078e00ff */
[----:B------:R-:W-:Y:S02]  /*10f0*/  @!P2 IMAD.MOV.U32 R22, RZ, RZ, 0xff ;  /* 0x000000ffff16a424 */ /* 0x000fe400078e00ff */
[----:B------:R-:W-:Y:S02]  /*1100*/  @!P2 IMAD.MOV.U32 R16, RZ, RZ, 0x7f ;  /* 0x0000007fff10a424 */ /* 0x000fe400078e00ff */
[----:B------:R-:W-:Y:S02]  /*1110*/  @!P3 IMAD.MOV.U32 R16, RZ, RZ, R24 ;  /* 0x000000ffff10b224 */ /* 0x000fe400078e0018 */
        /* <DEDUP_REMOVED lines=54> */
[----:B------:R-:W-:Y:S01]  /*1480*/  @!P0 SEL R16, R10, R11, P2 ;  /* 0x0000000b0a108207 */ /* 0x000fe20001000000 */
[----:B------:R-:W-:-:S03]  /*1490*/  IMAD R10, R0, 0x2, R21 ;  /* 0x00000002000a7824 */ /* 0x000fc600078e0215 */
        /* <DEDUP_REMOVED lines=10> */
[----:B------:R-:W-:-:S04]  /*1540*/  IADD3 R8, P2, R15, c[0x0][0x178], RZ ;  /* 0x00005e000f087a10 */ /* 0x000fc80007f5e0ff */
[----:B------:R-:W-:-:S05]  /*1550*/  IADD3.X R9, R18, c[0x0][0x17c], RZ, P2, !PT ;  /* 0x00005f0012097a10 */ /* 0x000fca00017fe4ff */
        /* <DEDUP_REMOVED lines=8> */
.L_x_747:
[----:B------:R-:W-:Y:S05]  /*15e0*/  EXIT ;  /* 0x000000000000794d */ /* 0x000fea0003800000 */
.L_x_749:
        /* <DEDUP_REMOVED lines=9> */
.L_x_2114:


//--------------------- .text._Z18kQuantizeBlockwiseI13__nv_bfloat16Li1024ELi4ELi0ELi0EEvPfPT_S1_PhS1_ii --------------------------
	.section	.text._Z18kQuantizeBlockwiseI13__nv_bfloat16Li1024ELi4ELi0ELi0EEvPfPT_S1_PhS1_ii,"ax",@progbits
	.sectioninfo	@"SHI_REGISTERS=31"
	.align	128
        .global         _Z18kQuantizeBlockwiseI13__nv_bfloat16Li1024ELi4ELi0ELi0EEvPfPT_S1_PhS1_ii
        .type           _Z18kQuantizeBlockwiseI13__nv_bfloat16Li1024ELi4ELi0ELi0EEvPfPT_S1_PhS1_ii,@function
        .size           _Z18kQuantizeBlockwiseI13__nv_bfloat16Li1024ELi4ELi0ELi0EEvPfPT_S1_PhS1_ii,(.L_x_2115 - _Z18kQuantizeBlockwiseI13__nv_bfloat16Li1024ELi4ELi0ELi0EEvPfPT_S1_PhS1_ii)
        .other          _Z18kQuantizeBlockwiseI13__nv_bfloat16Li1024ELi4ELi0ELi0EEvPfPT_S1_PhS1_ii,@"STO_CUDA_ENTRY STV_DEFAULT"
_Z18kQuantizeBlockwiseI13__nv_bfloat16Li1024ELi4ELi0ELi0EEvPfPT_S1_PhS1_ii:
.text._Z18kQuantizeBlockwiseI13__nv_bfloat16Li1024ELi4ELi0ELi0EEvPfPT_S1_PhS1_ii:
[----:B------:R-:W-:Y:S02]  /*0000*/  IMAD.MOV.U32 R1, RZ, RZ, c[0x0][0x28] ;  /* 0x00000a00ff017624 */ /* 0x000fe400078e00ff */
[----:B------:R-:W0:Y:S01]  /*0010*/  S2R R20, SR_TID.X ;  /* 0x0000000000147919 */ /* 0x000e220000002100 */
[----:B------:R-:W1:Y:S01]  /*0020*/  S2UR UR5, SR_CTAID.X ;  /* 0x00000000000579c3 */ /* 0x000e620000002500 */
[----:B------:R-:W-:Y:S01]  /*0030*/  ULDC UR4, c[0x0][0xc] ;  /* 0x0000030000047ab9 */ /* 0x000fe20000000800 */
[----:B------:R-:W-:Y:S01]  /*0040*/  BSSY B0, `(.L_x_750) ;  /* 0x000000e000007945 */ /* 0x000fe20003800000 */
[----:B------:R-:W-:Y:S02]  /*0050*/  ULDC.64 UR14, c[0x0][0x118] ;  /* 0x00004600000e7ab9 */ /* 0x000fe40000000a00 */
[----:B------:R-:W-:Y:S01]  /*0060*/  USHF.L.U32 UR4, UR4, 0xa, URZ ;  /* 0x0000000a04047899 */ /* 0x000fe2000800063f */
[----:B0-----:R-:W-:Y:S01]  /*0070*/  ISETP.GT.AND P0, PT, R20, 0xff, PT ;  /* 0x000000ff1400780c */ /* 0x001fe20003f04270 */
[----:B-1----:R-:W-:-:S12]  /*0080*/  USHF.L.U32 UR5, UR5, 0xa, URZ ;  /* 0x0000000a05057899 */ /* 0x002fd8000800063f */
[----:B------:R-:W-:Y:S05]  /*0090*/  @P0 BRA `(.L_x_751) ;  /* 0x0000008000000947 */ /* 0x000fea0003800000 */
[----:B------:R-:W-:Y:S02]  /*00a0*/  IMAD.MOV.U32 R0, RZ, RZ, R20 ;  /* 0x000000ffff007224 */ /* 0x000fe400078e0014 */
.L_x_752:
[----:B------:R-:W-:-:S04]  /*00b0*/  IMAD.MOV.U32 R3, RZ, RZ, 0x4 ;  /* 0x00000004ff037424 */ /* 0x000fc800078e00ff */
[----:B------:R-:W-:-:S06]  /*00c0*/  IMAD.WIDE R2, R0, R3, c[0x0][0x160] ;  /* 0x0000580000027625 */ /* 0x000fcc00078e0203 */
[----:B------:R-:W2:Y:S04]  /*00d0*/  LDG.E R3, [R2.64] ;  /* 0x0000000e02037981 */ /* 0x000ea8000c1e1900 */
[----:B--2---:R0:W-:Y:S02]  /*00e0*/  STS [R0.X4+0xc3c], R3 ;  /* 0x000c3c0300007388 */ /* 0x0041e40000004800 */
[----:B0-----:R-:W-:-:S04]  /*00f0*/  IADD3 R0, R0, c[0x0][0x0], RZ ;  /* 0x0000000000007a10 */ /* 0x001fc80007ffe0ff */
[----:B------:R-:W-:-:S13]  /*0100*/  ISETP.GE.AND P0, PT, R0, 0x100, PT ;  /* 0x000001000000780c */ /* 0x000fda0003f06270 */
[----:B------:R-:W-:Y:S05]  /*0110*/  @!P0 BRA `(.L_x_752) ;  /* 0xffffff9000008947 */ /* 0x000fea000383ffff */
.L_x_751:
[----:B------:R-:W-:Y:S05]  /*0120*/  BSYNC B0 ;  /* 0x0000000000007941 */ /* 0x000fea0003800000 */
.L_x_750:
[----:B------:R-:W-:-:S04]  /*0130*/  UISETP.LT.U32.AND UP0, UPT, UR4, 0x7fffffff, UPT ;  /* 0x7fffffff0400788c */ /* 0x000fc8000bf01070 */
[----:B------:R-:W-:-:S04]  /*0140*/  USEL UR12, UR4, 0x7fffffff, UP0 ;  /* 0x7fffffff040c7887 */ /* 0x000fc80008000000 */
[----:B------:R-:W-:-:S06]  /*0150*/  UISETP.GE.AND UP0, UPT, UR5, UR12, UPT ;  /* 0x0000000c0500728c */ /* 0x000fcc000bf06270 */
[----:B------:R-:W-:-:S13]  /*0160*/  PLOP3.LUT P0, PT, PT, PT, UP0, 0x80, 0x0 ;  /* 0x000000000000781c */ /* 0x000fda0003f0f008 */
[----:B------:R-:W-:Y:S05]  /*0170*/  @P0 EXIT ;  /* 0x000000000000094d */ /* 0x000fea0003800000 */
[----:B------:R-:W0:Y:S01]  /*0180*/  S2R R18, SR_LANEID ;  /* 0x0000000000127919 */ /* 0x000e220000000000 */
[----:B------:R-:W-:Y:S01]  /*0190*/  SHF.R.S32.HI R3, RZ, 0x1f, R20 ;  /* 0x0000001fff037819 */ /* 0x000fe20000011414 */
[----:B------:R-:W-:Y:S01]  /*01a0*/  IMAD.SHL.U32 R15, R20, 0x4, RZ ;  /* 0x00000004140f7824 */ /* 0x000fe200078e00ff */
[----:B------:R-:W-:Y:S02]  /*01b0*/  USHF.R.S32.HI UR13, URZ, 0x1f, UR5 ;  /* 0x0000001f3f0d7899 */ /* 0x000fe40008011405 */
[----:B------:R-:W-:Y:S01]  /*01c0*/  LEA.HI R3, R3, R20, RZ, 0x5 ;  /* 0x0000001403037211 */ /* 0x000fe200078f28ff */
[----:B------:R-:W-:Y:S01]  /*01d0*/  UMOV UR8, UR5 ;  /* 0x0000000500087c82 */ /* 0x000fe20008000000 */
[----:B------:R-:W-:Y:S02]  /*01e0*/  LOP3.LUT R15, R15, 0xffffff80, RZ, 0xc0, !PT ;  /* 0xffffff800f0f7812 */ /* 0x000fe400078ec0ff */
[----:B------:R-:W-:Y:S02]  /*01f0*/  LOP3.LUT R12, R3, 0xffffffe0, RZ, 0xc0, !PT ;  /* 0xffffffe0030c7812 */ /* 0x000fe400078ec0ff */
[----:B------:R-:W-:-:S02]  /*0200*/  SHF.R.S32.HI R14, RZ, 0x5, R3 ;  /* 0x00000005ff0e7819 */ /* 0x000fc40000011403 */
[----:B------:R-:W-:Y:S02]  /*0210*/  IADD3 R13, R12, 0x20, RZ ;  /* 0x000000200c0d7810 */ /* 0x000fe40007ffe0ff */
[----:B------:R-:W-:Y:S02]  /*0220*/  LOP3.LUT R12, RZ, R12, RZ, 0x33, !PT ;  /* 0x0000000cff0c7212 */ /* 0x000fe400078e33ff */
.L_x_759:
[----:B------:R-:W-:Y:S01]  /*0230*/  ULDC UR5, c[0x0][0x18c] ;  /* 0x0000630000057ab9 */ /* 0x000fe20000000800 */
[----:B------:R-:W-:Y:S01]  /*0240*/  LOP3.LUT R7, R15, 0x1f, R20, 0xf8, !PT ;  /* 0x0000001f0f077812 */ /* 0x000fe200078ef814 */
[----:B------:R-:W-:Y:S01]  /*0250*/  UIADD3 UR5, -UR8, UR5, URZ ;  /* 0x0000000508057290 */ /* 0x000fe2000fffe13f */
[----:B------:R-:W-:Y:S01]  /*0260*/  PRMT R10, RZ, 0x7610, R10 ;  /* 0x00007610ff0a7816 */ /* 0x000fe2000000000a */
[----:B------:R-:W-:Y:S01]  /*0270*/  BAR.SYNC.DEFER_BLOCKING 0x0 ;  /* 0x0000000000007b1d */ /* 0x000fe20000010000 */
[----:B------:R-:W-:Y:S01]  /*0280*/  SHF.R.S32.HI R6, RZ, 0x1f, R7 ;  /* 0x0000001fff067819 */ /* 0x000fe20000011407 */
[----:B------:R-:W-:Y:S01]  /*0290*/  UISETP.LT.AND UP0, UPT, UR5, 0x400, UPT ;  /* 0x000004000500788c */ /* 0x000fe2000bf01270 */
[C---:B------:R-:W-:Y:S02]  /*02a0*/  IADD3 R0, P0, R7.reuse, UR8, RZ ;  /* 0x0000000807007c10 */ /* 0x040fe4000ff1e0ff */
[C---:B------:R-:W-:Y:S01]  /*02b0*/  LOP3.LUT R5, R7.reuse, 0x20, RZ, 0xfc, !PT ;  /* 0x0000002007057812 */ /* 0x040fe200078efcff */
[----:B------:R-:W-:Y:S01]  /*02c0*/  USEL UR9, UR5, 0x400, UP0 ;  /* 0x0000040005097887 */ /* 0x000fe20008000000 */
[----:B------:R-:W-:-:S02]  /*02d0*/  LOP3.LUT R4, R7, 0x40, RZ, 0xfc, !PT ;  /* 0x0000004007047812 */ /* 0x000fc400078efcff */
[C---:B------:R-:W-:Y:S02]  /*02e0*/  LOP3.LUT R3, R7.reuse, 0x60, RZ, 0xfc, !PT ;  /* 0x0000006007037812 */ /* 0x040fe400078efcff */
[----:B------:R-:W-:Y:S02]  /*02f0*/  IADD3.X R9, R6, UR13, RZ, P0, !PT ;  /* 0x0000000d06097c10 */ /* 0x000fe400087fe4ff */
[----:B------:R-:W-:Y:S02]  /*0300*/  ISETP.GE.AND P0, PT, R7, UR9, PT ;  /* 0x0000000907007c0c */ /* 0x000fe4000bf06270 */
[----:B------:R-:W-:Y:S02]  /*0310*/  ISETP.GE.AND P1, PT, R5, UR9, PT ;  /* 0x0000000905007c0c */ /* 0x000fe4000bf26270 */
[----:B------:R-:W-:Y:S02]  /*0320*/  ISETP.GE.AND P2, PT, R4, UR9, PT ;  /* 0x0000000904007c0c */ /* 0x000fe4000bf46270 */
[----:B------:R-:W-:-:S02]  /*0330*/  ISETP.GE.AND P3, PT, R3, UR9, PT ;  /* 0x0000000903007c0c */ /* 0x000fc4000bf66270 */
[C---:B------:R-:W-:Y:S02]  /*0340*/  LEA R8, P4, R0.reuse, c[0x0][0x168], 0x1 ;  /* 0x00005a0000087a11 */ /* 0x040fe400078808ff */
[----:B------:R-:W-:Y:S02]  /*0350*/  PRMT R11, RZ, 0x7610, R11 ;  /* 0x00007610ff0b7816 */ /* 0x000fe4000000000b */
[----:B------:R-:W-:Y:S02]  /*0360*/  LEA.HI.X R9, R0, c[0x0][0x16c], R9, 0x1, P4 ;  /* 0x00005b0000097a11 */ /* 0x000fe400020f0c09 */
[----:B------:R-:W-:Y:S02]  /*0370*/  PRMT R16, RZ, 0x7610, R16 ;  /* 0x00007610ff107816 */ /* 0x000fe40000000010 */
[----:B------:R-:W-:Y:S01]  /*0380*/  PRMT R0, RZ, 0x7610, R0 ;  /* 0x00007610ff007816 */ /* 0x000fe20000000000 */
[----:B------:R-:W2:Y:S04]  /*0390*/  @!P0 LDG.E.U16.CONSTANT R10, [R8.64] ;  /* 0x0000000e080a8981 */ /* 0x000ea8000c1e9500 */
[----:B------:R-:W3:Y:S04]  /*03a0*/  @!P1 LDG.E.U16.CONSTANT R11, [R8.64+0x40] ;  /* 0x0000400e080b9981 */ /* 0x000ee8000c1e9500 */
[----:B------:R-:W4:Y:S04]  /*03b0*/  @!P2 LDG.E.U16.CONSTANT R16, [R8.64+0x80] ;  /* 0x0000800e0810a981 */ /* 0x000f28000c1e9500 */
[----:B------:R-:W5:Y:S01]  /*03c0*/  @!P3 LDG.E.U16.CONSTANT R0, [R8.64+0xc0] ;  /* 0x0000c00e0800b981 */ /* 0x000f62000c1e9500 */
[----:B0-----:R-:W-:Y:S01]  /*03d0*/  IMAD.IADD R2, R15, 0x1, R18 ;  /* 0x000000010f027824 */ /* 0x001fe200078e0212 */
[----:B------:R-:W-:Y:S01]  /*03e0*/  UISETP.GT.AND UP0, UPT, UR9, 0xff, UPT ;  /* 0x000000ff0900788c */ /* 0x000fe2000bf04270 */
[----:B------:R-:W-:Y:S02]  /*03f0*/  BSSY B0, `(.L_x_753) ;  /* 0x000007d000007945 */ /* 0x000fe40003800000 */
[----:B------:R-:W-:-:S02]  /*0400*/  IMAD R19, R18, 0x3, R2 ;  /* 0x0000000312137824 */ /* 0x000fc400078e0202 */
[----:B------:R-:W-:Y:S01]  /*0410*/  IMAD.SHL.U32 R17, R2, 0x2, RZ ;  /* 0x0000000202117824 */ /* 0x000fe200078e00ff */
[----:B------:R-:W-:Y:S01]  /*0420*/  PLOP3.LUT P0, PT, PT, PT, UP0, 0x80, 0x0 ;  /* 0x000000000000781c */ /* 0x000fe20003f0f008 */
        /* <DEDUP_REMOVED lines=16> */
[----:B------:R-:W-:Y:S02]  /*0530*/  ISETP.GT.AND P0, PT, R13, UR9, PT ;  /* 0x000000090d007c0c */ /* 0x000fe4000bf04270 */
[----:B------:R-:W-:Y:S02]  /*0540*/  IADD3 R9, R12, UR9, RZ ;  /* 0x000000090c097c10 */ /* 0x000fe4000fffe0ff */
        /* <DEDUP_REMOVED lines=31> */
[----:B------:R-:W-:Y:S01]  /*0740*/  IMAD.U32 R17, RZ, RZ, UR9 ;  /* 0x00000009ff117e24 */ /* 0x000fe2000f8e00ff */
[----:B------:R-:W-:Y:S02]  /*0750*/  UISETP.GE.AND UP0, UPT, UR9, 0xe1, UPT ;  /* 0x000000e10900788c */ /* 0x000fe4000bf06270 */
[----:B------:R-:W1:Y:S04]  /*0760*/  LDS.128 R8, [0xc20] ;  /* 0x000c2000ff087984 */ /* 0x000e680000000c00 */
[----:B------:R-:W-:Y:S02]  /*0770*/  PLOP3.LUT P2, PT, PT, PT, UP0, 0x80, 0x0 ;  /* 0x000000000000781c */ /* 0x000fe40003f4f008 */
[----:B0-----:R-:W-:-:S04]  /*0780*/  FSETP.GEU.FTZ.AND P0, PT, R19, R16, PT ;  /* 0x000000101300720b */ /* 0x001fc80003f1e000 */
[----:B------:R-:W-:-:S04]  /*0790*/  ISETP.GT.AND P0, PT, R17, 0x20, !P0 ;  /* 0x000000201100780c */ /* 0x000fc80004704270 */
[----:B------:R-:W-:Y:S01]  /*07a0*/  FSEL R19, R16, R19, P0 ;  /* 0x0000001310137208 */ /* 0x000fe20000000000 */
[----:B------:R-:W-:-:S03]  /*07b0*/  IMAD.U32 R16, RZ, RZ, UR9 ;  /* 0x00000009ff107e24 */ /* 0x000fc6000f8e00ff */
[----:B-1----:R-:W-:-:S04]  /*07c0*/  FSETP.GEU.FTZ.AND P0, PT, R19, R8, PT ;  /* 0x000000081300720b */ /* 0x002fc80003f1e000 */
[----:B------:R-:W-:Y:S02]  /*07d0*/  ISETP.GT.AND P0, PT, R16, 0x40, !P0 ;  /* 0x000000401000780c */ /* 0x000fe40004704270 */
[----:B------:R-:W0:Y:S02]  /*07e0*/  LDS.64 R16, [0xc30] ;  /* 0x000c3000ff107984 */ /* 0x000e240000000a00 */
[----:B------:R-:W-:Y:S01]  /*07f0*/  FSEL R8, R8, R19, P0 ;  /* 0x0000001308087208 */ /* 0x000fe20000000000 */
[----:B------:R-:W-:-:S03]  /*0800*/  IMAD.U32 R19, RZ, RZ, UR9 ;  /* 0x00000009ff137e24 */ /* 0x000fc6000f8e00ff */
[----:B------:R-:W-:-:S04]  /*0810*/  FSETP.GEU.FTZ.AND P0, PT, R8, R9, PT ;  /* 0x000000090800720b */ /* 0x000fc80003f1e000 */
[----:B------:R-:W-:-:S04]  /*0820*/  ISETP.GT.AND P0, PT, R19, 0x60, !P0 ;  /* 0x000000601300780c */ /* 0x000fc80004704270 */
[----:B------:R-:W-:Y:S01]  /*0830*/  FSEL R9, R9, R8, P0 ;  /* 0x0000000809097208 */ /* 0x000fe20000000000 */
[----:B------:R-:W-:-:S03]  /*0840*/  IMAD.U32 R8, RZ, RZ, UR9 ;  /* 0x00000009ff087e24 */ /* 0x000fc6000f8e00ff */
        /* <DEDUP_REMOVED lines=13> */
.L_x_754:
        /* <DEDUP_REMOVED lines=42> */
.L_x_755:
[----:B0-----:R-:W-:Y:S05]  /*0bc0*/  BSYNC B0 ;  /* 0x0000000000007941 */ /* 0x001fea0003800000 */
.L_x_753:
[----:B------:R-:W-:Y:S01]  /*0bd0*/  BSSY B0, `(.L_x_756) ;  /* 0x000000f000007945 */ /* 0x000fe20003800000 */
[----:B------:R-:W-:Y:S05]  /*0be0*/  @P1 BRA `(.L_x_757) ;  /* 0x000000d000001947 */ /* 0x000fea0003800000 */
[----:B------:R-:W-:Y:S01]  /*0bf0*/  USHF.R.S32.HI UR6, URZ, 0x1f, UR13 ;  /* 0x0000001f3f067899 */ /* 0x000fe2000801140d */
[----:B------:R-:W0:Y:S01]  /*0c00*/  MUFU.RCP R10, R19 ;  /* 0x00000013000a7308 */ /* 0x000e220000001000 */
[----:B------:R-:W-:Y:S02]  /*0c10*/  ULDC.64 UR10, c[0x0][0x170] ;  /* 0x00005c00000a7ab9 */ /* 0x000fe40000000a00 */
[----:B------:R-:W-:-:S04]  /*0c20*/  ULEA.HI UR6, UP0, UR6, UR8, URZ, 0xa ;  /* 0x0000000806067291 */ /* 0x000fc8000f81503f */
[----:B------:R-:W-:-:S04]  /*0c30*/  UIADD3.X UR7, URZ, UR13, URZ, UP0, !UPT ;  /* 0x0000000d3f077290 */ /* 0x000fc800087fe43f */
[----:B------:R-:W-:Y:S02]  /*0c40*/  USHF.R.S64 UR6, UR6, 0xa, UR7 ;  /* 0x0000000a06067899 */ /* 0x000fe40008001007 */
[----:B------:R-:W-:Y:S02]  /*0c50*/  USHF.R.S32.HI UR7, URZ, 0xa, UR7 ;  /* 0x0000000a3f077899 */ /* 0x000fe40008011407 */
[----:B------:R-:W-:Y:S01]  /*0c60*/  ULEA UR5, UP0, UR6, UR10, 0x2 ;  /* 0x0000000a06057291 */ /* 0x000fe2000f80103f */
[----:B0-----:R0:W-:Y:S03]  /*0c70*/  STS [0x103c], R10 ;  /* 0x00103c0aff007388 */ /* 0x0011e60000000800 */
[----:B------:R-:W-:Y:S02]  /*0c80*/  ULEA.HI.X UR6, UR6, UR11, UR7, 0x2, UP0 ;  /* 0x0000000b06067291 */ /* 0x000fe400080f1407 */
[----:B------:R-:W-:-:S04]  /*0c90*/  IMAD.U32 R8, RZ, RZ, UR5 ;  /* 0x00000005ff087e24 */ /* 0x000fc8000f8e00ff */
[----:B------:R-:W-:-:S05]  /*0ca0*/  IMAD.U32 R9, RZ, RZ, UR6 ;  /* 0x00000006ff097e24 */ /* 0x000fca000f8e00ff */
[----:B------:R0:W-:Y:S02]  /*0cb0*/  STG.E [R8.64], R19 ;  /* 0x0000001308007986 */ /* 0x0001e4000c10190e */
.L_x_757:
[----:B------:R-:W-:Y:S05]  /*0cc0*/  BSYNC B0 ;  /* 0x0000000000007941 */ /* 0x000fea0003800000 */
.L_x_756:
[----:B------:R-:W-:Y:S01]  /*0cd0*/  BAR.SYNC.DEFER_BLOCKING 0x0 ;  /* 0x0000000000007b1d */ /* 0x000fe20000010000 */
[----:B------:R-:W-:Y:S02]  /*0ce0*/  IMAD.MOV.U32 R17, RZ, RZ, 0xbf ;  /* 0x000000bfff117424 */ /* 0x000fe400078e00ff */
[----:B------:R-:W-:Y:S02]  /*0cf0*/  IMAD.MOV.U32 R11, RZ, RZ, 0x3f800000 ;  /* 0x3f800000ff0b7424 */ /* 0x000fe400078e00ff */
[----:B0-----:R-:W-:Y:S01]  /*0d00*/  IMAD.MOV.U32 R19, RZ, RZ, 0xff ;  /* 0x000000ffff137424 */ /* 0x001fe200078e00ff */
[----:B------:R-:W0:Y:S04]  /*0d10*/  LDS.64 R8, [0x1038] ;  /* 0x00103800ff087984 */ /* 0x000e280000000a00 */
[----:B------:R-:W1:Y:S01]  /*0d20*/  LDS R16, [0xe38] ;  /* 0x000e3800ff107984 */ /* 0x000e620000000800 */
[----:B0-----:R-:W-:-:S02]  /*0d30*/  FMUL.FTZ R21, R0, R9 ;  /* 0x0000000900157220 */ /* 0x001fc40000410000 */
[----:B-1----:R-:W-:-:S03]  /*0d40*/  IMAD.MOV.U32 R0, RZ, RZ, R16 ;  /* 0x000000ffff007224 */ /* 0x002fc600078e0010 */
[----:B------:R-:W-:-:S13]  /*0d50*/  FSETP.GEU.FTZ.AND P0, PT, R16, R21, PT ;  /* 0x000000151000720b */ /* 0x000fda0003f1e000 */
        /* <DEDUP_REMOVED lines=47> */
[----:B------:R-:W-:Y:S01]  /*1050*/  FMUL.FTZ R17, R24, R9 ;  /* 0x0000000918117220 */ /* 0x000fe20000410000 */
        /* <DEDUP_REMOVED lines=8> */
[----:B------:R-:W0:Y:S01]  /*10e0*/  LDS R28, [R23.X4+0xc3c] ;  /* 0x000c3c00171c7984 */ /* 0x000e220000004800 */
[----:B------:R-:W-:-:S02]  /*10f0*/  FSETP.GEU.FTZ.AND P2, PT, R0, R17, PT ;  /* 0x000000110000720b */ /* 0x000fc40003f5e000 */
[----:B0-----:R-:W-:-:S13]  /*1100*/  FSETP.GEU.FTZ.AND P0, PT, R28, R21, PT ;  /* 0x000000151c00720b */ /* 0x001fda0003f1e000 */
[----:B------:R-:W-:Y:S02]  /*1110*/  @P0 ISETP.NE.AND P3, PT, R11, RZ, PT ;  /* 0x000000ff0b00020c */ /* 0x000fe40003f65270 */
[----:B------:R-:W-:Y:S02]  /*1120*/  @!P0 ISETP.NE.AND P4, PT, R19, 0xff, PT ;  /* 0x000000ff1300880c */ /* 0x000fe40003f85270 */
[----:B------:R-:W-:Y:S01]  /*1130*/  @P0 FSEL R27, R10, R16, !P3 ;  /* 0x000000100a1b0208 */ /* 0x000fe20005800000 */
[----:B------:R-:W-:Y:S01]  /*1140*/  IMAD.MOV.U32 R16, RZ, RZ, 0x3f ;  /* 0x0000003fff107424 */ /* 0x000fe200078e00ff */
[----:B------:R-:W-:Y:S01]  /*1150*/  @!P0 FSEL R25, R8, R25, !P4 ;  /* 0x0000001908198208 */ /* 0x000fe20006000000 */
[----:B------:R-:W-:Y:S02]  /*1160*/  @!P2 IMAD.MOV.U32 R16, RZ, RZ, 0xbf ;  /* 0x000000bfff10a424 */ /* 0x000fe400078e00ff */
[C---:B------:R-:W-:Y:S02]  /*1170*/  @P0 FADD.FTZ R27, R28.reuse, R27 ;  /* 0x0000001b1c1b0221 */ /* 0x040fe40000010000 */
[----:B------:R-:W-:-:S02]  /*1180*/  @!P0 FADD.FTZ R25, R28, R25 ;  /* 0x000000191c198221 */ /* 0x000fc40000010000 */
[----:B------:R-:W-:Y:S02]  /*1190*/  @P0 FMUL.FTZ R24, R27, 0.5 ;  /* 0x3f0000001b180820 */ /* 0x000fe40000410000 */
[----:B------:R-:W-:Y:S02]  /*11a0*/  @!P0 FMUL.FTZ R28, R25, 0.5 ;  /* 0x3f000000191c8820 */ /* 0x000fe40000410000 */
[----:B------:R-:W-:Y:S01]  /*11b0*/  IMAD.MOV.U32 R25, RZ, RZ, 0x7f ;  /* 0x0000007fff197424 */ /* 0x000fe200078e00ff */
[----:B------:R-:W-:Y:S01]  /*11c0*/  @P0 FSETP.GT.FTZ.AND P5, PT, R24, R21, PT ;  /* 0x000000151800020b */ /* 0x000fe20003fb4000 */
[----:B------:R-:W-:Y:S01]  /*11d0*/  @!P2 IMAD.MOV.U32 R25, RZ, RZ, 0xff ;  /* 0x000000ffff19a424 */ /* 0x000fe200078e00ff */
[----:B------:R-:W0:Y:S01]  /*11e0*/  LDS R24, [R16.X4+0xc3c] ;  /* 0x000c3c0010187984 */ /* 0x000e220000004800 */
[----:B------:R-:W-:Y:S02]  /*11f0*/  @!P0 FSETP.GT.FTZ.AND P4, PT, R21, R28, PT ;  /* 0x0000001c1500820b */ /* 0x000fe40003f94000 */
[----:B------:R-:W-:-:S02]  /*1200*/  @P0 SEL R11, R11, R23, P5 ;  /* 0x000000170b0b0207 */ /* 0x000fc40002800000 */
[----:B------:R-:W-:Y:S01]  /*1210*/  @!P0 SEL R11, R19, R23, P4 ;  /* 0x00000017130b8207 */ /* 0x000fe20002000000 */
[-C--:B------:R-:W-:Y:S02]  /*1220*/  FMUL.FTZ R19, R22, R9.reuse ;  /* 0x0000000916137220 */ /* 0x080fe40000410000 */
[--C-:B------:R-:W-:Y:S02]  /*1230*/  IMAD.MOV.U32 R22, RZ, RZ, R0.reuse ;  /* 0x000000ffff167224 */ /* 0x100fe400078e0000 */
[----:B------:R-:W-:Y:S02]  /*1240*/  @!P2 IMAD.MOV.U32 R22, RZ, RZ, 0x3f800000 ;  /* 0x3f800000ff16a424 */ /* 0x000fe400078e00ff */
[----:B------:R-:W-:Y:S02]  /*1250*/  IMAD.MOV.U32 R23, RZ, RZ, -0x40800000 ;  /* 0xbf800000ff177424 */ /* 0x000fe400078e00ff */
[----:B------:R-:W-:Y:S02]  /*1260*/  @!P2 IMAD.MOV.U32 R23, RZ, RZ, R0 ;  /* 0x000000ffff17a224 */ /* 0x000fe400078e0000 */
[----:B------:R-:W-:Y:S01]  /*1270*/  FMUL.FTZ R9, R26, R9 ;  /* 0x000000091a097220 */ /* 0x000fe20000410000 */
[----:B0-----:R-:W-:-:S13]  /*1280*/  FSETP.GEU.FTZ.AND P3, PT, R24, R17, PT ;  /* 0x000000111800720b */ /* 0x001fda0003f7e000 */
[C---:B------:R-:W-:Y:S01]  /*1290*/  @P3 IADD3 R21, R16.reuse, -0x20, RZ ;  /* 0xffffffe010153810 */ /* 0x040fe20007ffe0ff */
[----:B------:R-:W-:Y:S01]  /*12a0*/  @!P3 IMAD.MOV.U32 R23, RZ, RZ, R24 ;  /* 0x000000ffff17b224 */ /* 0x000fe200078e0018 */
[----:B------:R-:W-:Y:S01]  /*12b0*/  @!P3 IADD3 R21, R16, 0x20, RZ ;  /* 0x000000201015b810 */ /* 0x000fe20007ffe0ff */
[----:B------:R-:W-:Y:S02]  /*12c0*/  @!P3 IMAD.MOV.U32 R24, RZ, RZ, R22 ;  /* 0x000000ffff18b224 */ /* 0x000fe400078e0016 */
[----:B------:R-:W-:Y:S02]  /*12d0*/  IMAD.MOV.U32 R22, RZ, RZ, RZ ;  /* 0x000000ffff167224 */ /* 0x000fe400078e00ff */
[----:B------:R-:W0:Y:S01]  /*12e0*/  LDS R28, [R21.X4+0xc3c] ;  /* 0x000c3c00151c7984 */ /* 0x000e220000004800 */
[----:B------:R-:W-:Y:S02]  /*12f0*/  @!P2 IMAD.MOV.U32 R22, RZ, RZ, 0x7f ;  /* 0x0000007fff16a424 */ /* 0x000fe400078e00ff */
        /* <DEDUP_REMOVED lines=34> */
[----:B------:R-:W-:Y:S01]  /*1520*/  FSETP.GEU.FTZ.AND P2, PT, R0, R19, PT ;  /* 0x000000130000720b */ /* 0x000fe20003f5e000 */
[----:B------:R-:W-:-:S12]  /*1530*/  IMAD.MOV.U32 R16, RZ, RZ, 0x3f ;  /* 0x0000003fff107424 */ /* 0x000fd800078e00ff */
        /* <DEDUP_REMOVED lines=17> */
[----:B------:R-:W-:-:S05]  /*1650*/  @P0 FMUL.FTZ R28, R23, 0.5 ;  /* 0x3f000000171c0820 */ /* 0x000fca0000410000 */
[----:B------:R-:W-:Y:S01]  /*1660*/  @P0 FSETP.GT.FTZ.AND P5, PT, R28, R17, PT ;  /* 0x000000111c00020b */ /* 0x000fe20003fb4000 */
[----:B------:R-:W-:-:S03]  /*1670*/  @!P0 FMUL.FTZ R28, R25, 0.5 ;  /* 0x3f000000191c8820 */ /* 0x000fc60000410000 */
[----:B------:R-:W-:Y:S02]  /*1680*/  @P0 SEL R22, R22, R24, P5 ;  /* 0x0000001816160207 */ /* 0x000fe40002800000 */
[----:B------:R-:W-:Y:S01]  /*1690*/  @!P0 FSETP.GT.FTZ.AND P4, PT, R17, R28, PT ;  /* 0x0000001c1100820b */ /* 0x000fe20003f94000 */
[--C-:B------:R-:W-:Y:S02]  /*16a0*/  IMAD.MOV.U32 R17, RZ, RZ, R0.reuse ;  /* 0x000000ffff117224 */ /* 0x100fe400078e0000 */
[----:B------:R-:W-:Y:S01]  /*16b0*/  @!P2 IMAD.MOV.U32 R17, RZ, RZ, 0x3f800000 ;  /* 0x3f800000ff11a424 */ /* 0x000fe200078e00ff */
[----:B------:R-:W-:Y:S01]  /*16c0*/  @!P0 SEL R22, R21, R24, P4 ;  /* 0x0000001815168207 */ /* 0x000fe20002000000 */
[----:B------:R-:W-:Y:S02]  /*16d0*/  IMAD.MOV.U32 R21, RZ, RZ, -0x40800000 ;  /* 0xbf800000ff157424 */ /* 0x000fe400078e00ff */
[----:B------:R-:W-:Y:S01]  /*16e0*/  @!P2 IMAD.MOV.U32 R21, RZ, RZ, R0 ;  /* 0x000000ffff15a224 */ /* 0x000fe200078e0000 */
[----:B------:R-:W-:Y:S01]  /*16f0*/  PRMT R22, R22, 0x7604, R11 ;  /* 0x0000760416167816 */ /* 0x000fe2000000000b */
[----:B------:R-:W-:-:S02]  /*1700*/  IMAD.MOV.U32 R24, RZ, RZ, 0x7f ;  /* 0x0000007fff187424 */ /* 0x000fc400078e00ff */
[----:B------:R-:W-:Y:S01]  /*1710*/  @!P2 IMAD.MOV.U32 R24, RZ, RZ, 0xff ;  /* 0x000000ffff18a424 */ /* 0x000fe200078e00ff */
        /* <DEDUP_REMOVED lines=63> */
[----:B------:R-:W-:Y:S02]  /*1b10*/  @!P0 FMUL.FTZ R26, R25, 0.5 ;  /* 0x3f000000191a8820 */ /* 0x000fe40000410000 */
[----:B------:R-:W-:Y:S01]  /*1b20*/  IMAD.MOV.U32 R25, RZ, RZ, 0x7f ;  /* 0x0000007fff197424 */ /* 0x000fe200078e00ff */
[----:B------:R-:W-:Y:S01]  /*1b30*/  @P0 SEL R17, R17, R28, P5 ;  /* 0x0000001c11110207 */ /* 0x000fe20002800000 */
[----:B------:R-:W-:Y:S01]  /*1b40*/  @!P2 IMAD.MOV.U32 R25, RZ, RZ, 0xff ;  /* 0x000000ffff19a424 */ /* 0x000fe200078e00ff */
[----:B------:R-:W-:Y:S01]  /*1b50*/  @!P0 FSETP.GT.FTZ.AND P4, PT, R19, R26, PT ;  /* 0x0000001a1300820b */ /* 0x000fe20003f94000 */
[----:B------:R-:W-:Y:S02]  /*1b60*/  IMAD.MOV.U32 R19, RZ, RZ, -0x40800000 ;  /* 0xbf800000ff137424 */ /* 0x000fe400078e00ff */
[----:B------:R-:W-:Y:S01]  /*1b70*/  @!P2 IMAD.MOV.U32 R19, RZ, RZ, R0 ;  /* 0x000000ffff13a224 */ /* 0x000fe200078e0000 */
[----:B------:R-:W-:Y:S01]  /*1b80*/  @!P0 SEL R17, R23, R28, P4 ;  /* 0x0000001c17118207 */ /* 0x000fe20002000000 */
[----:B------:R-:W-:-:S02]  /*1b90*/  @!P2 IMAD.MOV.U32 R0, RZ, RZ, 0x3f800000 ;  /* 0x3f800000ff00a424 */ /* 0x000fc400078e00ff */
[----:B------:R-:W-:Y:S01]  /*1ba0*/  IMAD.MOV.U32 R23, RZ, RZ, RZ ;  /* 0x000000ffff177224 */ /* 0x000fe200078e00ff */
[----:B------:R-:W-:Y:S01]  /*1bb0*/  PRMT R22, R17, 0x7054, R22 ;  /* 0x0000705411167816 */ /* 0x000fe20000000016 */
        /* <DEDUP_REMOVED lines=51> */
[----:B------:R-:W-:Y:S01]  /*1ef0*/  ISETP.NE.AND P2, PT, R21, 0xff, PT ;  /* 0x000000ff1500780c */ /* 0x000fe20003f45270 */
[----:B------:R-:W-:Y:S01]  /*1f00*/  IMAD.U32 R16, RZ, RZ, UR9 ;  /* 0x00000009ff107e24 */ /* 0x000fe2000f8e00ff */
        /* <DEDUP_REMOVED lines=9> */
[----:B------:R-:W-:Y:S01]  /*1fa0*/  IMAD.U32 R8, RZ, RZ, UR8 ;  /* 0x00000008ff087e24 */ /* 0x000fe2000f8e00ff */
[-C--:B------:R-:W-:Y:S01]  /*1fb0*/  @P0 SEL R23, R23, R0.reuse, P3 ;  /* 0x0000000017170207 */ /* 0x080fe20001800000 */
[----:B------:R-:W-:Y:S01]  /*1fc0*/  UIADD3 UR8, UP0, UR4, UR8, URZ ;  /* 0x0000000804087290 */ /* 0x000fe2000ff1e03f */
[----:B------:R-:W-:Y:S01]  /*1fd0*/  @!P0 SEL R23, R21, R0, P2 ;  /* 0x0000000015178207 */ /* 0x000fe20001000000 */
[----:B------:R-:W-:Y:S01]  /*1fe0*/  IMAD R0, R18, 0x4, R15 ;  /* 0x0000000412007824 */ /* 0x000fe200078e020f */
[----:B------:R-:W-:Y:S02]  /*1ff0*/  IADD3 R8, P4, P5, R8, c[0x0][0x178], R7 ;  /* 0x00005e0008087a10 */ /* 0x000fe40007d9e007 */
[----:B------:R-:W-:-:S05]  /*2000*/  PRMT R23, R23, 0x654, R22 ;  /* 0x0000065417177816 */ /* 0x000fca0000000016 */
[----:B------:R-:W-:Y:S01]  /*2010*/  STS [R0+0x800], R23 ;  /* 0x0008001700007388 */ /* 0x000fe20000000800 */
[----:B------:R-:W-:-:S06]  /*2020*/  NOP ;  /* 0x0000000000007918 */ /* 0x000fcc0000000000 */
[----:B------:R-:W-:Y:S04]  /*2030*/  LDS.U8 R11, [R2+0x800] ;  /* 0x00080000020b7984 */ /* 0x000fe80000000000 */
[----:B------:R-:W-:Y:S04]  /*2040*/  LDS.U8 R17, [R2+0x820] ;  /* 0x0008200002117984 */ /* 0x000fe80000000000 */
[----:B------:R-:W-:Y:S04]  /*2050*/  LDS.U8 R19, [R2+0x840] ;  /* 0x0008400002137984 */ /* 0x000fe80000000000 */
[----:B------:R-:W-:Y:S04]  /*2060*/  LDS.U8 R21, [R2+0x860] ;  /* 0x0008600002157984 */ /* 0x000fe80000000000 */
[----:B------:R-:W-:Y:S04]  /*2070*/  @!P1 STS [0xc00], R16 ;  /* 0x000c0010ff009388 */ /* 0x000fe80000000800 */
[----:B------:R-:W-:Y:S06]  /*2080*/  BAR.SYNC.DEFER_BLOCKING 0x0 ;  /* 0x0000000000007b1d */ /* 0x000fec0000010000 */
[----:B------:R-:W0:Y:S02]  /*2090*/  LDS R10, [0xc00] ;  /* 0x000c0000ff0a7984 */ /* 0x000e240000000800 */
[-C--:B0-----:R-:W-:Y:S01]  /*20a0*/  ISETP.GE.AND P1, PT, R5, R10.reuse, PT ;  /* 0x0000000a0500720c */ /* 0x081fe20003f26270 */
[----:B------:R-:W-:Y:S01]  /*20b0*/  IMAD.U32 R5, RZ, RZ, UR13 ;  /* 0x0000000dff057e24 */ /* 0x000fe2000f8e00ff */
[-C--:B------:R-:W-:Y:S01]  /*20c0*/  ISETP.GE.AND P2, PT, R4, R10.reuse, PT ;  /* 0x0000000a0400720c */ /* 0x080fe20003f46270 */
[----:B------:R-:W-:Y:S01]  /*20d0*/  UIADD3.X UR13, URZ, UR13, URZ, UP0, !UPT ;  /* 0x0000000d3f0d7290 */ /* 0x000fe200087fe43f */
[-C--:B------:R-:W-:Y:S01]  /*20e0*/  ISETP.GE.AND P3, PT, R3, R10.reuse, PT ;  /* 0x0000000a0300720c */ /* 0x080fe20003f66270 */
[----:B------:R-:W-:Y:S01]  /*20f0*/  UISETP.GE.U32.AND UP0, UPT, UR8, UR12, UPT ;  /* 0x0000000c0800728c */ /* 0x000fe2000bf06070 */
[----:B------:R-:W-:-:S02]  /*2100*/  ISETP.GE.AND P0, PT, R7, R10, PT ;  /* 0x0000000a0700720c */ /* 0x000fc40003f06270 */
[----:B------:R-:W-:Y:S01]  /*2110*/  IADD3.X R9, R5, c[0x0][0x17c], R6, P4, P5 ;  /* 0x00005f0005097a10 */ /* 0x000fe200027ea406 */
[----:B------:R-:W-:-:S04]  /*2120*/  UISETP.GE.AND.EX UP0, UPT, UR13, URZ, UPT, UP0 ;  /* 0x0000003f0d00728c */ /* 0x000fc8000bf06300 */
[----:B------:R0:W-:Y:S04]  /*2130*/  @!P1 STG.E.U8 [R8.64+0x20], R17 ;  /* 0x0000201108009986 */ /* 0x0001e8000c10110e */
[----:B------:R0:W-:Y:S04]  /*2140*/  @!P2 STG.E.U8 [R8.64+0x40], R19 ;  /* 0x000040130800a986 */ /* 0x0001e8000c10110e */
[----:B------:R0:W-:Y:S04]  /*2150*/  @!P3 STG.E.U8 [R8.64+0x60], R21 ;  /* 0x000060150800b986 */ /* 0x0001e8000c10110e */
[----:B------:R0:W-:Y:S01]  /*2160*/  @!P0 STG.E.U8 [R8.64], R11 ;  /* 0x0000000b08008986 */ /* 0x0001e2000c10110e */
[----:B------:R-:W-:-:S13]  /*2170*/  PLOP3.LUT P0, PT, PT, PT, UP0, 0x80, 0x0 ;  /* 0x000000000000781c */ /* 0x000fda0003f0f008 */
[----:B0-----:R-:W-:Y:S01]  /*2180*/  @P0 CALL.REL.NOINC `(.L_x_758) ;  /* 0x0000001000000944 */ /* 0x001fe20003c00000 */
[----:B------:R-:W-:Y:S05]  /*2190*/  BRA `(.L_x_759) ;  /* 0xffffe09000007947 */ /* 0x000fea000383ffff */
.L_x_758:
[----:B------:R-:W-:Y:S05]  /*21a0*/  EXIT ;  /* 0x000000000000794d */ /* 0x000fea0003800000 */
.L_x_760:
        /* <DEDUP_REMOVED lines=13> */
.L_x_2115:


//--------------------- .text._Z18kQuantizeBlockwiseI13__nv_bfloat16Li2048ELi4ELi0ELi0EEvPfPT_S1_PhS1_ii --------------------------
	.section	.text._Z18kQuantizeBlockwiseI13__nv_bfloat16Li2048ELi4ELi0ELi0EEvPfPT_S1_PhS1_ii,"ax",@progbits
	.sectioninfo	@"SHI_REGISTERS=40"
	.align	128
        .global         _Z18kQuantizeBlockwiseI13__nv_bfloat16Li2048ELi4ELi0ELi0EEvPfPT_S1_PhS1_ii
        .type           _Z18kQuantizeBlockwiseI13__nv_bfloat16Li2048ELi4ELi0ELi0EEvPfPT_S1_PhS1_ii,@function
        .size           _Z18kQuantizeBlockwiseI13__nv_bfloat16Li2048ELi4ELi0ELi0EEvPfPT_S1_PhS1_ii,(.L_x_2116 - _Z18kQuantizeBlockwiseI13__nv_bfloat16Li2048ELi4ELi0ELi0EEvPfPT_S1_PhS1_ii)
        .other          _Z18kQuantizeBlockwiseI13__nv_bfloat16Li2048ELi4ELi0ELi0EEvPfPT_S1_PhS1_ii,@"STO_CUDA_ENTRY STV_DEFAULT"
_Z18kQuantizeBlockwiseI13__nv_bfloat16Li2048ELi4ELi0ELi0EEvPfPT_S1_PhS1_ii:
.text._Z18kQuantizeBlockwiseI13__nv_bfloat16Li2048ELi4ELi0ELi0EEvPfPT_S1_PhS1_ii:
        /* <DEDUP_REMOVED lines=10> */
.L_x_763:
[----:B------:R-:W-:-:S04]  /*00a0*/  IMAD.MOV.U32 R3, RZ, RZ, 0x4 ;  /* 0x00000004ff037424 */ /* 0x000fc800078e00ff */
[----:B------:R-:W-:-:S06]  /*00b0*/  IMAD.WIDE R2, R4, R3, c[0x0][0x160] ;  /* 0x0000580004027625 */ /* 0x000fcc00078e0203 */
[----:B------:R-:W2:Y:S04]  /*00c0*/  LDG.E R3, [R2.64] ;  /* 0x0000000602037981 */ /* 0x000ea8000c1e1900 */
[----:B--2---:R0:W-:Y:S02]  /*00d0*/  STS [R4.X4+0x1864], R3 ;  /* 0x0018640304007388 */ /* 0x0041e40000004800 */
[----:B0-----:R-:W-:-:S04]  /*00e0*/  IADD3 R4, R4, c[0x0][0x0], RZ ;  /* 0x0000000004047a10 */ /* 0x001fc80007ffe0ff */
[----:B------:R-:W-:-:S13]  /*00f0*/  ISETP.GE.AND P0, PT, R4, 0x100, PT ;  /* 0x000001000400780c */ /* 0x000fda0003f06270 */
[----:B------:R-:W-:Y:S05]  /*0100*/  @!P0 BRA `(.L_x_763) ;  /* 0xffffff9000008947 */ /* 0x000fea000383ffff */
.L_x_762:
[----:B-1----:R-:W-:Y:S05]  /*0110*/  BSYNC B0 ;  /* 0x0000000000007941 */ /* 0x002fea0003800000 */
.L_x_761:
        /* <DEDUP_REMOVED lines=9> */
[----:B------:R-:W-:Y:S02]  /*01b0*/  SHF.R.S32.HI R3, RZ, 0x1f, R4 ;  /* 0x0000001fff037819 */ /* 0x000fe40000011404 */
[----:B------:R-:W-:Y:S02]  /*01c0*/  LOP3.LUT R28, R25, 0xffffffe0, RZ, 0xc0, !PT ;  /* 0xffffffe0191c7812 */ /* 0x000fe400078ec0ff */
[----:B------:R-:W-:Y:S02]  /*01d0*/  LOP3.LUT R27, R27, 0xffffff80, RZ, 0xc0, !PT ;  /* 0xffffff801b1b7812 */ /* 0x000fe400078ec0ff */
[----:B------:R-:W-:Y:S02]  /*01e0*/  IADD3 R30, R28, 0x20, RZ ;  /* 0x000000201c1e7810 */ /* 0x000fe40007ffe0ff */
[----:B------:R-:W-:-:S02]  /*01f0*/  SHF.R.S32.HI R25, RZ, 0x5, R25 ;  /* 0x00000005ff197819 */ /* 0x000fc40000011419 */
[----:B------:R-:W-:Y:S02]  /*0200*/  LOP3.LUT R28, RZ, R28, RZ, 0x33, !PT ;  /* 0x0000001cff1c7212 */ /* 0x000fe400078e33ff */
.L_x_770:
[----:B------:R-:W-:Y:S01]  /*0210*/  IADD3 R5, -R4, c[0x0][0x18c], RZ ;  /* 0x0000630004057a10 */ /* 0x000fe20007ffe1ff */
[----:B------:R-:W-:Y:S01]  /*0220*/  BAR.SYNC.DEFER_BLOCKING 0x0 ;  /* 0x0000000000007b1d */ /* 0x000fe20000010000 */
[----:B------:R-:W-:Y:S02]  /*0230*/  LOP3.LUT R23, R27, 0x1f, R0, 0xf8, !PT ;  /* 0x0000001f1b177812 */ /* 0x000fe400078ef800 */
[----:B------:R-:W-:Y:S02]  /*0240*/  IMNMX R5, R5, 0x800, PT ;  /* 0x0000080005057817 */ /* 0x000fe40003800200 */
[----:B------:R-:W-:Y:S02]  /*0250*/  SHF.R.S32.HI R6, RZ, 0x1f, R23 ;  /* 0x0000001fff067819 */ /* 0x000fe40000011417 */
[C---:B------:R-:W-:Y:S02]  /*0260*/  IADD3 R7, P4, R23.reuse, R4, RZ ;  /* 0x0000000417077210 */ /* 0x040fe40007f9e0ff */
[----:B------:R-:W-:-:S02]  /*0270*/  LOP3.LUT R26, R23, 0x20, RZ, 0xfc, !PT ;  /* 0x00000020171a7812 */ /* 0x000fc400078efcff */
[C---:B------:R-:W-:Y:S01]  /*0280*/  LOP3.LUT R24, R23.reuse, 0x40, RZ, 0xfc, !PT ;  /* 0x0000004017187812 */ /* 0x040fe200078efcff */
[----:B------:R-:W-:Y:S01]  /*0290*/  IMAD.X R10, R6, 0x1, R3, P4 ;  /* 0x00000001060a7824 */ /* 0x000fe200020e0603 */
[C---:B------:R-:W-:Y:S02]  /*02a0*/  LOP3.LUT R22, R23.reuse, 0x60, RZ, 0xfc, !PT ;  /* 0x0000006017167812 */ /* 0x040fe400078efcff */
[-C--:B------:R-:W-:Y:S02]  /*02b0*/  ISETP.GE.AND P0, PT, R23, R5.reuse, PT ;  /* 0x000000051700720c */ /* 0x080fe40003f06270 */
[-C--:B------:R-:W-:Y:S02]  /*02c0*/  ISETP.GE.AND P1, PT, R26, R5.reuse, PT ;  /* 0x000000051a00720c */ /* 0x080fe40003f26270 */
[-C--:B------:R-:W-:Y:S02]  /*02d0*/  ISETP.GE.AND P2, PT, R24, R5.reuse, PT ;  /* 0x000000051800720c */ /* 0x080fe40003f46270 */
[----:B------:R-:W-:-:S02]  /*02e0*/  ISETP.GE.AND P3, PT, R22, R5, PT ;  /* 0x000000051600720c */ /* 0x000fc40003f66270 */
[C---:B------:R-:W-:Y:S02]  /*02f0*/  LEA R8, P4, R7.reuse, c[0x0][0x168], 0x1 ;  /* 0x00005a0007087a11 */ /* 0x040fe400078808ff */
[----:B------:R-:W-:Y:S02]  /*0300*/  PRMT R11, RZ, 0x7610, R11 ;  /* 0x00007610ff0b7816 */ /* 0x000fe4000000000b */
[--C-:B------:R-:W-:Y:S02]  /*0310*/  LEA.HI.X R9, R7, c[0x0][0x16c], R10.reuse, 0x1, P4 ;  /* 0x00005b0007097a11 */ /* 0x100fe400020f0c0a */
[----:B------:R-:W-:Y:S02]  /*0320*/  PRMT R10, RZ, 0x7610, R10 ;  /* 0x00007610ff0a7816 */ /* 0x000fe4000000000a */
[----:B------:R-:W-:Y:S01]  /*0330*/  PRMT R12, RZ, 0x7610, R12 ;  /* 0x00007610ff0c7816 */ /* 0x000fe2000000000c */
[----:B------:R-:W2:Y:S01]  /*0340*/  @!P1 LDG.E.U16.CONSTANT R11, [R8.64+0x40] ;  /* 0x00004006080b9981 */ /* 0x000ea2000c1e9500 */
[----:B------:R-:W-:-:S03]  /*0350*/  PRMT R7, RZ, 0x7610, R7 ;  /* 0x00007610ff077816 */ /* 0x000fc60000000007 */
[----:B------:R-:W3:Y:S04]  /*0360*/  @!P0 LDG.E.U16.CONSTANT R10, [R8.64] ;  /* 0x00000006080a8981 */ /* 0x000ee8000c1e9500 */
[----:B------:R-:W4:Y:S04]  /*0370*/  @!P2 LDG.E.U16.CONSTANT R12, [R8.64+0x80] ;  /* 0x00008006080ca981 */ /* 0x000f28000c1e9500 */
[----:B------:R-:W5:Y:S01]  /*0380*/  @!P3 LDG.E.U16.CONSTANT R7, [R8.64+0xc0] ;  /* 0x0000c0060807b981 */ /* 0x000f62000c1e9500 */
[----:B0-----:R-:W-:-:S04]  /*0390*/  IMAD.IADD R21, R27, 0x1, R2 ;  /* 0x000000011b157824 */ /* 0x001fc800078e0202 */
[----:B------:R-:W-:Y:S02]  /*03a0*/  IMAD R14, R2, 0x3, R21 ;  /* 0x00000003020e7824 */ /* 0x000fe400078e0215 */
[----:B------:R-:W-:Y:S02]  /*03b0*/  IMAD.SHL.U32 R13, R21, 0x2, RZ ;  /* 0x00000002150d7824 */ /* 0x000fe400078e00ff */
[----:B------:R-:W-:Y:S01]  /*03c0*/  IMAD.SHL.U32 R14, R14, 0x2, RZ ;  /* 0x000000020e0e7824 */ /* 0x000fe200078e00ff */
[----:B------:R-:W-:Y:S01]  /*03d0*/  ISETP.GT.AND P0, PT, R5, 0x1ff, PT ;  /* 0x000001ff0500780c */ /* 0x000fe20003f04270 */
[----:B------:R-:W-:Y:S01]  /*03e0*/  BSSY B0, `(.L_x_764) ;  /* 0x000009e000007945 */ /* 0x000fe20003800000 */
[----:B--2---:R-:W-:Y:S04]  /*03f0*/  STS.U16 [R13+0x40], R11 ;  /* 0x0000400b0d007388 */ /* 0x004fe80000000400 */
[----:B---3--:R-:W-:Y:S04]  /*0400*/  STS.U16 [R13], R10 ;  /* 0x0000000a0d007388 */ /* 0x008fe80000000400 */
        /* <DEDUP_REMOVED lines=96> */
.L_x_765:
        /* <DEDUP_REMOVED lines=59> */
.L_x_766:
[----:B0-----:R-:W-:Y:S05]  /*0dc0*/  BSYNC B0 ;  /* 0x0000000000007941 */ /* 0x001fea0003800000 */
.L_x_764:
        /* <DEDUP_REMOVED lines=12> */
.L_x_768:
[----:B------:R-:W-:Y:S05]  /*0e90*/  BSYNC B0 ;  /* 0x0000000000007941 */ /* 0x000fea0003800000 */
.L_x_767:
[----:B------:R-:W-:Y:S01]  /*0ea0*/  BAR.SYNC.DEFER_BLOCKING 0x0 ;  /* 0x0000000000007b1d */ /* 0x000fe20000010000 */
[----:B------:R-:W-:Y:S02]  /*0eb0*/  IMAD.MOV.U32 R13, RZ, RZ, 0xbf ;  /* 0x000000bfff0d7424 */ /* 0x000fe400078e00ff */
[----:B0-----:R-:W-:Y:S02]  /*0ec0*/  IMAD.MOV.U32 R11, RZ, RZ, 0x3f800000 ;  /* 0x3f800000ff0b7424 */ /* 0x001fe400078e00ff */
[----:B------:R-:W-:Y:S02]  /*0ed0*/  IMAD.MOV.U32 R19, RZ, RZ, 0xff ;  /* 0x000000ffff137424 */ /* 0x000fe400078e00ff */
[----:B------:R-:W-:Y:S01]  /*0ee0*/  IMAD.MOV.U32 R29, RZ, RZ, 0x7f ;  /* 0x0000007fff1d7424 */ /* 0x000fe200078e00ff */
[----:B------:R-:W0:Y:S04]  /*0ef0*/  LDS.64 R8, [0x1c60] ;  /* 0x001c6000ff087984 */ /* 0x000e280000000a00 */
[----:B------:R-:W1:Y:S01]  /*0f00*/  LDS R12, [0x1a60] ;  /* 0x001a6000ff0c7984 */ /* 0x000e620000000800 */
[----:B0-----:R-:W-:-:S02]  /*0f10*/  FMUL.FTZ R18, R20, R9 ;  /* 0x0000000914127220 */ /* 0x001fc40000410000 */
[----:B------:R-:W-:Y:S02]  /*0f20*/  FMUL.FTZ R7, R7, R9 ;  /* 0x0000000907077220 */ /* 0x000fe40000410000 */
[----:B-1----:R-:W-:Y:S01]  /*0f30*/  IMAD.MOV.U32 R10, RZ, RZ, R12 ;  /* 0x000000ffff0a7224 */ /* 0x002fe200078e000c */
[----:B------:R-:W-:-:S13]  /*0f40*/  FSETP.GEU.FTZ.AND P3, PT, R12, R18, PT ;  /* 0x000000120c00720b */ /* 0x000fda0003f7e000 */
[----:B------:R-:W-:Y:S02]  /*0f50*/  @P3 IMAD.MOV.U32 R13, RZ, RZ, 0x3f ;  /* 0x0000003fff0d3424 */ /* 0x000fe400078e00ff */
[----:B------:R-:W-:Y:S02]  /*0f60*/  @P3 IMAD.MOV.U32 R11, RZ, RZ, R10 ;  /* 0x000000ffff0b3224 */ /* 0x000fe400078e000a */
[----:B------:R-:W-:Y:S01]  /*0f70*/  @P3 IMAD.MOV.U32 R12, RZ, RZ, -0x40800000 ;  /* 0xbf800000ff0c3424 */ /* 0x000fe200078e00ff */
[----:B------:R-:W0:Y:S01]  /*0f80*/  LDS R31, [R13.X4+0x1864] ;  /* 0x001864000d1f7984 */ /* 0x000e220000004800 */
[----:B------:R-:W-:Y:S02]  /*0f90*/  @P3 IMAD.MOV.U32 R19, RZ, RZ, 0x7f ;  /* 0x0000007fff133424 */ /* 0x000fe400078e00ff */
[----:B------:R-:W-:Y:S01]  /*0fa0*/  @P3 IMAD.MOV.U32 R29, RZ, RZ, RZ ;  /* 0x000000ffff1d3224 */ /* 0x000fe200078e00ff */
        /* <DEDUP_REMOVED lines=8> */
[----:B------:R-:W-:-:S05]  /*1030*/  FMUL.FTZ R19, R32, R9 ;  /* 0x0000000920137220 */ /* 0x000fca0000410000 */
        /* <DEDUP_REMOVED lines=9> */
[----:B------:R-:W-:-:S02]  /*10d0*/  IMAD.MOV.U32 R31, RZ, RZ, 0x3f ;  /* 0x0000003fff1f7424 */ /* 0x000fc400078e00ff */
[----:B------:R-:W-:-:S05]  /*10e0*/  @!P3 IMAD.MOV.U32 R31, RZ, RZ, 0xbf ;  /* 0x000000bfff1fb424 */ /* 0x000fca00078e00ff */
[----:B------:R-:W1:Y:S01]  /*10f0*/  LDS R32, [R31.X4+0x1864] ;  /* 0x001864001f207984 */ /* 0x000e620000004800 */
[----:B0-----:R-:W-:Y:S02]  /*1100*/  FSETP.GEU.FTZ.AND P0, PT, R15, R18, PT ;  /* 0x000000120f00720b */ /* 0x001fe40003f1e000 */
[----:B-1----:R-:W-:-:S11]  /*1110*/  FSETP.GEU.FTZ.AND P5, PT, R32, R19, PT ;  /* 0x000000132000720b */ /* 0x002fd60003fbe000 */
        /* <DEDUP_REMOVED lines=16> */
[----:B------:R-:W-:Y:S01]  /*1220*/  @!P2 IMAD.MOV.U32 R14, RZ, RZ, R16 ;  /* 0x000000ffff0ea224 */ /* 0x000fe200078e0010 */
[----:B0-----:R-:W-:-:S13]  /*1230*/  FSETP.GEU.FTZ.AND P4, PT, R33, R18, PT ;  /* 0x000000122100720b */ /* 0x001fda0003f9e000 */
[C---:B------:R-:W-:Y:S01]  /*1240*/  @P4 IADD3 R13, R11.reuse, -0x2, RZ ;  /* 0xfffffffe0b0d4810 */ /* 0x040fe20007ffe0ff */
[----:B------:R-:W-:Y:S01]  /*1250*/  @!P4 IMAD.MOV.U32 R12, RZ, RZ, R33 ;  /* 0x000000ffff0cc224 */ /* 0x000fe200078e0021 */
[----:B------:R-:W-:Y:S01]  /*1260*/  @!P4 IADD3 R13, R11, 0x2, RZ ;  /* 0x000000020b0dc810 */ /* 0x000fe20007ffe0ff */
[----:B------:R-:W-:Y:S02]  /*1270*/  @!P4 IMAD.MOV.U32 R33, RZ, RZ, R17 ;  /* 0x000000ffff21c224 */ /* 0x000fe400078e0011 */
[----:B------:R-:W0:Y:S01]  /*1280*/  LDS R17, [R15.X4+0x1864] ;  /* 0x001864000f117984 */ /* 0x000e220000004800 */
[----:B------:R-:W-:Y:S02]  /*1290*/  @!P4 IMAD.MOV.U32 R29, RZ, RZ, R11 ;  /* 0x000000ffff1dc224 */ /* 0x000fe400078e000b */
[----:B------:R-:W-:Y:S01]  /*12a0*/  @!P4 IMAD.MOV.U32 R11, RZ, RZ, R14 ;  /* 0x000000ffff0bc224 */ /* 0x000fe200078e000e */
[----:B------:R-:W1:Y:S01]  /*12b0*/  LDS R35, [R13.X4+0x1864] ;  /* 0x001864000d237984 */ /* 0x000e620000004800 */
[----:B0-----:R-:W-:-:S02]  /*12c0*/  FSETP.GEU.FTZ.AND P4, PT, R17, R19, PT ;  /* 0x000000131100720b */ /* 0x001fc40003f9e000 */
[----:B-1----:R-:W-:-:S11]  /*12d0*/  FSETP.GEU.FTZ.AND P0, PT, R35, R18, PT ;  /* 0x000000122300720b */ /* 0x002fd60003f1e000 */
[C---:B------:R-:W-:Y:S02]  /*12e0*/  @P4 IADD3 R14, R15.reuse, -0x10, RZ ;  /* 0xfffffff00f0e4810 */ /* 0x040fe40007ffe0ff */
[----:B------:R-:W-:Y:S02]  /*12f0*/  @!P4 IADD3 R14, R15, 0x10, RZ ;  /* 0x000000100f0ec810 */ /* 0x000fe40007ffe0ff */
[C---:B------:R-:W-:Y:S01]  /*1300*/  @P0 IADD3 R20, R13.reuse, -0x1, RZ ;  /* 0xffffffff0d140810 */ /* 0x040fe20007ffe0ff */
[----:B------:R-:W-:Y:S01]  /*1310*/  @!P0 IMAD.MOV.U32 R29, RZ, RZ, R13 ;  /* 0x000000ffff1d8224 */ /* 0x000fe200078e000d */
[----:B------:R-:W-:Y:S01]  /*1320*/  @!P0 IADD3 R20, R13, 0x1, RZ ;  /* 0x000000010d148810 */ /* 0x000fe20007ffe0ff */
[----:B------:R-:W-:Y:S02]  /*1330*/  @!P0 IMAD.MOV.U32 R13, RZ, RZ, R11 ;  /* 0x000000ffff0d8224 */ /* 0x000fe400078e000b */
[----:B------:R-:W-:Y:S01]  /*1340*/  LDS R11, [0x1864] ;  /* 0x00186400ff0b7984 */ /* 0x000fe20000000800 */
[----:B------:R-:W-:-:S02]  /*1350*/  @!P0 IMAD.MOV.U32 R12, RZ, RZ, R35 ;  /* 0x000000ffff0c8224 */ /* 0x000fc400078e0023 */
        /* <DEDUP_REMOVED lines=8> */
[----:B------:R-:W0:Y:S01]  /*13e0*/  LDS R16, [R14.X4+0x1864] ;  /* 0x001864000e107984 */ /* 0x000e220000004800 */
[----:B------:R-:W-:Y:S02]  /*13f0*/  @!P2 FADD.FTZ R12, R37, R12 ;  /* 0x0000000c250ca221 */ /* 0x000fe40000010000 */
[----:B------:R-:W-:-:S05]  /*1400*/  @P2 FMUL.FTZ R33, R33, 0.5 ;  /* 0x3f00000021212820 */ /* 0x000fca0000410000 */
[----:B------:R-:W-:Y:S01]  /*1410*/  @P2 FSETP.GT.FTZ.AND P6, PT, R33, R18, PT ;  /* 0x000000122100220b */ /* 0x000fe20003fd4000 */
[----:B------:R-:W-:-:S03]  /*1420*/  @!P2 FMUL.FTZ R33, R12, 0.5 ;  /* 0x3f0000000c21a820 */ /* 0x000fc60000410000 */
[----:B------:R-:W-:Y:S01]  /*1430*/  @P2 SEL R12, R29, R20, P6 ;  /* 0x000000141d0c2207 */ /* 0x000fe20003000000 */
[----:B------:R-:W-:Y:S01]  /*1440*/  IMAD.MOV.U32 R29, RZ, RZ, RZ ;  /* 0x000000ffff1d7224 */ /* 0x000fe200078e00ff */
[----:B------:R-:W-:Y:S01]  /*1450*/  @!P2 FSETP.GT.FTZ.AND P6, PT, R18, R33, PT ;  /* 0x000000211200a20b */ /* 0x000fe20003fd4000 */
[----:B------:R-:W-:Y:S02]  /*1460*/  @!P3 IMAD.MOV.U32 R29, RZ, RZ, 0x7f ;  /* 0x0000007fff1db424 */ /* 0x000fe400078e00ff */
[----:B------:R-:W-:Y:S02]  /*1470*/  @!P5 IMAD.MOV.U32 R29, RZ, RZ, R31 ;  /* 0x000000ffff1dd224 */ /* 0x000fe400078e001f */
[----:B------:R-:W-:Y:S02]  /*1480*/  @!P4 IMAD.MOV.U32 R29, RZ, RZ, R15 ;  /* 0x000000ffff1dc224 */ /* 0x000fe400078e000f */
[----:B------:R-:W-:Y:S01]  /*1490*/  @!P2 SEL R12, R13, R20, P6 ;  /* 0x000000140d0ca207 */ /* 0x000fe20003000000 */
[----:B------:R-:W-:-:S02]  /*14a0*/  IMAD.MOV.U32 R13, RZ, RZ, R10 ;  /* 0x000000ffff0d7224 */ /* 0x000fc400078e000a */
[----:B------:R-:W-:Y:S02]  /*14b0*/  @!P3 IMAD.MOV.U32 R13, RZ, RZ, 0x3f800000 ;  /* 0x3f800000ff0db424 */ /* 0x000fe400078e00ff */
[----:B------:R-:W-:Y:S02]  /*14c0*/  IMAD.MOV.U32 R20, RZ, RZ, -0x40800000 ;  /* 0xbf800000ff147424 */ /* 0x000fe400078e00ff */
[----:B------:R-:W-:Y:S02]  /*14d0*/  @!P3 IMAD.MOV.U32 R20, RZ, RZ, R10 ;  /* 0x000000ffff14b224 */ /* 0x000fe400078e000a */
[----:B------:R-:W-:Y:S02]  /*14e0*/  @!P5 IMAD.MOV.U32 R20, RZ, RZ, R32 ;  /* 0x000000ffff14d224 */ /* 0x000fe400078e0020 */
[----:B------:R-:W-:Y:S02]  /*14f0*/  @!P5 IMAD.MOV.U32 R32, RZ, RZ, R13 ;  /* 0x000000ffff20d224 */ /* 0x000fe400078e000d */
[----:B------:R-:W-:-:S02]  /*1500*/  IMAD.MOV.U32 R13, RZ, RZ, 0x7f ;  /* 0x0000007fff0d7424 */ /* 0x000fc400078e00ff */
[----:B------:R-:W-:Y:S02]  /*1510*/  @!P3 IMAD.MOV.U32 R13, RZ, RZ, 0xff ;  /* 0x000000ffff0db424 */ /* 0x000fe400078e00ff */
[----:B------:R-:W-:Y:S01]  /*1520*/  @!P4 IMAD.MOV.U32 R20, RZ, RZ, R17 ;  /* 0x000000ffff14c224 */ /* 0x000fe200078e0011 */
[----:B0-----:R-:W-:Y:S01]  /*1530*/  FSETP.GEU.FTZ.AND P0, PT, R16, R19, PT ;  /* 0x000000131000720b */ /* 0x001fe20003f1e000 */
[----:B------:R-:W-:Y:S02]  /*1540*/  @!P5 IMAD.MOV.U32 R31, RZ, RZ, R13 ;  /* 0x000000ffff1fd224 */ /* 0x000fe400078e000d */
[----:B------:R-:W-:Y:S02]  /*1550*/  @!P4 IMAD.MOV.U32 R17, RZ, RZ, R32 ;  /* 0x000000ffff11c224 */ /* 0x000fe400078e0020 */
[----:B------:R-:W-:Y:S01]  /*1560*/  @!P4 IMAD.MOV.U32 R15, RZ, RZ, R31 ;  /* 0x000000ffff0fc224 */ /* 0x000fe200078e001f */
[----:B------:R-:W-:-:S07]  /*1570*/  FSETP.GEU.FTZ.AND P4, PT, R10, R7, PT ;  /* 0x000000070a00720b */ /* 0x000fce0003f9e000 */
        /* <DEDUP_REMOVED lines=8> */
[----:B------:R-:W-:Y:S01]  /*1600*/  @!P4 IMAD.MOV.U32 R15, RZ, RZ, 0xbf ;  /* 0x000000bfff0fc424 */ /* 0x000fe200078e00ff */
        /* <DEDUP_REMOVED lines=10> */
[----:B-1----:R-:W-:-:S13]  /*16b0*/  FSETP.GEU.FTZ.AND P3, PT, R32, R19, PT ;  /* 0x000000132000720b */ /* 0x002fda0003f7e000 */
        /* <DEDUP_REMOVED lines=17> */
[----:B------:R-:W1:Y:S01]  /*17d0*/  LDS R14, [R13.X4+0x1864] ;  /* 0x001864000d0e7984 */ /* 0x000e620000004800 */
[----:B0-----:R-:W-:Y:S02]  /*17e0*/  FSETP.GEU.FTZ.AND P5, PT, R36, R19, PT ;  /* 0x000000132400720b */ /* 0x001fe40003fbe000 */
[----:B-1----:R-:W-:-:S11]  /*17f0*/  FSETP.GEU.FTZ.AND P3, PT, R14, R7, PT ;  /* 0x000000070e00720b */ /* 0x002fd60003f7e000 */
[----:B------:R-:W-:Y:S02]  /*1800*/  @P5 ISETP.NE.AND P0, PT, R29, RZ, PT ;  /* 0x000000ff1d00520c */ /* 0x000fe40003f05270 */
[----:B------:R-:W-:Y:S02]  /*1810*/  @!P5 ISETP.NE.AND P6, PT, R17, 0xff, PT ;  /* 0x000000ff1100d80c */ /* 0x000fe40003fc5270 */
[C---:B------:R-:W-:Y:S02]  /*1820*/  @P3 IADD3 R32, R13.reuse, -0x10, RZ ;  /* 0xfffffff00d203810 */ /* 0x040fe40007ffe0ff */
[----:B------:R-:W-:Y:S02]  /*1830*/  @!P3 IADD3 R32, R13, 0x10, RZ ;  /* 0x000000100d20b810 */ /* 0x000fe40007ffe0ff */
[----:B------:R-:W-:Y:S02]  /*1840*/  @P5 FSEL R33, R11, R20, !P0 ;  /* 0x000000140b215208 */ /* 0x000fe40004000000 */
[----:B------:R-:W-:Y:S01]  /*1850*/  @!P5 FSEL R31, R8, R31, !P6 ;  /* 0x0000001f081fd208 */ /* 0x000fe20007000000 */
[----:B------:R-:W0:Y:S02]  /*1860*/  LDS R20, [R32.X4+0x1864] ;  /* 0x0018640020147984 */ /* 0x000e240000004800 */
[----:B------:R-:W-:-:S02]  /*1870*/  @P5 FADD.FTZ R33, R36, R33 ;  /* 0x0000002124215221 */ /* 0x000fc40000010000 */
[----:B------:R-:W-:Y:S02]  /*1880*/  @!P5 FADD.FTZ R31, R36, R31 ;  /* 0x0000001f241fd221 */ /* 0x000fe40000010000 */
[----:B------:R-:W-:Y:S02]  /*1890*/  @P5 FMUL.FTZ R36, R33, 0.5 ;  /* 0x3f00000021245820 */ /* 0x000fe40000410000 */
[----:B------:R-:W-:Y:S02]  /*18a0*/  IMAD.MOV.U32 R33, RZ, RZ, 0x7f ;  /* 0x0000007fff217424 */ /* 0x000fe400078e00ff */
[----:B------:R-:W-:Y:S01]  /*18b0*/  @!P4 IMAD.MOV.U32 R33, RZ, RZ, 0xff ;  /* 0x000000ffff21c424 */ /* 0x000fe200078e00ff */
[----:B------:R-:W-:Y:S01]  /*18c0*/  @P5 FSETP.GT.FTZ.AND P6, PT, R36, R19, PT ;  /* 0x000000132400520b */ /* 0x000fe20003fd4000 */
[----:B------:R-:W-:Y:S02]  /*18d0*/  @!P5 FMUL.FTZ R36, R31, 0.5 ;  /* 0x3f0000001f24d820 */ /* 0x000fe40000410000 */
[----:B------:R-:W-:Y:S01]  /*18e0*/  FMUL.FTZ R31, R34, R9 ;  /* 0x00000009221f7220 */ /* 0x000fe20000410000 */
[----:B------:R-:W-:Y:S01]  /*18f0*/  @P5 SEL R29, R29, R18, P6 ;  /* 0x000000121d1d5207 */ /* 0x000fe20003000000 */
[----:B------:R-:W-:Y:S01]  /*1900*/  IMAD.MOV.U32 R9, RZ, RZ, R10 ;  /* 0x000000ffff097224 */ /* 0x000fe200078e000a */
[----:B------:R-:W-:Y:S01]  /*1910*/  @!P5 FSETP.GT.FTZ.AND P6, PT, R19, R36, PT ;  /* 0x000000241300d20b */ /* 0x000fe20003fd4000 */
[----:B------:R-:W-:-:S06]  /*1920*/  @!P4 IMAD.MOV.U32 R9, RZ, RZ, 0x3f800000 ;  /* 0x3f800000ff09c424 */ /* 0x000fcc00078e00ff */
[----:B------:R-:W-:Y:S01]  /*1930*/  @!P5 SEL R29, R17, R18, P6 ;  /* 0x00000012111dd207 */ /* 0x000fe20003000000 */
[----:B------:R-:W-:Y:S02]  /*1940*/  IMAD.MOV.U32 R18, RZ, RZ, -0x40800000 ;  /* 0xbf800000ff127424 */ /* 0x000fe400078e00ff */
[----:B------:R-:W-:Y:S01]  /*1950*/  @!P4 IMAD.MOV.U32 R18, RZ, RZ, R10 ;  /* 0x000000ffff12c224 */ /* 0x000fe200078e000a */
[----:B------:R-:W-:Y:S01]  /*1960*/  PRMT R12, R29, 0x7604, R12 ;  /* 0x000076041d0c7816 */ /* 0x000fe2000000000c */
[----:B------:R-:W-:Y:S02]  /*1970*/  @!P2 IMAD.MOV.U32 R18, RZ, RZ, R16 ;  /* 0x000000ffff12a224 */ /* 0x000fe400078e0010 */
[----:B------:R-:W-:Y:S02]  /*1980*/  @!P2 IMAD.MOV.U32 R16, RZ, RZ, R9 ;  /* 0x000000ffff10a224 */ /* 0x000fe400078e0009 */
[----:B------:R-:W-:Y:S02]  /*1990*/  IMAD.MOV.U32 R9, RZ, RZ, RZ ;  /* 0x000000ffff097224 */ /* 0x000fe400078e00ff */
[----:B------:R-:W-:-:S02]  /*19a0*/  @!P4 IMAD.MOV.U32 R9, RZ, RZ, 0x7f ;  /* 0x0000007fff09c424 */ /* 0x000fc400078e00ff */
[----:B------:R-:W-:Y:S02]  /*19b0*/  @!P2 IMAD.MOV.U32 R9, RZ, RZ, R15 ;  /* 0x000000ffff09a224 */ /* 0x000fe400078e000f */
[----:B------:R-:W-:Y:S01]  /*19c0*/  @!P2 IMAD.MOV.U32 R15, RZ, RZ, R33 ;  /* 0x000000ffff0fa224 */ /* 0x000fe200078e0021 */
[----:B0-----:R-:W-:Y:S01]  /*19d0*/  FSETP.GEU.FTZ.AND P0, PT, R20, R7, PT ;  /* 0x000000071400720b */ /* 0x001fe20003f1e000 */
[----:B------:R-:W-:Y:S01]  /*19e0*/  @!P3 IMAD.MOV.U32 R18, RZ, RZ, R14 ;  /* 0x000000ffff12b224 */ /* 0x000fe200078e000e */
[----:B------:R-:W-:Y:S01]  /*19f0*/  FSETP.GEU.FTZ.AND P2, PT, R10, R31, PT ;  /* 0x0000001f0a00720b */ /* 0x000fe20003f5e000 */
[----:B------:R-:W-:Y:S02]  /*1a00*/  @!P3 IMAD.MOV.U32 R14, RZ, RZ, R16 ;  /* 0x000000ffff0eb224 */ /* 0x000fe400078e0010 */
[----:B------:R-:W-:Y:S02]  /*1a10*/  IMAD.MOV.U32 R16, RZ, RZ, 0x3f ;  /* 0x0000003fff107424 */ /* 0x000fe400078e00ff */
[----:B------:R-:W-:-:S02]  /*1a20*/  @!P3 IMAD.MOV.U32 R9, RZ, RZ, R13 ;  /* 0x000000ffff09b224 */ /* 0x000fc400078e000d */
[----:B------:R-:W-:Y:S02]  /*1a30*/  @!P3 IMAD.MOV.U32 R13, RZ, RZ, R15 ;  /* 0x000000ffff0db224 */ /* 0x000fe400078e000f */
[----:B------:R-:W-:Y:S02]  /*1a40*/  IMAD.MOV.U32 R33, RZ, RZ, 0x7f ;  /* 0x0000007fff217424 */ /* 0x000fe400078e00ff */
[C---:B------:R-:W-:Y:S01]  /*1a50*/  @P0 IADD3 R19, R32.reuse, -0x8, RZ ;  /* 0xfffffff820130810 */ /* 0x040fe20007ffe0ff */
[----:B------:R-:W-:Y:S01]  /*1a60*/  @!P0 IMAD.MOV.U32 R18, RZ, RZ, R20 ;  /* 0x000000ffff128224 */ /* 0x000fe200078e0014 */
[----:B------:R-:W-:Y:S01]  /*1a70*/  @!P0 IADD3 R19, R32, 0x8, RZ ;  /* 0x0000000820138810 */ /* 0x000fe20007ffe0ff */
[----:B------:R-:W-:Y:S02]  /*1a80*/  @!P2 IMAD.MOV.U32 R16, RZ, RZ, 0xbf ;  /* 0x000000bfff10a424 */ /* 0x000fe400078e00ff */
[----:B------:R-:W-:Y:S02]  /*1a90*/  @!P0 IMAD.MOV.U32 R20, RZ, RZ, R14 ;  /* 0x000000ffff148224 */ /* 0x000fe400078e000e */
[----:B------:R-:W0:Y:S01]  /*1aa0*/  LDS R36, [R19.X4+0x1864] ;  /* 0x0018640013247984 */ /* 0x000e220000004800 */
[----:B------:R-:W-:-:S02]  /*1ab0*/  @!P0 IMAD.MOV.U32 R9, RZ, RZ, R32 ;  /* 0x000000ffff098224 */ /* 0x000fc400078e0020 */
[----:B------:R-:W-:Y:S01]  /*1ac0*/  @!P0 IMAD.MOV.U32 R32, RZ, RZ, R13 ;  /* 0x000000ffff208224 */ /* 0x000fe200078e000d */
[----:B------:R-:W1:Y:S01]  /*1ad0*/  LDS R15, [R16.X4+0x1864] ;  /* 0x00186400100f7984 */ /* 0x000e620000004800 */
[----:B------:R-:W-:Y:S01]  /*1ae0*/  @!P2 IMAD.MOV.U32 R33, RZ, RZ, 0xff ;  /* 0x000000ffff21a424 */ /* 0x000fe200078e00ff */
[----:B0-----:R-:W-:Y:S02]  /*1af0*/  FSETP.GEU.FTZ.AND P5, PT, R36, R7, PT ;  /* 0x000000072400720b */ /* 0x001fe40003fbe000 */
[----:B-1----:R-:W-:-:S11]  /*1b00*/  FSETP.GEU.FTZ.AND P4, PT, R15, R31, PT ;  /* 0x0000001f0f00720b */ /* 0x002fd60003f9e000 */
        /* <DEDUP_REMOVED lines=24> */
[----:B------:R-:W-:Y:S01]  /*1c90*/  @!P0 IMAD.MOV.U32 R14, RZ, RZ, R17 ;  /* 0x000000ffff0e8224 */ /* 0x000fe200078e0011 */
[----:B------:R-:W-:Y:S01]  /*1ca0*/  FSETP.GEU.FTZ.AND P0, PT, R32, R31, PT ;  /* 0x0000001f2000720b */ /* 0x000fe20003f1e000 */
[----:B------:R-:W-:Y:S02]  /*1cb0*/  IMAD.MOV.U32 R34, RZ, RZ, -0x40800000 ;  /* 0xbf800000ff227424 */ /* 0x000fe400078e00ff */
[----:B------:R-:W-:-:S02]  /*1cc0*/  @!P2 IMAD.MOV.U32 R34, RZ, RZ, R10 ;  /* 0x000000ffff22a224 */ /* 0x000fc400078e000a */
[----:B------:R-:W-:Y:S02]  /*1cd0*/  @!P2 IMAD.MOV.U32 R10, RZ, RZ, 0x3f800000 ;  /* 0x3f800000ff0aa424 */ /* 0x000fe400078e00ff */
[----:B------:R-:W-:Y:S02]  /*1ce0*/  @!P4 IMAD.MOV.U32 R34, RZ, RZ, R15 ;  /* 0x000000ffff22c224 */ /* 0x000fe400078e000f */
[----:B------:R-:W-:Y:S02]  /*1cf0*/  @!P4 IMAD.MOV.U32 R15, RZ, RZ, R10 ;  /* 0x000000ffff0fc224 */ /* 0x000fe400078e000a */
[----:B------:R-:W-:Y:S02]  /*1d00*/  IMAD.MOV.U32 R10, RZ, RZ, RZ ;  /* 0x000000ffff0a7224 */ /* 0x000fe400078e00ff */
[C---:B------:R-:W-:Y:S01]  /*1d10*/  @P0 IADD3 R17, R20.reuse, -0x10, RZ ;  /* 0xfffffff014110810 */ /* 0x040fe20007ffe0ff */
[----:B------:R-:W-:Y:S01]  /*1d20*/  @!P2 IMAD.MOV.U32 R10, RZ, RZ, 0x7f ;  /* 0x0000007fff0aa424 */ /* 0x000fe200078e00ff */
[----:B------:R-:W-:Y:S01]  /*1d30*/  @!P0 IADD3 R17, R20, 0x10, RZ ;  /* 0x0000001014118810 */ /* 0x000fe20007ffe0ff */
[----:B------:R-:W-:-:S02]  /*1d40*/  @!P0 IMAD.MOV.U32 R34, RZ, RZ, R32 ;  /* 0x000000ffff228224 */ /* 0x000fc400078e0020 */
[----:B------:R-:W-:Y:S02]  /*1d50*/  @!P4 IMAD.MOV.U32 R10, RZ, RZ, R16 ;  /* 0x000000ffff0ac224 */ /* 0x000fe400078e0010 */
[----:B------:R-:W0:Y:S01]  /*1d60*/  LDS R36, [R17.X4+0x1864] ;  /* 0x0018640011247984 */ /* 0x000e220000004800 */
[----:B------:R-:W-:Y:S02]  /*1d70*/  @!P0 IMAD.MOV.U32 R32, RZ, RZ, R15 ;  /* 0x000000ffff208224 */ /* 0x000fe400078e000f */
[----:B------:R-:W-:Y:S02]  /*1d80*/  @!P4 IMAD.MOV.U32 R16, RZ, RZ, R33 ;  /* 0x000000ffff10c224 */ /* 0x000fe400078e0021 */
        /* <DEDUP_REMOVED lines=29> */
[----:B------:R-:W-:Y:S02]  /*1f60*/  @P0 ISETP.NE.AND P2, PT, R9, RZ, PT ;  /* 0x000000ff0900020c */ /* 0x000fe40003f45270 */
[C---:B------:R-:W-:Y:S01]  /*1f70*/  @P3 IADD3 R15, R33.reuse, -0x1, RZ ;  /* 0xffffffff210f3810 */ /* 0x040fe20007ffe0ff */
[----:B------:R-:W-:Y:S01]  /*1f80*/  @!P3 IMAD.MOV.U32 R34, RZ, RZ, R17 ;  /* 0x000000ffff22b224 */ /* 0x000fe200078e0011 */
[----:B------:R-:W-:Y:S01]  /*1f90*/  @!P3 IADD3 R15, R33, 0x1, RZ ;  /* 0x00000001210fb810 */ /* 0x000fe20007ffe0ff */
[----:B------:R-:W-:Y:S01]  /*1fa0*/  @!P3 IMAD.MOV.U32 R17, RZ, RZ, R20 ;  /* 0x000000ffff11b224 */ /* 0x000fe200078e0014 */
[----:B------:R-:W-:Y:S01]  /*1fb0*/  @P0 FSEL R35, R11, R18, !P2 ;  /* 0x000000120b230208 */ /* 0x000fe20005000000 */
[----:B------:R-:W-:Y:S02]  /*1fc0*/  @!P3 IMAD.MOV.U32 R10, RZ, RZ, R33 ;  /* 0x000000ffff0ab224 */ /* 0x000fe400078e0021 */
[----:B------:R-:W0:Y:S01]  /*1fd0*/  LDS R20, [R15.X4+0x1864] ;  /* 0x001864000f147984 */ /* 0x000e220000004800 */
[----:B------:R-:W-:-:S03]  /*1fe0*/  @!P3 IMAD.MOV.U32 R33, RZ, RZ, R32 ;  /* 0x000000ffff21b224 */ /* 0x000fc600078e0020 */
[----:B------:R-:W-:Y:S01]  /*1ff0*/  BAR.SYNC.DEFER_BLOCKING 0x0 ;  /* 0x0000000000007b1d */ /* 0x000fe20000010000 */
[----:B------:R-:W-:Y:S01]  /*2000*/  ISETP.NE.AND P3, PT, R10, RZ, PT ;  /* 0x000000ff0a00720c */ /* 0x000fe20003f65270 */
[----:B------:R-:W-:Y:S01]  /*2010*/  @P0 FADD.FTZ R35, R16, R35 ;  /* 0x0000002310230221 */ /* 0x000fe20000010000 */
[----:B------:R-:W-:Y:S02]  /*2020*/  ISETP.NE.AND P4, PT, R33, 0xff, PT ;  /* 0x000000ff2100780c */ /* 0x000fe40003f85270 */
[----:B------:R-:W-:Y:S02]  /*2030*/  FSEL R11, R11, R34, !P3 ;  /* 0x000000220b0b7208 */ /* 0x000fe40005800000 */
[----:B------:R-:W-:Y:S02]  /*2040*/  @!P0 ISETP.NE.AND P3, PT, R14, 0xff, PT ;  /* 0x000000ff0e00880c */ /* 0x000fe40003f65270 */
[C---:B------:R-:W-:Y:S02]  /*2050*/  FSEL R17, R8.reuse, R17, !P4 ;  /* 0x0000001108117208 */ /* 0x040fe40006000000 */
[----:B------:R-:W-:-:S05]  /*2060*/  @!P0 FSEL R13, R8, R13, !P3 ;  /* 0x0000000d080d8208 */ /* 0x000fca0005800000 */
[----:B------:R-:W-:Y:S02]  /*2070*/  @!P0 FADD.FTZ R13, R16, R13 ;  /* 0x0000000d100d8221 */ /* 0x000fe40000010000 */
[----:B------:R-:W-:Y:S02]  /*2080*/  @P0 FMUL.FTZ R16, R35, 0.5 ;  /* 0x3f00000023100820 */ /* 0x000fe40000410000 */
[----:B------:R-:W-:-:S03]  /*2090*/  @!P0 FMUL.FTZ R8, R13, 0.5 ;  /* 0x3f0000000d088820 */ /* 0x000fc60000410000 */
[----:B------:R-:W-:Y:S02]  /*20a0*/  @P0 FSETP.GT.FTZ.AND P4, PT, R16, R7, PT ;  /* 0x000000071000020b */ /* 0x000fe40003f94000 */
[----:B------:R-:W-:Y:S01]  /*20b0*/  @!P0 FSETP.GT.FTZ.AND P3, PT, R7, R8, PT ;  /* 0x000000080700820b */ /* 0x000fe20003f74000 */
[----:B------:R-:W-:Y:S01]  /*20c0*/  IMAD R7, R2, 0x4, R27 ;  /* 0x0000000402077824 */ /* 0x000fe200078e021b */
[-C--:B------:R-:W-:Y:S02]  /*20d0*/  @P0 SEL R9, R9, R19.reuse, P4 ;  /* 0x0000001309090207 */ /* 0x080fe40002000000 */
[----:B------:R-:W-:-:S04]  /*20e0*/  @!P0 SEL R9, R14, R19, P3 ;  /* 0x000000130e098207 */ /* 0x000fc80001800000 */
[----:B------:R-:W-:Y:S02]  /*20f0*/  PRMT R9, R9, 0x7054, R12 ;  /* 0x0000705409097816 */ /* 0x000fe4000000000c */
        /* <DEDUP_REMOVED lines=20> */
[----:B0-----:R-:W-:-:S02]  /*2240*/  ISETP.GE.AND P0, PT, R23, R9, PT ;  /* 0x000000091700720c */ /* 0x001fc40003f06270 */
[-C--:B------:R-:W-:Y:S02]  /*2250*/  ISETP.GE.AND P1, PT, R26, R9.reuse, PT ;  /* 0x000000091a00720c */ /* 0x080fe40003f26270 */
[-C--:B------:R-:W-:Y:S02]  /*2260*/  ISETP.GE.AND P2, PT, R24, R9.reuse, PT ;  /* 0x000000091800720c */ /* 0x080fe40003f46270 */
[----:B------:R-:W-:Y:S02]  /*2270*/  ISETP.GE.AND P3, PT, R22, R9, PT ;  /* 0x000000091600720c */ /* 0x000fe40003f66270 */
[----:B------:R-:W-:-:S05]  /*2280*/  IADD3.X R9, R3, c[0x0][0x17c], R6, P4, P5 ;  /* 0x00005f0003097a10 */ /* 0x000fca00027ea406 */
[----:B------:R0:W-:Y:S01]  /*2290*/  @!P0 STG.E.U8 [R8.64], R11 ;  /* 0x0000000b08008986 */ /* 0x0001e2000c101106 */
[----:B------:R-:W-:-:S03]  /*22a0*/  IADD3 R4, P0, R4, UR4, RZ ;  /* 0x0000000404047c10 */ /* 0x000fc6000ff1e0ff */
[----:B------:R0:W-:Y:S02]  /*22b0*/  @!P1 STG.E.U8 [R8.64+0x20], R13 ;  /* 0x0000200d08009986 */ /* 0x0001e4000c101106 */
[----:B------:R-:W-:Y:S01]  /*22c0*/  IMAD.X R3, RZ, RZ, R3, P0 ;  /* 0x000000ffff037224 */ /* 0x000fe200000e0603 */
[----:B------:R-:W-:Y:S01]  /*22d0*/  ISETP.GE.U32.AND P0, PT, R4, UR5, PT ;  /* 0x0000000504007c0c */ /* 0x000fe2000bf06070 */
[----:B------:R0:W-:Y:S03]  /*22e0*/  @!P2 STG.E.U8 [R8.64+0x40], R15 ;  /* 0x0000400f0800a986 */ /* 0x0001e6000c101106 */
[----:B------:R-:W-:Y:S01]  /*22f0*/  ISETP.GE.AND.EX P0, PT, R3, RZ, PT, P0 ;  /* 0x000000ff0300720c */ /* 0x000fe20003f06300 */
[----:B------:R0:W-:-:S12]  /*2300*/  @!P3 STG.E.U8 [R8.64+0x60], R17 ;  /* 0x000060110800b986 */ /* 0x0001d8000c101106 */
[----:B0-----:R-:W-:Y:S01]  /*2310*/  @P0 CALL.REL.NOINC `(.L_x_769) ;  /* 0x0000001000000944 */ /* 0x001fe20003c00000 */
[----:B------:R-:W-:Y:S05]  /*2320*/  BRA `(.L_x_770) ;  /* 0xffffdee000007947 */ /* 0x000fea000383ffff */
.L_x_769:
[----:B------:R-:W-:Y:S05]  /*2330*/  EXIT ;  /* 0x000000000000794d */ /* 0x000fea0003800000 */
.L_x_771:
        /* <DEDUP_REMOVED lines=12> */
.L_x_2116:


//--------------------- .text._Z18kQuantizeBlockwiseI13__nv_bfloat16Li4096ELi4ELi1ELi0EEvPfPT_S1_PhS1_ii --------------------------
	.section	.text._Z18kQuantizeBlockwiseI13__nv_bfloat16Li4096ELi4ELi1ELi0EEvPfPT_S1_PhS1_ii,"ax",@progbits
	.sectioninfo	@"SHI_REGISTERS=56"
	.align	128
        .global         _Z18kQuantizeBlockwiseI13__nv_bfloat16Li4096ELi4ELi1ELi0EEvPfPT_S1_PhS1_ii
        .type           _Z18kQuantizeBlockwiseI13__nv_bfloat16Li4096ELi4ELi1ELi0EEvPfPT_S1_PhS1_ii,@function
        .size           _Z18kQuantizeBlockwiseI13__nv_bfloat16Li4096ELi4ELi1ELi0EEvPfPT_S1_PhS1_ii,(.L_x_2117 - _Z18kQuantizeBlockwiseI13__nv_bfloat16Li4096ELi4ELi1ELi0EEvPfPT_S1_PhS1_ii)
        .other          _Z18kQuantizeBlockwiseI13__nv_bfloat16Li4096ELi4ELi1ELi0EEvPfPT_S1_PhS1_ii,@"STO_CUDA_ENTRY STV_DEFAULT"
_Z18kQuantizeBlockwiseI13__nv_bfloat16Li4096ELi4ELi1ELi0EEvPfPT_S1_PhS1_ii:
.text._Z18kQuantizeBlockwiseI13__nv_bfloat16Li4096ELi4ELi1ELi0EEvPfPT_S1_PhS1_ii:
        /* <DEDUP_REMOVED lines=10> */
.L_x_774:
[----:B------:R-:W-:-:S04]  /*00a0*/  IMAD.MOV.U32 R3, RZ, RZ, 0x4 ;  /* 0x00000004ff037424 */ /* 0x000fc800078e00ff */
[----:B------:R-:W-:-:S06]  /*00b0*/  IMAD.WIDE R2, R4, R3, c[0x0][0x160] ;  /* 0x0000580004027625 */ /* 0x000fcc00078e0203 */
[----:B------:R-:W2:Y:S04]  /*00c0*/  LDG.E R3, [R2.64] ;  /* 0x0000000602037981 */ /* 0x000ea8000c1e1900 */
[----:B--2---:R0:W-:Y:S02]  /*00d0*/  STS [R4.X4+0x70b4], R3 ;  /* 0x0070b40304007388 */ /* 0x0041e40000004800 */
[----:B0-----:R-:W-:-:S04]  /*00e0*/  IADD3 R4, R4, c[0x0][0x0], RZ ;  /* 0x0000000004047a10 */ /* 0x001fc80007ffe0ff */
[----:B------:R-:W-:-:S13]  /*00f0*/  ISETP.GE.AND P0, PT, R4, 0x100, PT ;  /* 0x000001000400780c */ /* 0x000fda0003f06270 */
[----:B------:R-:W-:Y:S05]  /*0100*/  @!P0 BRA `(.L_x_774) ;  /* 0xffffff9000008947 */ /* 0x000fea000383ffff */
.L_x_773:
[----:B-1----:R-:W-:Y:S05]  /*0110*/  BSYNC B0 ;  /* 0x0000000000007941 */ /* 0x002fea0003800000 */
.L_x_772:
[----:B------:R-:W-:Y:S01]  /*0120*/  UISETP.LT.U32.AND UP0, UPT, UR4, 0x7fffffff, UPT ;  /* 0x7fffffff0400788c */ /* 0x000fe2000bf01070 */
[----:B------:R-:W-:-:S03]  /*0130*/  IMAD.SHL.U32 R4, R5, 0x1000, RZ ;  /* 0x0000100005047824 */ /* 0x000fc600078e00ff */
[----:B------:R-:W-:-:S06]  /*0140*/  USEL UR5, UR4, 0x7fffffff, UP0 ;  /* 0x7fffffff04057887 */ /* 0x000fcc0008000000 */
[----:B------:R-:W-:-:S13]  /*0150*/  ISETP.GE.AND P0, PT, R4, UR5, PT ;  /* 0x0000000504007c0c */ /* 0x000fda000bf06270 */
[----:B------:R-:W-:Y:S05]  /*0160*/  @P0 EXIT ;  /* 0x000000000000094d */ /* 0x000fea0003800000 */
[----:B------:R-:W-:-:S05]  /*0170*/  IMAD.SHL.U32 R31, R0, 0x4, RZ ;  /* 0x00000004001f7824 */ /* 0x000fca00078e00ff */
[----:B------:R-:W-:Y:S02]  /*0180*/  IADD3 R5, R4, c[0x0][0x188], R31 ;  /* 0x0000620004057a10 */ /* 0x000fe40007ffe01f */
[----:B------:R-:W-:-:S03]  /*0190*/  LOP3.LUT R31, R31, 0xffffff80, RZ, 0xc0, !PT ;  /* 0xffffff801f1f7812 */ /* 0x000fc600078ec0ff */
[----:B------:R-:W-:-:S05]  /*01a0*/  IMAD.WIDE.U32 R2, R5, -0x7f7f7f7f, RZ ;  /* 0x8080808105027825 */ /* 0x000fca00078e00ff */
[----:B------:R-:W-:Y:S02]  /*01b0*/  SHF.R.U32.HI R2, RZ, 0x9, R3 ;  /* 0x00000009ff027819 */ /* 0x000fe40000011603 */
[----:B------:R-:W-:-:S03]  /*01c0*/  LOP3.LUT R3, R31, 0x1f, R0, 0xf8, !PT ;  /* 0x0000001f1f037812 */ /* 0x000fc600078ef800 */
[----:B------:R-:W-:Y:S01]  /*01d0*/  IMAD R6, R2, -0x3fc, R5 ;  /* 0xfffffc0402067824 */ /* 0x000fe200078e0205 */
[----:B------:R-:W-:Y:S01]  /*01e0*/  SHF.R.S32.HI R5, RZ, 0x1f, R0 ;  /* 0x0000001fff057819 */ /* 0x000fe20000011400 */
[----:B------:R-:W0:Y:S03]  /*01f0*/  S2R R2, SR_LANEID ;  /* 0x0000000000027919 */ /* 0x000e260000000000 */
[----:B------:R-:W-:Y:S02]  /*0200*/  IADD3 R6, P0, R3, R6, RZ ;  /* 0x0000000603067210 */ /* 0x000fe40007f1e0ff */
[----:B------:R-:W-:Y:S02]  /*0210*/  LEA.HI R5, R5, R0, RZ, 0x5 ;  /* 0x0000000005057211 */ /* 0x000fe400078f28ff */
[----:B------:R-:W-:Y:S02]  /*0220*/  LEA.HI.X.SX32 R3, R3, RZ, 0x1, P0 ;  /* 0x000000ff03037211 */ /* 0x000fe400000f0eff */
[----:B------:R-:W-:-:S02]  /*0230*/  LEA R34, P0, R6, c[0x0][0x180], 0x2 ;  /* 0x0000600006227a11 */ /* 0x000fc400078010ff */
[----:B------:R-:W-:Y:S02]  /*0240*/  LOP3.LUT R27, R5, 0xffffffe0, RZ, 0xc0, !PT ;  /* 0xffffffe0051b7812 */ /* 0x000fe400078ec0ff */
[----:B------:R-:W-:Y:S02]  /*0250*/  LEA.HI.X R35, R6, c[0x0][0x184], R3, 0x2, P0 ;  /* 0x0000610006237a11 */ /* 0x000fe400000f1403 */
[----:B------:R-:W-:Y:S02]  /*0260*/  IADD3 R29, R27, 0x20, RZ ;  /* 0x000000201b1d7810 */ /* 0x000fe40007ffe0ff */
[----:B------:R-:W-:Y:S02]  /*0270*/  SHF.R.S32.HI R3, RZ, 0x1f, R4 ;  /* 0x0000001fff037819 */ /* 0x000fe40000011404 */
[----:B------:R-:W-:Y:S02]  /*0280*/  SHF.R.S32.HI R10, RZ, 0x5, R5 ;  /* 0x00000005ff0a7819 */ /* 0x000fe40000011405 */
[----:B------:R-:W-:-:S02]  /*0290*/  LOP3.LUT R27, RZ, R27, RZ, 0x33, !PT ;  /* 0x0000001bff1b7212 */ /* 0x000fc400078e33ff */
.L_x_781:
[----:B------:R-:W-:Y:S01]  /*02a0*/  IADD3 R6, -R4, c[0x0][0x18c], RZ ;  /* 0x0000630004067a10 */ /* 0x000fe20007ffe1ff */
[----:B------:R-:W-:Y:S01]  /*02b0*/  BAR.SYNC.DEFER_BLOCKING 0x0 ;  /* 0x0000000000007b1d */ /* 0x000fe20000010000 */
[----:B------:R-:W-:-:S02]  /*02c0*/  LOP3.LUT R5, R31, 0x1f, R0, 0xf8, !PT ;  /* 0x0000001f1f057812 */ /* 0x000fc400078ef800 */
[----:B------:R-:W-:Y:S02]  /*02d0*/  IMNMX R6, R6, 0x1000, PT ;  /* 0x0000100006067817 */ /* 0x000fe40003800200 */
[----:B------:R-:W-:Y:S02]  /*02e0*/  SHF.R.S32.HI R8, RZ, 0x1f, R5 ;  /* 0x0000001fff087819 */ /* 0x000fe40000011405 */
[C---:B------:R-:W-:Y:S02]  /*02f0*/  IADD3 R11, P4, R5.reuse, R4, RZ ;  /* 0x00000004050b7210 */ /* 0x040fe40007f9e0ff */
[C---:B------:R-:W-:Y:S02]  /*0300*/  LOP3.LUT R25, R5.reuse, 0x20, RZ, 0xfc, !PT ;  /* 0x0000002005197812 */ /* 0x040fe400078efcff */
[C---:B------:R-:W-:Y:S01]  /*0310*/  LOP3.LUT R7, R5.reuse, 0x40, RZ, 0xfc, !PT ;  /* 0x0000004005077812 */ /* 0x040fe200078efcff */
[----:B------:R-:W-:Y:S01]  /*0320*/  IMAD.X R14, R8, 0x1, R3, P4 ;  /* 0x00000001080e7824 */ /* 0x000fe200020e0603 */
[----:B------:R-:W-:-:S02]  /*0330*/  LOP3.LUT R9, R5, 0x60, RZ, 0xfc, !PT ;  /* 0x0000006005097812 */ /* 0x000fc400078efcff */
[-C--:B------:R-:W-:Y:S02]  /*0340*/  ISETP.GE.AND P0, PT, R5, R6.reuse, PT ;  /* 0x000000060500720c */ /* 0x080fe40003f06270 */
[-C--:B------:R-:W-:Y:S02]  /*0350*/  ISETP.GE.AND P1, PT, R25, R6.reuse, PT ;  /* 0x000000061900720c */ /* 0x080fe40003f26270 */
[-C--:B------:R-:W-:Y:S02]  /*0360*/  ISETP.GE.AND P2, PT, R7, R6.reuse, PT ;  /* 0x000000060700720c */ /* 0x080fe40003f46270 */
[----:B------:R-:W-:Y:S02]  /*0370*/  ISETP.GE.AND P3, PT, R9, R6, PT ;  /* 0x000000060900720c */ /* 0x000fe40003f66270 */
[----:B------:R-:W-:Y:S02]  /*0380*/  LEA R12, P4, R11, c[0x0][0x168], 0x1 ;  /* 0x00005a000b0c7a11 */ /* 0x000fe400078808ff */
[----:B------:R-:W-:-:S02]  /*0390*/  PRMT R15, RZ, 0x7610, R15 ;  /* 0x00007610ff0f7816 */ /* 0x000fc4000000000f */
        /* <DEDUP_REMOVED lines=164> */
.L_x_776:
        /* <DEDUP_REMOVED lines=95> */
.L_x_777:
[----:B0-----:R-:W-:Y:S05]  /*13d0*/  BSYNC B0 ;  /* 0x0000000000007941 */ /* 0x001fea0003800000 */
.L_x_775:
        /* <DEDUP_REMOVED lines=12> */
.L_x_779:
[----:B------:R-:W-:Y:S05]  /*14a0*/  BSYNC B0 ;  /* 0x0000000000007941 */ /* 0x000fea0003800000 */
.L_x_778:
[C---:B------:R-:W-:Y:S01]  /*14b0*/  ISETP.GT.AND P0, PT, R5.reuse, 0xfff, PT ;  /* 0x00000fff0500780c */ /* 0x040fe20003f04270 */
[----:B------:R-:W-:Y:S01]  /*14c0*/  IMAD.MOV.U32 R16, RZ, RZ, RZ ;  /* 0x000000ffff107224 */ /* 0x000fe200078e00ff */
[C---:B------:R-:W-:Y:S01]  /*14d0*/  ISETP.GT.AND P2, PT, R5.reuse, 0xfdf, PT ;  /* 0x00000fdf0500780c */ /* 0x040fe20003f44270 */
[----:B------:R-:W-:Y:S01]  /*14e0*/  IMAD.MOV.U32 R14, RZ, RZ, RZ ;  /* 0x000000ffff0e7224 */ /* 0x000fe200078e00ff */
[C---:B------:R-:W-:Y:S01]  /*14f0*/  ISETP.GT.AND P3, PT, R5.reuse, 0xfbf, PT ;  /* 0x00000fbf0500780c */ /* 0x040fe20003f64270 */
[----:B0-----:R-:W-:Y:S01]  /*1500*/  IMAD.MOV.U32 R20, RZ, RZ, RZ ;  /* 0x000000ffff147224 */ /* 0x001fe200078e00ff */
[----:B------:R-:W-:Y:S01]  /*1510*/  ISETP.GT.AND P4, PT, R5, 0xf9f, PT ;  /* 0x00000f9f0500780c */ /* 0x000fe20003f84270 */
[----:B------:R-:W-:Y:S01]  /*1520*/  IMAD.MOV.U32 R18, RZ, RZ, RZ ;  /* 0x000000ffff127224 */ /* 0x000fe200078e00ff */
[----:B------:R-:W-:Y:S06]  /*1530*/  BAR.SYNC.DEFER_BLOCKING 0x0 ;  /* 0x0000000000007b1d */ /* 0x000fec0000010000 */
[----:B------:R-:W2:Y:S04]  /*1540*/  @!P0 LDG.E.CONSTANT R16, [R34.64] ;  /* 0x0000000622108981 */ /* 0x000ea8000c1e9900 */
[----:B------:R-:W3:Y:S04]  /*1550*/  @!P2 LDG.E.CONSTANT R14, [R34.64+0x80] ;  /* 0x00008006220ea981 */ /* 0x000ee8000c1e9900 */
[----:B------:R-:W4:Y:S04]  /*1560*/  @!P3 LDG.E.CONSTANT R20, [R34.64+0x100] ;  /* 0x000100062214b981 */ /* 0x000f28000c1e9900 */
[----:B------:R-:W5:Y:S01]  /*1570*/  @!P4 LDG.E.CONSTANT R18, [R34.64+0x180] ;  /* 0x000180062212c981 */ /* 0x000f62000c1e9900 */
[----:B------:R-:W-:-:S02]  /*1580*/  IMAD.MOV.U32 R21, RZ, RZ, 0xbf ;  /* 0x000000bfff157424 */ /* 0x000fc400078e00ff */
[----:B------:R-:W-:Y:S02]  /*1590*/  IMAD.MOV.U32 R17, RZ, RZ, 0x7f ;  /* 0x0000007fff117424 */ /* 0x000fe400078e00ff */
[----:B------:R-:W-:Y:S01]  /*15a0*/  IMAD.MOV.U32 R15, RZ, RZ, 0x3f800000 ;  /* 0x3f800000ff0f7424 */ /* 0x000fe200078e00ff */
[----:B------:R-:W0:Y:S01]  /*15b0*/  LDS R49, [0x74b4] ;  /* 0x0074b400ff317984 */ /* 0x000e220000000800 */
[----:B------:R-:W-:Y:S02]  /*15c0*/  IMAD.MOV.U32 R44, RZ, RZ, 0x3f ;  /* 0x0000003fff2c7424 */ /* 0x000fe400078e00ff */
[----:B------:R-:W-:Y:S02]  /*15d0*/  IMAD.MOV.U32 R48, RZ, RZ, 0x7f ;  /* 0x0000007fff307424 */ /* 0x000fe400078e00ff */
[-C--:B0-----:R-:W-:Y:S02]  /*15e0*/  FMUL.FTZ R37, R30, R49.reuse ;  /* 0x000000311e257220 */ /* 0x081fe40000410000 */
[----:B------:R-:W-:-:S02]  /*15f0*/  FMUL.FTZ R28, R28, R49 ;  /* 0x000000311c1c7220 */ /* 0x000fc40000410000 */
[----:B------:R-:W-:Y:S01]  /*1600*/  FMUL.FTZ R26, R26, R49 ;  /* 0x000000311a1a7220 */ /* 0x000fe20000410000 */
[----:B--2---:R0:W-:Y:S04]  /*1610*/  STS [R11.X4+0x2000], R16 ;  /* 0x002000100b007388 */ /* 0x0041e80000004800 */
[----:B---3--:R-:W-:Y:S04]  /*1620*/  STS [R11.X4+0x2080], R14 ;  /* 0x0020800e0b007388 */ /* 0x008fe80000004800 */
[----:B----4-:R-:W-:Y:S01]  /*1630*/  STS [R11.X4+0x2100], R20 ;  /* 0x002100140b007388 */ /* 0x010fe20000004800 */
[----:B0-----:R-:W-:-:S03]  /*1640*/  IMAD.MOV.U32 R16, RZ, RZ, 0xff ;  /* 0x000000ffff107424 */ /* 0x001fc600078e00ff */
[----:B-----5:R0:W-:Y:S01]  /*1650*/  STS [R11.X4+0x2180], R18 ;  /* 0x002180120b007388 */ /* 0x0201e20000004800 */
[----:B------:R-:W-:-:S06]  /*1660*/  NOP ;  /* 0x0000000000007918 */ /* 0x000fcc0000000000 */
[----:B------:R-:W1:Y:S01]  /*1670*/  LDS R12, [0x72b0] ;  /* 0x0072b000ff0c7984 */ /* 0x000e620000000800 */
[----:B0-----:R-:W-:Y:S01]  /*1680*/  IMAD.MOV.U32 R18, RZ, RZ, 0x3f ;  /* 0x0000003fff127424 */ /* 0x001fe200078e00ff */
[----:B-1----:R-:W-:Y:S01]  /*1690*/  FSETP.GEU.FTZ.AND P0, PT, R12, R37, PT ;  /* 0x000000250c00720b */ /* 0x002fe20003f1e000 */
[----:B------:R-:W-:-:S05]  /*16a0*/  IMAD.MOV.U32 R13, RZ, RZ, R12 ;  /* 0x000000ffff0d7224 */ /* 0x000fca00078e000c */
[----:B------:R-:W-:-:S07]  /*16b0*/  FSETP.GEU.FTZ.AND P3, PT, R13, R28, PT ;  /* 0x0000001c0d00720b */ /* 0x000fce0003f7e000 */
[----:B------:R-:W-:Y:S02]  /*16c0*/  @P0 IMAD.MOV.U32 R21, RZ, RZ, 0x3f ;  /* 0x0000003fff150424 */ /* 0x000fe400078e00ff */
[----:B------:R-:W-:Y:S02]  /*16d0*/  @P0 IMAD.MOV.U32 R16, RZ, RZ, 0x7f ;  /* 0x0000007fff100424 */ /* 0x000fe400078e00ff */
[----:B------:R-:W-:Y:S01]  /*16e0*/  @P0 IMAD.MOV.U32 R17, RZ, RZ, RZ ;  /* 0x000000ffff110224 */ /* 0x000fe200078e00ff */
[----:B------:R-:W0:Y:S01]  /*16f0*/  LDS R22, [R21.X4+0x70b4] ;  /* 0x0070b40015167984 */ /* 0x000e220000004800 */
[----:B------:R-:W-:Y:S02]  /*1700*/  @!P3 IMAD.MOV.U32 R18, RZ, RZ, 0xbf ;  /* 0x000000bfff12b424 */ /* 0x000fe400078e00ff */
[----:B------:R-:W-:Y:S02]  /*1710*/  @P0 IMAD.MOV.U32 R12, RZ, RZ, -0x40800000 ;  /* 0xbf800000ff0c0424 */ /* 0x000fe400078e00ff */
[----:B------:R-:W-:Y:S01]  /*1720*/  @P0 IMAD.MOV.U32 R15, RZ, RZ, R13 ;  /* 0x000000ffff0f0224 */ /* 0x000fe200078e000d */
[----:B------:R-:W1:Y:S01]  /*1730*/  LDS R51, [R18.X4+0x70b4] ;  /* 0x0070b40012337984 */ /* 0x000e620000004800 */
[----:B0-----:R-:W-:-:S02]  /*1740*/  FSETP.GEU.FTZ.AND P5, PT, R22, R37, PT ;  /* 0x000000251600720b */ /* 0x001fc40003fbe000 */
[----:B-1----:R-:W-:-:S11]  /*1750*/  FSETP.GEU.FTZ.AND P4, PT, R51, R28, PT ;  /* 0x0000001c3300720b */ /* 0x002fd60003f9e000 */
[C---:B------:R-:W-:Y:S01]  /*1760*/  @P5 IADD3 R23, R21.reuse, -0x20, RZ ;  /* 0xffffffe015175810 */ /* 0x040fe20007ffe0ff */
[----:B------:R-:W-:Y:S01]  /*1770*/  @!P5 IMAD.MOV.U32 R17, RZ, RZ, R21 ;  /* 0x000000ffff11d224 */ /* 0x000fe200078e0015 */
[----:B------:R-:W-:Y:S01]  /*1780*/  @!P5 IADD3 R23, R21, 0x20, RZ ;  /* 0x000000201517d810 */ /* 0x000fe20007ffe0ff */
[----:B------:R-:W-:Y:S02]  /*1790*/  @!P5 IMAD.MOV.U32 R12, RZ, RZ, R22 ;  /* 0x000000ffff0cd224 */ /* 0x000fe400078e0016 */
[----:B------:R-:W-:Y:S01]  /*17a0*/  @!P5 IMAD.MOV.U32 R21, RZ, RZ, R16 ;  /* 0x000000ffff15d224 */ /* 0x000fe200078e0010 */
[C---:B------:R-:W-:Y:S01]  /*17b0*/  @P4 IADD3 R36, R18.reuse, -0x20, RZ ;  /* 0xffffffe012244810 */ /* 0x040fe20007ffe0ff */
[----:B------:R-:W0:Y:S01]  /*17c0*/  LDS R20, [R23.X4+0x70b4] ;  /* 0x0070b40017147984 */ /* 0x000e220000004800 */
[----:B------:R-:W-:Y:S01]  /*17d0*/  @!P4 IADD3 R36, R18, 0x20, RZ ;  /* 0x000000201224c810 */ /* 0x000fe20007ffe0ff */
[----:B------:R-:W-:Y:S02]  /*17e0*/  @!P5 IMAD.MOV.U32 R22, RZ, RZ, R15 ;  /* 0x000000ffff16d224 */ /* 0x000fe400078e000f */
[----:B------:R-:W-:Y:S04]  /*17f0*/  LDS R15, [0x70b4] ;  /* 0x0070b400ff0f7984 */ /* 0x000fe80000000800 */
[----:B------:R-:W1:Y:S01]  /*1800*/  LDS R43, [R36.X4+0x70b4] ;  /* 0x0070b400242b7984 */ /* 0x000e620000004800 */
[----:B0-----:R-:W-:-:S02]  /*1810*/  FSETP.GEU.FTZ.AND P2, PT, R20, R37, PT ;  /* 0x000000251400720b */ /* 0x001fc40003f5e000 */
[----:B-1----:R-:W-:-:S11]  /*1820*/  FSETP.GEU.FTZ.AND P5, PT, R43, R28, PT ;  /* 0x0000001c2b00720b */ /* 0x002fd60003fbe000 */
[C---:B------:R-:W-:Y:S01]  /*1830*/  @P2 IADD3 R30, R23.reuse, -0x10, RZ ;  /* 0xfffffff0171e2810 */ /* 0x040fe20007ffe0ff */
[----:B------:R-:W-:Y:S01]  /*1840*/  @!P2 IMAD.MOV.U32 R17, RZ, RZ, R23 ;  /* 0x000000ffff11a224 */ /* 0x000fe200078e0017 */
[----:B------:R-:W-:Y:S01]  /*1850*/  @!P2 IADD3 R30, R23, 0x10, RZ ;  /* 0x00000010171ea810 */ /* 0x000fe20007ffe0ff */
[----:B------:R-:W-:Y:S02]  /*1860*/  @!P2 IMAD.MOV.U32 R12, RZ, RZ, R20 ;  /* 0x000000ffff0ca224 */ /* 0x000fe400078e0014 */
[----:B------:R-:W-:Y:S02]  /*1870*/  @!P2 IMAD.MOV.U32 R23, RZ, RZ, R21 ;  /* 0x000000ffff17a224 */ /* 0x000fe400078e0015 */
[----:B------:R-:W0:Y:S01]  /*1880*/  LDS R40, [R30.X4+0x70b4] ;  /* 0x0070b4001e287984 */ /* 0x000e220000004800 */
[C---:B------:R-:W-:Y:S01]  /*1890*/  @P5 IADD3 R38, R36.reuse, -0x10, RZ ;  /* 0xfffffff024265810 */ /* 0x040fe20007ffe0ff */
[----:B------:R-:W-:Y:S01]  /*18a0*/  @!P2 IMAD.MOV.U32 R20, RZ, RZ, R22 ;  /* 0x000000ffff14a224 */ /* 0x000fe200078e0016 */
[----:B------:R-:W-:Y:S01]  /*18b0*/  @!P5 IADD3 R38, R36, 0x10, RZ ;  /* 0x000000102426d810 */ /* 0x000fe20007ffe0ff */
[----:B------:R-:W-:Y:S01]  /*18c0*/  LDS R21, [0x74b0] ;  /* 0x0074b000ff157984 */ /* 0x000fe20000000800 */
[----:B------:R-:W-:-:S02]  /*18d0*/  IMAD.MOV.U32 R22, RZ, RZ, R13 ;  /* 0x000000ffff167224 */ /* 0x000fc400078e000d */
[----:B------:R-:W-:Y:S01]  /*18e0*/  @!P3 IMAD.MOV.U32 R22, RZ, RZ, 0x3f800000 ;  /* 0x3f800000ff16b424 */ /* 0x000fe200078e00ff */
        /* <DEDUP_REMOVED lines=9> */
[----:B-1----:R-:W-:-:S13]  /*1980*/  FSETP.GEU.FTZ.AND P6, PT, R41, R28, PT ;  /* 0x0000001c2900720b */ /* 0x002fda0003fde000 */
[C---:B------:R-:W-:Y:S02]  /*1990*/  @P6 IADD3 R33, R38.reuse, -0x8, RZ ;  /* 0xfffffff826216810 */ /* 0x040fe40007ffe0ff */
[----:B------:R-:W-:-:S05]  /*19a0*/  @!P6 IADD3 R33, R38, 0x8, RZ ;  /* 0x000000082621e810 */ /* 0x000fca0007ffe0ff */
        /* <DEDUP_REMOVED lines=10> */
[----:B------:R-:W-:-:S02]  /*1a50*/  IMAD.MOV.U32 R30, RZ, RZ, 0x7f ;  /* 0x0000007fff1e7424 */ /* 0x000fc400078e00ff */
[----:B------:R-:W-:-:S10]  /*1a60*/  @!P3 IMAD.MOV.U32 R30, RZ, RZ, 0xff ;  /* 0x000000ffff1eb424 */ /* 0x000fd400078e00ff */
[----:B------:R-:W-:-:S05]  /*1a70*/  @!P0 IMAD.MOV.U32 R44, RZ, RZ, 0xbf ;  /* 0x000000bfff2c8424 */ /* 0x000fca00078e00ff */
        /* <DEDUP_REMOVED lines=16> */
[----:B------:R-:W-:Y:S01]  /*1b80*/  ISETP.NE.AND P2, PT, R16, 0xff, PT ;  /* 0x000000ff1000780c */ /* 0x000fe20003f45270 */
[----:B------:R-:W-:Y:S02]  /*1b90*/  IMAD.MOV.U32 R19, RZ, RZ, RZ ;  /* 0x000000ffff137224 */ /* 0x000fe400078e00ff */
[----:B------:R-:W-:Y:S01]  /*1ba0*/  @!P3 IMAD.MOV.U32 R19, RZ, RZ, 0x7f ;  /* 0x0000007fff13b424 */ /* 0x000fe200078e00ff */
[----:B------:R-:W-:Y:S01]  /*1bb0*/  FSEL R46, R21, R46, !P2 ;  /* 0x0000002e152e7208 */ /* 0x000fe20005000000 */
[----:B------:R-:W-:Y:S01]  /*1bc0*/  @!P4 IMAD.MOV.U32 R19, RZ, RZ, R18 ;  /* 0x000000ffff13c224 */ /* 0x000fe200078e0012 */
[----:B------:R-:W-:Y:S01]  /*1bd0*/  ISETP.NE.AND P2, PT, R17, RZ, PT ;  /* 0x000000ff1100720c */ /* 0x000fe20003f45270 */
[----:B------:R-:W-:-:S02]  /*1be0*/  @!P4 IMAD.MOV.U32 R18, RZ, RZ, R30 ;  /* 0x000000ffff12c224 */ /* 0x000fc400078e001e */
[----:B------:R-:W-:Y:S01]  /*1bf0*/  @!P5 IMAD.MOV.U32 R19, RZ, RZ, R36 ;  /* 0x000000ffff13d224 */ /* 0x000fe200078e0024 */
[----:B------:R-:W-:Y:S01]  /*1c00*/  FSEL R23, R15, R12, !P2 ;  /* 0x0000000c0f177208 */ /* 0x000fe20005000000 */
[----:B------:R-:W-:Y:S01]  /*1c10*/  IMAD.MOV.U32 R12, RZ, RZ, -0x40800000 ;  /* 0xbf800000ff0c7424 */ /* 0x000fe200078e00ff */
[----:B------:R-:W-:Y:S01]  /*1c20*/  FSETP.GEU.FTZ.AND P2, PT, R45, R28, PT ;  /* 0x0000001c2d00720b */ /* 0x000fe20003f5e000 */
[----:B------:R-:W-:Y:S01]  /*1c30*/  @!P3 IMAD.MOV.U32 R12, RZ, RZ, R13 ;  /* 0x000000ffff0cb224 */ /* 0x000fe200078e000d */
[----:B------:R-:W-:Y:S01]  /*1c40*/  FSETP.GEU.FTZ.AND P3, PT, R53, R26, PT ;  /* 0x0000001a3500720b */ /* 0x000fe20003f7e000 */
[----:B------:R-:W-:Y:S02]  /*1c50*/  @!P4 IMAD.MOV.U32 R12, RZ, RZ, R51 ;  /* 0x000000ffff0cc224 */ /* 0x000fe400078e0033 */
[----:B------:R-:W-:Y:S02]  /*1c60*/  @!P4 IMAD.MOV.U32 R51, RZ, RZ, R22 ;  /* 0x000000ffff33c224 */ /* 0x000fe400078e0016 */
[----:B------:R-:W-:-:S02]  /*1c70*/  @!P5 IMAD.MOV.U32 R12, RZ, RZ, R43 ;  /* 0x000000ffff0cd224 */ /* 0x000fc400078e002b */
[----:B------:R-:W-:Y:S02]  /*1c80*/  @!P5 IMAD.MOV.U32 R36, RZ, RZ, R18 ;  /* 0x000000ffff24d224 */ /* 0x000fe400078e0012 */
[----:B------:R-:W-:Y:S02]  /*1c90*/  @!P5 IMAD.MOV.U32 R43, RZ, RZ, R51 ;  /* 0x000000ffff2bd224 */ /* 0x000fe400078e0033 */
[C---:B------:R-:W-:Y:S01]  /*1ca0*/  @P2 IADD3 R14, R33.reuse, -0x4, RZ ;  /* 0xfffffffc210e2810 */ /* 0x040fe20007ffe0ff */
[----:B------:R-:W-:Y:S01]  /*1cb0*/  FMUL.FTZ R30, R24, R49 ;  /* 0x00000031181e7220 */ /* 0x000fe20000410000 */
[----:B------:R-:W-:Y:S01]  /*1cc0*/  @!P2 IADD3 R14, R33, 0x4, RZ ;  /* 0x00000004210ea810 */ /* 0x000fe20007ffe0ff */
[----:B------:R-:W-:Y:S01]  /*1cd0*/  @!P6 IMAD.MOV.U32 R19, RZ, RZ, R38 ;  /* 0x000000ffff13e224 */ /* 0x000fe200078e0026 */
[C---:B------:R-:W-:Y:S01]  /*1ce0*/  @P3 IADD3 R40, R44.reuse, -0x20, RZ ;  /* 0xffffffe02c283810 */ /* 0x040fe20007ffe0ff */
[----:B------:R-:W-:Y:S01]  /*1cf0*/  @!P6 IMAD.MOV.U32 R12, RZ, RZ, R41 ;  /* 0x000000ffff0ce224 */ /* 0x000fe200078e0029 */
[----:B------:R-:W-:Y:S01]  /*1d00*/  @!P3 IADD3 R40, R44, 0x20, RZ ;  /* 0x000000202c28b810 */ /* 0x000fe20007ffe0ff */
[----:B------:R-:W0:Y:S01]  /*1d10*/  LDS R39, [R14.X4+0x70b4] ;  /* 0x0070b4000e277984 */ /* 0x000e220000004800 */
[----:B------:R-:W-:-:S02]  /*1d20*/  @!P6 IMAD.MOV.U32 R38, RZ, RZ, R36 ;  /* 0x000000ffff26e224 */ /* 0x000fc400078e0024 */
[----:B------:R-:W-:Y:S01]  /*1d30*/  @!P6 IMAD.MOV.U32 R41, RZ, RZ, R43 ;  /* 0x000000ffff29e224 */ /* 0x000fe200078e002b */
[----:B------:R-:W1:Y:S01]  /*1d40*/  LDS R47, [R40.X4+0x70b4] ;  /* 0x0070b400282f7984 */ /* 0x000e620000004800 */
[----:B------:R-:W-:Y:S01]  /*1d50*/  FSETP.GEU.FTZ.AND P6, PT, R13, R30, PT ;  /* 0x0000001e0d00720b */ /* 0x000fe20003fde000 */
[----:B------:R-:W-:Y:S02]  /*1d60*/  IMAD.SHL.U32 R42, R20, 0x4, RZ ;  /* 0x00000004142a7824 */ /* 0x000fe400078e00ff */
[----:B------:R-:W-:Y:S02]  /*1d70*/  IMAD.MOV.U32 R43, RZ, RZ, 0x3f ;  /* 0x0000003fff2b7424 */ /* 0x000fe400078e00ff */
[----:B------:R-:W-:Y:S02]  /*1d80*/  @!P2 IMAD.MOV.U32 R19, RZ, RZ, R33 ;  /* 0x000000ffff13a224 */ /* 0x000fe400078e0021 */
[----:B------:R-:W-:Y:S01]  /*1d90*/  LDS R42, [R42+0x70b4] ;  /* 0x0070b4002a2a7984 */ /* 0x000fe20000000800 */
[----:B------:R-:W-:-:S02]  /*1da0*/  @!P2 IMAD.MOV.U32 R12, RZ, RZ, R45 ;  /* 0x000000ffff0ca224 */ /* 0x000fc400078e002d */
[----:B------:R-:W-:Y:S02]  /*1db0*/  @!P2 IMAD.MOV.U32 R33, RZ, RZ, R38 ;  /* 0x000000ffff21a224 */ /* 0x000fe400078e0026 */
[----:B------:R-:W-:Y:S02]  /*1dc0*/  @!P2 IMAD.MOV.U32 R45, RZ, RZ, R41 ;  /* 0x000000ffff2da224 */ /* 0x000fe400078e0029 */
[----:B------:R-:W-:Y:S02]  /*1dd0*/  @!P6 IMAD.MOV.U32 R43, RZ, RZ, 0xbf ;  /* 0x000000bfff2be424 */ /* 0x000fe400078e00ff */
[----:B------:R-:W-:Y:S02]  /*1de0*/  IMAD.MOV.U32 R41, RZ, RZ, 0x7f ;  /* 0x0000007fff297424 */ /* 0x000fe400078e00ff */
[----:B------:R-:W-:Y:S01]  /*1df0*/  @!P0 IMAD.MOV.U32 R41, RZ, RZ, 0xff ;  /* 0x000000ffff298424 */ /* 0x000fe200078e00ff */
[----:B------:R-:W-:Y:S01]  /*1e00*/  LDS R51, [R43.X4+0x70b4] ;  /* 0x0070b4002b337984 */ /* 0x000fe20000004800 */
[----:B------:R-:W-:Y:S01]  /*1e10*/  @!P6 IMAD.MOV.U32 R48, RZ, RZ, 0xff ;  /* 0x000000ffff30e424 */ /* 0x000fe200078e00ff */
[----:B0-----:R-:W-:-:S02]  /*1e20*/  FSETP.GEU.FTZ.AND P4, PT, R39, R28, PT ;  /* 0x0000001c2700720b */ /* 0x001fc40003f9e000 */
        /* <DEDUP_REMOVED lines=9> */
[----:B------:R-:W-:Y:S02]  /*1ec0*/  @!P4 IMAD.MOV.U32 R39, RZ, RZ, R45 ;  /* 0x000000ffff27c224 */ /* 0x000fe400078e002d */
[----:B------:R-:W-:Y:S01]  /*1ed0*/  IMAD.MOV.U32 R45, RZ, RZ, R13 ;  /* 0x000000ffff2d7224 */ /* 0x000fe200078e000d */
[----:B------:R-:W1:Y:S01]  /*1ee0*/  LDS R36, [R22.X4+0x70b4] ;  /* 0x0070b40016247984 */ /* 0x000e620000004800 */
[----:B------:R-:W-:Y:S01]  /*1ef0*/  @!P0 IMAD.MOV.U32 R45, RZ, RZ, 0x3f800000 ;  /* 0x3f800000ff2d8424 */ /* 0x000fe200078e00ff */
[----:B0-----:R-:W-:-:S02]  /*1f00*/  FSETP.GEU.FTZ.AND P2, PT, R24, R28, PT ;  /* 0x0000001c1800720b */ /* 0x001fc40003f5e000 */
[----:B-1----:R-:W-:-:S11]  /*1f10*/  FSETP.GEU.FTZ.AND P4, PT, R36, R26, PT ;  /* 0x0000001a2400720b */ /* 0x002fd60003f9e000 */
[C---:B------:R-:W-:Y:S01]  /*1f20*/  @P2 IADD3 R33, R18.reuse, -0x1, RZ ;  /* 0xffffffff12212810 */ /* 0x040fe20007ffe0ff */
[----:B------:R-:W-:Y:S01]  /*1f30*/  @!P2 IMAD.MOV.U32 R19, RZ, RZ, R18 ;  /* 0x000000ffff13a224 */ /* 0x000fe200078e0012 */
[----:B------:R-:W-:Y:S01]  /*1f40*/  @!P2 IADD3 R33, R18, 0x1, RZ ;  /* 0x000000011221a810 */ /* 0x000fe20007ffe0ff */
[----:B------:R-:W-:Y:S02]  /*1f50*/  @!P2 IMAD.MOV.U32 R12, RZ, RZ, R24 ;  /* 0x000000ffff0ca224 */ /* 0x000fe400078e0018 */
[----:B------:R-:W-:Y:S01]  /*1f60*/  @!P2 IMAD.MOV.U32 R18, RZ, RZ, R14 ;  /* 0x000000ffff12a224 */ /* 0x000fe200078e000e */
[----:B------:R-:W-:Y:S01]  /*1f70*/  @P4 IADD3 R14, R22, -0x8, RZ ;  /* 0xfffffff8160e4810 */ /* 0x000fe20007ffe0ff */
[----:B------:R-:W-:Y:S01]  /*1f80*/  @!P2 IMAD.MOV.U32 R24, RZ, RZ, R39 ;  /* 0x000000ffff18a224 */ /* 0x000fe200078e0027 */
[----:B------:R-:W-:Y:S02]  /*1f90*/  FSETP.GEU.FTZ.AND P2, PT, R42, R37, PT ;  /* 0x000000252a00720b */ /* 0x000fe40003f5e000 */
[----:B------:R-:W-:-:S02]  /*1fa0*/  @!P4 IADD3 R14, R22, 0x8, RZ ;  /* 0x00000008160ec810 */ /* 0x000fc40007ffe0ff */
[----:B------:R-:W-:Y:S02]  /*1fb0*/  FSEL R39, R46, R42, !P2 ;  /* 0x0000002a2e277208 */ /* 0x000fe40005000000 */
[-C--:B------:R-:W-:Y:S01]  /*1fc0*/  FSEL R38, R42, R23.reuse, !P2 ;  /* 0x000000172a267208 */ /* 0x080fe20005000000 */
[----:B------:R-:W-:Y:S01]  /*1fd0*/  IMAD.MOV.U32 R42, RZ, RZ, -0x40800000 ;  /* 0xbf800000ff2a7424 */ /* 0x000fe200078e00ff */
[----:B------:R-:W-:Y:S01]  /*1fe0*/  FSEL R46, R46, R23, !P2 ;  /* 0x000000172e2e7208 */ /* 0x000fe20005000000 */
[----:B------:R-:W-:Y:S01]  /*1ff0*/  IMAD.MOV.U32 R23, RZ, RZ, RZ ;  /* 0x000000ffff177224 */ /* 0x000fe200078e00ff */
[----:B------:R-:W0:Y:S01]  /*2000*/  LDS R49, [R14.X4+0x70b4] ;  /* 0x0070b4000e317984 */ /* 0x000e220000004800 */
[----:B------:R-:W-:Y:S02]  /*2010*/  @!P0 IMAD.MOV.U32 R23, RZ, RZ, 0x7f ;  /* 0x0000007fff178424 */ /* 0x000fe400078e00ff */
[----:B------:R-:W-:Y:S01]  /*2020*/  @!P0 IMAD.MOV.U32 R42, RZ, RZ, R13 ;  /* 0x000000ffff2a8224 */ /* 0x000fe200078e000d */
[----:B------:R-:W-:Y:S01]  /*2030*/  FSETP.GEU.FTZ.AND P0, PT, R51, R30, PT ;  /* 0x0000001e3300720b */ /* 0x000fe20003f1e000 */
[----:B------:R-:W-:-:S02]  /*2040*/  @!P3 IMAD.MOV.U32 R23, RZ, RZ, R44 ;  /* 0x000000ffff17b224 */ /* 0x000fc400078e002c */
[----:B------:R-:W-:Y:S02]  /*2050*/  @!P3 IMAD.MOV.U32 R44, RZ, RZ, R41 ;  /* 0x000000ffff2cb224 */ /* 0x000fe400078e0029 */
[----:B------:R-:W-:Y:S02]  /*2060*/  @!P3 IMAD.MOV.U32 R42, RZ, RZ, R53 ;  /* 0x000000ffff2ab224 */ /* 0x000fe400078e0035 */
[----:B------:R-:W-:Y:S02]  /*2070*/  @!P3 IMAD.MOV.U32 R53, RZ, RZ, R45 ;  /* 0x000000ffff35b224 */ /* 0x000fe400078e002d */
[----:B------:R-:W-:Y:S02]  /*2080*/  @!P5 IMAD.MOV.U32 R23, RZ, RZ, R40 ;  /* 0x000000ffff17d224 */ /* 0x000fe400078e0028 */
[----:B------:R-:W-:Y:S02]  /*2090*/  @!P5 IMAD.MOV.U32 R40, RZ, RZ, R44 ;  /* 0x000000ffff28d224 */ /* 0x000fe400078e002c */
[C---:B------:R-:W-:Y:S01]  /*20a0*/  @P0 IADD3 R41, R43.reuse, -0x20, RZ ;  /* 0xffffffe02b290810 */ /* 0x040fe20007ffe0ff */
[----:B------:R-:W-:Y:S01]  /*20b0*/  @!P5 IMAD.MOV.U32 R42, RZ, RZ, R47 ;  /* 0x000000ffff2ad224 */ /* 0x000fe200078e002f */
[----:B------:R-:W-:Y:S01]  /*20c0*/  @!P0 IADD3 R41, R43, 0x20, RZ ;  /* 0x000000202b298810 */ /* 0x000fe20007ffe0ff */
[----:B------:R-:W-:-:S02]  /*20d0*/  @!P5 IMAD.MOV.U32 R47, RZ, RZ, R53 ;  /* 0x000000ffff2fd224 */ /* 0x000fc400078e0035 */
[----:B------:R-:W-:Y:S02]  /*20e0*/  @!P4 IMAD.MOV.U32 R23, RZ, RZ, R22 ;  /* 0x000000ffff17c224 */ /* 0x000fe400078e0016 */
[----:B------:R-:W1:Y:S01]  /*20f0*/  LDS R45, [R41.X4+0x70b4] ;  /* 0x0070b400292d7984 */ /* 0x000e620000004800 */
[----:B------:R-:W-:Y:S02]  /*2100*/  @!P4 IMAD.MOV.U32 R22, RZ, RZ, R40 ;  /* 0x000000ffff16c224 */ /* 0x000fe400078e0028 */
[----:B------:R-:W-:Y:S02]  /*2110*/  @!P4 IMAD.MOV.U32 R42, RZ, RZ, R36 ;  /* 0x000000ffff2ac224 */ /* 0x000fe400078e0024 */
[----:B------:R-:W-:Y:S02]  /*2120*/  @!P4 IMAD.MOV.U32 R36, RZ, RZ, R47 ;  /* 0x000000ffff24c224 */ /* 0x000fe400078e002f */
[----:B------:R-:W-:Y:S02]  /*2130*/  FADD.FTZ R39, R39, -R38 ;  /* 0x8000002627277221 */ /* 0x000fe40000010000 */
[----:B------:R-:W-:-:S02]  /*2140*/  FADD.FTZ R37, -R37, R46 ;  /* 0x0000002e25257221 */ /* 0x000fc40000010100 */
[----:B------:R-:W-:Y:S02]  /*2150*/  IMAD.MOV.U32 R46, RZ, RZ, -0x40800000 ;  /* 0xbf800000ff2e7424 */ /* 0x000fe400078e00ff */
[----:B------:R-:W-:Y:S02]  /*2160*/  @!P6 IMAD.MOV.U32 R46, RZ, RZ, R13 ;  /* 0x000000ffff2ee224 */ /* 0x000fe400078e000d */
[----:B------:R-:W-:Y:S01]  /*2170*/  @!P6 IMAD.MOV.U32 R13, RZ, RZ, 0x3f800000 ;  /* 0x3f800000ff0de424 */ /* 0x000fe200078e00ff */
[----:B0-----:R-:W-:Y:S01]  /*2180*/  FSETP.GEU.FTZ.AND P3, PT, R49, R26, PT ;  /* 0x0000001a3100720b */ /* 0x001fe20003f7e000 */
[----:B------:R-:W-:Y:S02]  /*2190*/  @!P0 IMAD.MOV.U32 R46, RZ, RZ, R51 ;  /* 0x000000ffff2e8224 */ /* 0x000fe400078e0033 */
[----:B------:R-:W-:-:S10]  /*21a0*/  @!P0 IMAD.MOV.U32 R51, RZ, RZ, R13 ;  /* 0x000000ffff338224 */ /* 0x000fd400078e000d */
        /* <DEDUP_REMOVED lines=8> */
[C---:B------:R-:W-:Y:S01]  /*2230*/  @P5 IADD3 R40, R41.reuse, -0x10, RZ ;  /* 0xfffffff029285810 */ /* 0x040fe20007ffe0ff */
[----:B------:R-:W-:Y:S01]  /*2240*/  @!P5 IMAD.MOV.U32 R46, RZ, RZ, R45 ;  /* 0x000000ffff2ed224 */ /* 0x000fe200078e002d */
[----:B------:R-:W-:Y:S01]  /*2250*/  @!P5 IADD3 R40, R41, 0x10, RZ ;  /* 0x000000102928d810 */ /* 0x000fe20007ffe0ff */
[----:B------:R-:W-:-:S04]  /*2260*/  @!P5 IMAD.MOV.U32 R45, RZ, RZ, R51 ;  /* 0x000000ffff2dd224 */ /* 0x000fc800078e0033 */
        /* <DEDUP_REMOVED lines=21> */
[----:B------:R-:W-:Y:S02]  /*23c0*/  @!P4 IMAD.MOV.U32 R36, RZ, RZ, R53 ;  /* 0x000000ffff24c224 */ /* 0x000fe400078e0035 */
[----:B------:R-:W-:Y:S01]  /*23d0*/  IMAD.MOV.U32 R44, RZ, RZ, RZ ;  /* 0x000000ffff2c7224 */ /* 0x000fe200078e00ff */
[----:B-1----:R-:W-:Y:S01]  /*23e0*/  FSETP.GEU.FTZ.AND P4, PT, R49, R30, PT ;  /* 0x0000001e3100720b */ /* 0x002fe20003f9e000 */
[----:B------:R-:W-:-:S02]  /*23f0*/  @!P6 IMAD.MOV.U32 R44, RZ, RZ, 0x7f ;  /* 0x0000007fff2ce424 */ /* 0x000fc400078e00ff */
        /* <DEDUP_REMOVED lines=9> */
[----:B------:R-:W-:Y:S02]  /*2490*/  IMAD.SHL.U32 R41, R33, 0x4, RZ ;  /* 0x0000000421297824 */ /* 0x000fe400078e00ff */
[----:B------:R-:W0:Y:S01]  /*24a0*/  LDS R53, [R13.X4+0x70b4] ;  /* 0x0070b4000d357984 */ /* 0x000e220000004800 */
[----:B------:R-:W-:Y:S02]  /*24b0*/  @!P4 IMAD.MOV.U32 R14, RZ, RZ, R40 ;  /* 0x000000ffff0ec224 */ /* 0x000fe400078e0028 */
[----:B------:R-:W-:Y:S01]  /*24c0*/  IMAD.SHL.U32 R45, R38, 0x4, RZ ;  /* 0x00000004262d7824 */ /* 0x000fe200078e00ff */
[----:B------:R-:W1:Y:S01]  /*24d0*/  LDS R41, [R41+0x70b4] ;  /* 0x0070b40029297984 */ /* 0x000e620000000800 */
[----:B------:R-:W-:Y:S02]  /*24e0*/  @!P4 IMAD.MOV.U32 R46, RZ, RZ, R49 ;  /* 0x000000ffff2ec224 */ /* 0x000fe400078e0031 */
[----:B------:R-:W-:Y:S02]  /*24f0*/  @!P4 IMAD.MOV.U32 R49, RZ, RZ, R47 ;  /* 0x000000ffff31c224 */ /* 0x000fe400078e002f */
[----:B------:R-:W-:Y:S01]  /*2500*/  LDS R45, [R45+0x70b4] ;  /* 0x0070b4002d2d7984 */ /* 0x000fe20000000800 */
        /* <DEDUP_REMOVED lines=9> */
[----:B------:R-:W-:-:S04]  /*25a0*/  ISETP.NE.AND P0, PT, R19, RZ, PT ;  /* 0x000000ff1300720c */ /* 0x000fc80003f05270 */
[----:B------:R-:W-:Y:S02]  /*25b0*/  FSEL R48, R15, R12, !P0 ;  /* 0x0000000c0f307208 */ /* 0x000fe40004000000 */
[----:B------:R-:W-:Y:S02]  /*25c0*/  ISETP.NE.AND P0, PT, R18, 0xff, PT ;  /* 0x000000ff1200780c */ /* 0x000fe40003f05270 */
[----:B------:R-:W-:Y:S02]  /*25d0*/  FSEL R50, R41, R48, !P5 ;  /* 0x0000003029327208 */ /* 0x000fe40006800000 */
[----:B------:R-:W-:Y:S02]  /*25e0*/  FSEL R24, R21, R24, !P0 ;  /* 0x0000001815187208 */ /* 0x000fe40004000000 */
[----:B0-----:R-:W-:-:S13]  /*25f0*/  FSETP.GEU.FTZ.AND P3, PT, R43, R30, PT ;  /* 0x0000001e2b00720b */ /* 0x001fda0003f7e000 */
[C---:B------:R-:W-:Y:S01]  /*2600*/  @P3 IADD3 R40, R51.reuse, -0x1, RZ ;  /* 0xffffffff33283810 */ /* 0x040fe20007ffe0ff */
[----:B------:R-:W-:Y:S01]  /*2610*/  @!P3 IMAD.MOV.U32 R44, RZ, RZ, R51 ;  /* 0x000000ffff2cb224 */ /* 0x000fe200078e0033 */
[----:B------:R-:W-:Y:S01]  /*2620*/  @!P3 IADD3 R40, R51, 0x1, RZ ;  /* 0x000000013328b810 */ /* 0x000fe20007ffe0ff */
[----:B------:R-:W-:Y:S02]  /*2630*/  @!P3 IMAD.MOV.U32 R46, RZ, RZ, R43 ;  /* 0x000000ffff2eb224 */ /* 0x000fe400078e002b */
[----:B------:R-:W-:Y:S01]  /*2640*/  @!P3 IMAD.MOV.U32 R43, RZ, RZ, R53 ;  /* 0x000000ffff2bb224 */ /* 0x000fe200078e0035 */
[----:B------:R-:W-:Y:S01]  /*2650*/  ISETP.NE.AND P4, PT, R44, RZ, PT ;  /* 0x000000ff2c00720c */ /* 0x000fe20003f85270 */
[----:B------:R-:W-:Y:S02]  /*2660*/  IMAD.SHL.U32 R47, R40, 0x4, RZ ;  /* 0x00000004282f7824 */ /* 0x000fe400078e00ff */
[----:B------:R-:W-:Y:S01]  /*2670*/  @!P3 IMAD.MOV.U32 R51, RZ, RZ, R13 ;  /* 0x000000ffff33b224 */ /* 0x000fe200078e000d */
[----:B------:R-:W-:-:S02]  /*2680*/  ISETP.NE.AND P3, PT, R23, RZ, PT ;  /* 0x000000ff1700720c */ /* 0x000fc40003f65270 */
[C---:B------:R-:W-:Y:S01]  /*2690*/  FSEL R46, R15.reuse, R46, !P4 ;  /* 0x0000002e0f2e7208 */ /* 0x040fe20006000000 */
[----:B------:R-:W0:Y:S01]  /*26a0*/  LDS R47, [R47+0x70b4] ;  /* 0x0070b4002f2f7984 */ /* 0x000e220000000800 */
[----:B------:R-:W-:Y:S02]  /*26b0*/  FSEL R42, R15, R42, !P3 ;  /* 0x0000002a0f2a7208 */ /* 0x000fe40005800000 */
[----:B------:R-:W-:Y:S01]  /*26c0*/  ISETP.NE.AND P3, PT, R22, 0xff, PT ;  /* 0x000000ff1600780c */ /* 0x000fe20003f65270 */
[----:B------:R1:W2:Y:S04]  /*26d0*/  LDS.128 R12, [R32.X4+0x2000] ;  /* 0x00200000200c7984 */ /* 0x0002a80000004c00 */
[----:B------:R-:W-:Y:S01]  /*26e0*/  BAR.SYNC.DEFER_BLOCKING 0x0 ;  /* 0x0000000000007b1d */ /* 0x000fe20000010000 */
[----:B------:R-:W-:-:S02]  /*26f0*/  ISETP.NE.AND P4, PT, R51, 0xff, PT ;  /* 0x000000ff3300780c */ /* 0x000fc40003f85270 */
[C---:B------:R-:W-:Y:S02]  /*2700*/  FSEL R36, R21.reuse, R36, !P3 ;  /* 0x0000002415247208 */ /* 0x040fe40005800000 */
[----:B------:R-:W-:Y:S01]  /*2710*/  FSEL R21, R21, R43, !P4 ;  /* 0x0000002b15157208 */ /* 0x000fe20006000000 */
[----:B-1----:R-:W1:Y:S01]  /*2720*/  MUFU.RCP R32, R39 ;  /* 0x0000002700207308 */ /* 0x002e620000001000 */
[C---:B------:R-:W-:Y:S02]  /*2730*/  FSETP.GEU.FTZ.AND P4, PT, R45.reuse, R26, PT ;  /* 0x0000001a2d00720b */ /* 0x040fe40003f9e000 */
[----:B------:R-:W-:Y:S02]  /*2740*/  FSEL R43, R24, R41, !P5 ;  /* 0x00000029182b7208 */ /* 0x000fe40006800000 */
[----:B------:R-:W-:Y:S02]  /*2750*/  FSEL R49, R36, R45, !P4 ;  /* 0x0000002d24317208 */ /* 0x000fe40006000000 */
[----:B------:R-:W-:Y:S01]  /*2760*/  FSEL R52, R45, R42, !P4 ;  /* 0x0000002a2d347208 */ /* 0x000fe20006000000 */
[----:B------:R-:W-:-:S04]  /*2770*/  FADD.FTZ R41, R43, -R50 ;  /* 0x800000322b297221 */ /* 0x000fc80000010000 */
[----:B------:R-:W-:Y:S02]  /*2780*/  FADD.FTZ R43, R49, -R52 ;  /* 0x80000034312b7221 */ /* 0x000fe40000010000 */
[----:B------:R-:W3:Y:S01]  /*2790*/  MUFU.RCP R41, R41 ;  /* 0x0000002900297308 */ /* 0x000ee20000001000 */
[----:B-1----:R-:W-:-:S07]  /*27a0*/  FMUL.FTZ R37, |R37|, R32 ;  /* 0x0000002025257220 */ /* 0x002fce0000410200 */
[----:B------:R-:W1:Y:S01]  /*27b0*/  MUFU.RCP R43, R43 ;  /* 0x0000002b002b7308 */ /* 0x000e620000001000 */
[----:B0-----:R-:W-:-:S04]  /*27c0*/  FSETP.GEU.FTZ.AND P0, PT, R47, R30, PT ;  /* 0x0000001e2f00720b */ /* 0x001fc80003f1e000 */
[----:B------:R-:W-:Y:S02]  /*27d0*/  FSEL R45, R21, R47, !P0 ;  /* 0x0000002f152d7208 */ /* 0x000fe40004000000 */
[----:B------:R-:W-:Y:S02]  /*27e0*/  FSEL R50, R47, R46, !P0 ;  /* 0x0000002e2f327208 */ /* 0x000fe40004000000 */
[----:B--2---:R-:W-:Y:S02]  /*27f0*/  FSETP.GTU.FTZ.AND P6, PT, R37, R12, PT ;  /* 0x0000000c2500720b */ /* 0x004fe40003fdc000 */
[----:B------:R-:W-:Y:S01]  /*2800*/  FSEL R37, R36, R42, !P4 ;  /* 0x0000002a24257208 */ /* 0x000fe20006000000 */
[----:B------:R-:W-:Y:S01]  /*2810*/  FADD.FTZ R50, R45, -R50 ;  /* 0x800000322d327221 */ /* 0x000fe20000010000 */
[----:B------:R-:W-:Y:S02]  /*2820*/  FSEL R45, R24, R48, !P5 ;  /* 0x00000030182d7208 */ /* 0x000fe40006800000 */
[----:B------:R-:W-:Y:S01]  /*2830*/  FSEL R21, R21, R46, !P0 ;  /* 0x0000002e15157208 */ /* 0x000fe20004000000 */
[----:B------:R-:W-:-:S02]  /*2840*/  FADD.FTZ R26, -R26, R37 ;  /* 0x000000251a1a7221 */ /* 0x000fc40000010100 */
[----:B------:R-:W0:Y:S01]  /*2850*/  MUFU.RCP R50, R50 ;  /* 0x0000003200327308 */ /* 0x000e220000001000 */
[----:B------:R-:W-:Y:S02]  /*2860*/  FADD.FTZ R28, -R28, R45 ;  /* 0x0000002d1c1c7221 */ /* 0x000fe40000010100 */
[----:B------:R-:W-:Y:S01]  /*2870*/  FADD.FTZ R21, -R30, R21 ;  /* 0x000000151e157221 */ /* 0x000fe20000010100 */
[----:B------:R-:W-:Y:S01]  /*2880*/  @!P6 SEL R20, R16, R17, !P2 ;  /* 0x000000111014e207 */ /* 0x000fe20005000000 */
[----:B---3--:R-:W-:Y:S02]  /*2890*/  FMUL.FTZ R28, |R28|, R41 ;  /* 0x000000291c1c7220 */ /* 0x008fe40000410200 */
[----:B-1----:R-:W-:-:S03]  /*28a0*/  FMUL.FTZ R43, |R26|, R43 ;  /* 0x0000002b1a2b7220 */ /* 0x002fc60000410200 */
[----:B------:R-:W-:Y:S02]  /*28b0*/  FSETP.GTU.FTZ.AND P3, PT, R28, R13, PT ;  /* 0x0000000d1c00720b */ /* 0x000fe40003f7c000 */
[----:B------:R-:W-:Y:S01]  /*28c0*/  FSETP.GTU.FTZ.AND P2, PT, R43, R14, PT ;  /* 0x0000000e2b00720b */ /* 0x000fe20003f5c000 */
[----:B0-----:R-:W-:-:S05]  /*28d0*/  FMUL.FTZ R12, |R21|, R50 ;  /* 0x00000032150c7220 */ /* 0x001fca0000410200 */
[----:B------:R-:W-:Y:S01]  /*28e0*/  FSETP.GTU.FTZ.AND P6, PT, R12, R15, PT ;  /* 0x0000000f0c00720b */ /* 0x000fe20003fdc000 */
[----:B------:R-:W-:-:S04]  /*28f0*/  IMAD R12, R2, 0x4, R31 ;  /* 0x00000004020c7824 */ /* 0x000fc800078e021f */
[----:B------:R-:W-:Y:S02]  /*2900*/  @!P3 SEL R33, R18, R19, !P5 ;  /* 0x000000131221b207 */ /* 0x000fe40006800000 */
[----:B------:R-:W-:Y:S02]  /*2910*/  @!P2 SEL R38, R22, R23, !P4 ;  /* 0x000000171626a207 */ /* 0x000fe40006000000 */
[----:B------:R-:W-:-:S04]  /*2920*/  PRMT R33, R33, 0x7604, R20 ;  /* 0x0000760421217816 */ /* 0x000fc80000000014 */
[----:B------:R-:W-:Y:S02]  /*2930*/  PRMT R33, R38, 0x7054, R33 ;  /* 0x0000705426217816 */ /* 0x000fe40000000021 */
[----:B------:R-:W-:-:S04]  /*2940*/  @!P6 SEL R40, R51, R44, !P0 ;  /* 0x0000002c3328e207 */ /* 0x000fc80004000000 */
[----:B------:R-:W-:-:S05]  /*2950*/  PRMT R33, R40, 0x654, R33 ;  /* 0x0000065428217816 */ /* 0x000fca0000000021 */
[----:B------:R0:W-:Y:S01]  /*2960*/  STS [R12+0x6000], R33 ;  /* 0x006000210c007388 */ /* 0x0001e20000000800 */
[----:B------:R-:W-:-:S06]  /*2970*/  NOP ;  /* 0x0000000000007918 */ /* 0x000fcc0000000000 */
[----:B------:R-:W-:Y:S01]  /*2980*/  LDS.U8 R15, [R11+0x6000] ;  /* 0x006000000b0f7984 */ /* 0x000fe20000000000 */
[----:B0-----:R-:W-:-:S03]  /*2990*/  IADD3 R12, P4, P5, R4, c[0x0][0x178], R5 ;  /* 0x00005e00040c7a10 */ /* 0x001fc60007d9e005 */
[----:B------:R-:W-:Y:S01]  /*29a0*/  LDS.U8 R17, [R11+0x6020] ;  /* 0x006020000b117984 */ /* 0x000fe20000000000 */
[----:B------:R-:W-:-:S03]  /*29b0*/  IADD3.X R13, R3, c[0x0][0x17c], R8, P4, P5 ;  /* 0x00005f00030d7a10 */ /* 0x000fc600027ea408 */
        /* <DEDUP_REMOVED lines=8> */
[----:B------:R-:W-:-:S07]  /*2a40*/  ISETP.GE.AND P3, PT, R9, R14, PT ;  /* 0x0000000e0900720c */ /* 0x000fce0003f66270 */
        /* <DEDUP_REMOVED lines=10> */
.L_x_780:
[----:B------:R-:W-:Y:S05]  /*2af0*/  EXIT ;  /* 0x000000000000794d */ /* 0x000fea0003800000 */
.L_x_782:
        /* <DEDUP_REMOVED lines=16> */
.L_x_2117:


//--------------------- .text._Z18kQuantizeBlockwiseI13__nv_bfloat16Li4096ELi4ELi0ELi0EEvPfPT_S1_PhS1_ii --------------------------
	.section	.text._Z18kQuantizeBlockwiseI13__nv_bfloat16Li4096ELi4ELi0ELi0EEvPfPT_S1_PhS1_ii,"ax",@progbits
	.sectioninfo	@"SHI_REGISTERS=40"
	.align	128
        .global         _Z18kQuantizeBlockwiseI13__nv_bfloat16Li4096ELi4ELi0ELi0EEvPfPT_S1_PhS1_ii
        .type           _Z18kQuantizeBlockwiseI13__nv_bfloat16Li4096ELi4ELi0ELi0EEvPfPT_S1_PhS1_ii,@function
        .size           _Z18kQuantizeBlockwiseI13__nv_bfloat16Li4096ELi4ELi0ELi0EEvPfPT_S1_PhS1_ii,(.L_x_2118 - _Z18kQuantizeBlockwiseI13__nv_bfloat16Li4096ELi4ELi0ELi0EEvPfPT_S1_PhS1_ii)
        .other          _Z18kQuantizeBlockwiseI13__nv_bfloat16Li4096ELi4ELi0ELi0EEvPfPT_S1_PhS1_ii,@"STO_CUDA_ENTRY STV_DEFAULT"
_Z18kQuantizeBlockwiseI13__nv_bfloat16Li4096ELi4ELi0ELi0EEvPfPT_S1_PhS1_ii:
.text._Z18kQuantizeBlockwiseI13__nv_bfloat16Li4096ELi4ELi0ELi0EEvPfPT_S1_PhS1_ii:
        /* <DEDUP_REMOVED lines=10> */
.L_x_785:
[----:B------:R-:W-:-:S04]  /*00a0*/  IMAD.MOV.U32 R3, RZ, RZ, 0x4 ;  /* 0x00000004ff037424 */ /* 0x000fc800078e00ff */
[----:B------:R-:W-:-:S06]  /*00b0*/  IMAD.WIDE R2, R0, R3, c[0x0][0x160] ;  /* 0x0000580000027625 */ /* 0x000fcc00078e0203 */
[----:B------:R-:W2:Y:S04]  /*00c0*/  LDG.E R3, [R2.64] ;  /* 0x0000000602037981 */ /* 0x000ea8000c1e1900 */
[----:B--2---:R0:W-:Y:S02]  /*00d0*/  STS [R0.X4+0x30b4], R3 ;  /* 0x0030b40300007388 */ /* 0x0041e40000004800 */
[----:B0-----:R-:W-:-:S04]  /*00e0*/  IADD3 R0, R0, c[0x0][0x0], RZ ;  /* 0x0000000000007a10 */ /* 0x001fc80007ffe0ff */
[----:B------:R-:W-:-:S13]  /*00f0*/  ISETP.GE.AND P0, PT, R0, 0x100, PT ;  /* 0x000001000000780c */ /* 0x000fda0003f06270 */
[----:B------:R-:W-:Y:S05]  /*0100*/  @!P0 BRA `(.L_x_785) ;  /* 0xffffff9000008947 */ /* 0x000fea000383ffff */
.L_x_784:
[----:B-1----:R-:W-:Y:S05]  /*0110*/  BSYNC B0 ;  /* 0x0000000000007941 */ /* 0x002fea0003800000 */
.L_x_783:
[----:B------:R-:W-:Y:S01]  /*0120*/  UISETP.LT.U32.AND UP0, UPT, UR4, 0x7fffffff, UPT ;  /* 0x7fffffff0400788c */ /* 0x000fe2000bf01070 */
[----:B------:R-:W-:-:S03]  /*0130*/  IMAD.SHL.U32 R3, R4, 0x1000, RZ ;  /* 0x0000100004037824 */ /* 0x000fc600078e00ff */
[----:B------:R-:W-:-:S06]  /*0140*/  USEL UR5, UR4, 0x7fffffff, UP0 ;  /* 0x7fffffff04057887 */ /* 0x000fcc0008000000 */
[----:B------:R-:W-:-:S13]  /*0150*/  ISETP.GE.AND P0, PT, R3, UR5, PT ;  /* 0x0000000503007c0c */ /* 0x000fda000bf06270 */
[----:B------:R-:W-:Y:S05]  /*0160*/  @P0 EXIT ;  /* 0x000000000000094d */ /* 0x000fea0003800000 */
[----:B------:R-:W0:Y:S01]  /*0170*/  S2R R0, SR_LANEID ;  /* 0x0000000000007919 */ /* 0x000e220000000000 */
[----:B------:R-:W-:Y:S01]  /*0180*/  SHF.R.S32.HI R5, RZ, 0x1f, R6 ;  /* 0x0000001fff057819 */ /* 0x000fe20000011406 */
[----:B------:R-:W-:Y:S01]  /*0190*/  IMAD.SHL.U32 R33, R6, 0x4, RZ ;  /* 0x0000000406217824 */ /* 0x000fe200078e00ff */
[----:B------:R-:W-:Y:S02]  /*01a0*/  SHF.R.S32.HI R2, RZ, 0x1f, R3 ;  /* 0x0000001fff027819 */ /* 0x000fe40000011403 */
[----:B------:R-:W-:Y:S02]  /*01b0*/  LEA.HI R5, R5, R6, RZ, 0x5 ;  /* 0x0000000605057211 */ /* 0x000fe400078f28ff */
[----:B------:R-:W-:Y:S02]  /*01c0*/  LOP3.LUT R33, R33, 0xffffff80, RZ, 0xc0, !PT ;  /* 0xffffff8021217812 */ /* 0x000fe400078ec0ff */
[----:B------:R-:W-:Y:S02]  /*01d0*/  LOP3.LUT R29, R5, 0xffffffe0, RZ, 0xc0, !PT ;  /* 0xffffffe0051d7812 */ /* 0x000fe400078ec0ff */
[----:B------:R-:W-:-:S02]  /*01e0*/  SHF.R.S32.HI R24, RZ, 0x5, R5 ;  /* 0x00000005ff187819 */ /* 0x000fc40000011405 */
[----:B------:R-:W-:Y:S02]  /*01f0*/  IADD3 R31, R29, 0x20, RZ ;  /* 0x000000201d1f7810 */ /* 0x000fe40007ffe0ff */
[----:B------:R-:W-:Y:S02]  /*0200*/  LOP3.LUT R29, RZ, R29, RZ, 0x33, !PT ;  /* 0x0000001dff1d7212 */ /* 0x000fe400078e33ff */
.L_x_792:
[----:B------:R-:W-:Y:S01]  /*0210*/  IADD3 R4, -R3, c[0x0][0x18c], RZ ;  /* 0x0000630003047a10 */ /* 0x000fe20007ffe1ff */
[----:B------:R-:W-:Y:S01]  /*0220*/  BAR.SYNC.DEFER_BLOCKING 0x0 ;  /* 0x0000000000007b1d */ /* 0x000fe20000010000 */
[----:B------:R-:W-:Y:S02]  /*0230*/  LOP3.LUT R22, R33, 0x1f, R6, 0xf8, !PT ;  /* 0x0000001f21167812 */ /* 0x000fe400078ef806 */
[----:B------:R-:W-:Y:S02]  /*0240*/  IMNMX R4, R4, 0x1000, PT ;  /* 0x0000100004047817 */ /* 0x000fe40003800200 */
[----:B------:R-:W-:Y:S02]  /*0250*/  SHF.R.S32.HI R5, RZ, 0x1f, R22 ;  /* 0x0000001fff057819 */ /* 0x000fe40000011416 */
[----:B------:R-:W-:-:S02]  /*0260*/  IADD3 R7, P4, R22, R3, RZ ;  /* 0x0000000316077210 */ /* 0x000fc40007f9e0ff */
[C---:B------:R-:W-:Y:S02]  /*0270*/  LOP3.LUT R27, R22.reuse, 0x20, RZ, 0xfc, !PT ;  /* 0x00000020161b7812 */ /* 0x040fe400078efcff */
[C---:B------:R-:W-:Y:S01]  /*0280*/  LOP3.LUT R25, R22.reuse, 0x40, RZ, 0xfc, !PT ;  /* 0x0000004016197812 */ /* 0x040fe200078efcff */
[----:B------:R-:W-:Y:S01]  /*0290*/  IMAD.X R10, R5, 0x1, R2, P4 ;  /* 0x00000001050a7824 */ /* 0x000fe200020e0602 */
[C---:B------:R-:W-:Y:S02]  /*02a0*/  LOP3.LUT R23, R22.reuse, 0x60, RZ, 0xfc, !PT ;  /* 0x0000006016177812 */ /* 0x040fe400078efcff */
[-C--:B------:R-:W-:Y:S02]  /*02b0*/  ISETP.GE.AND P0, PT, R22, R4.reuse, PT ;  /* 0x000000041600720c */ /* 0x080fe40003f06270 */
[-C--:B------:R-:W-:Y:S02]  /*02c0*/  ISETP.GE.AND P1, PT, R27, R4.reuse, PT ;  /* 0x000000041b00720c */ /* 0x080fe40003f26270 */
[----:B------:R-:W-:-:S02]  /*02d0*/  ISETP.GE.AND P2, PT, R25, R4, PT ;  /* 0x000000041900720c */ /* 0x000fc40003f46270 */
[----:B------:R-:W-:Y:S02]  /*02e0*/  ISETP.GE.AND P3, PT, R23, R4, PT ;  /* 0x000000041700720c */ /* 0x000fe40003f66270 */
        /* <DEDUP_REMOVED lines=166> */
.L_x_787:
        /* <DEDUP_REMOVED lines=95> */
.L_x_788:
[----:B0-----:R-:W-:Y:S05]  /*1340*/  BSYNC B0 ;  /* 0x0000000000007941 */ /* 0x001fea0003800000 */
.L_x_786:
        /* <DEDUP_REMOVED lines=12> */
.L_x_790:
[----:B------:R-:W-:Y:S05]  /*1410*/  BSYNC B0 ;  /* 0x0000000000007941 */ /* 0x000fea0003800000 */
.L_x_789:
        /* <DEDUP_REMOVED lines=8> */
[-C--:B------:R-:W-:Y:S02]  /*14a0*/  FMUL.FTZ R19, R26, R9.reuse ;  /* 0x000000091a137220 */ /* 0x080fe40000410000 */
[----:B-1----:R-:W-:Y:S01]  /*14b0*/  IMAD.MOV.U32 R10, RZ, RZ, R12 ;  /* 0x000000ffff0a7224 */ /* 0x002fe200078e000c */
[----:B------:R-:W-:Y:S01]  /*14c0*/  FSETP.GEU.FTZ.AND P3, PT, R12, R18, PT ;  /* 0x000000120c00720b */ /* 0x000fe20003f7e000 */
[----:B------:R-:W-:-:S12]  /*14d0*/  FMUL.FTZ R7, R7, R9 ;  /* 0x0000000907077220 */ /* 0x000fd80000410000 */
[----:B------:R-:W-:Y:S02]  /*14e0*/  @P3 IMAD.MOV.U32 R13, RZ, RZ, 0x3f ;  /* 0x0000003fff0d3424 */ /* 0x000fe400078e00ff */
[----:B------:R-:W-:Y:S02]  /*14f0*/  @P3 IMAD.MOV.U32 R11, RZ, RZ, R10 ;  /* 0x000000ffff0b3224 */ /* 0x000fe400078e000a */
[----:B------:R-:W-:Y:S01]  /*1500*/  @P3 IMAD.MOV.U32 R12, RZ, RZ, -0x40800000 ;  /* 0xbf800000ff0c3424 */ /* 0x000fe200078e00ff */
[----:B------:R-:W0:Y:S01]  /*1510*/  LDS R17, [R13.X4+0x30b4] ;  /* 0x0030b4000d117984 */ /* 0x000e220000004800 */
[----:B------:R-:W-:Y:S02]  /*1520*/  @P3 IMAD.MOV.U32 R16, RZ, RZ, 0x7f ;  /* 0x0000007fff103424 */ /* 0x000fe400078e00ff */
[----:B------:R-:W-:Y:S01]  /*1530*/  @P3 IMAD.MOV.U32 R35, RZ, RZ, RZ ;  /* 0x000000ffff233224 */ /* 0x000fe200078e00ff */
        /* <DEDUP_REMOVED lines=37> */
[C---:B------:R-:W-:Y:S02]  /*1790*/  @P5 IADD3 R15, R17.reuse, -0x20, RZ ;  /* 0xffffffe0110f5810 */ /* 0x040fe40007ffe0ff */
[----:B------:R-:W-:-:S05]  /*17a0*/  @!P5 IADD3 R15, R17, 0x20, RZ ;  /* 0x00000020110fd810 */ /* 0x000fca0007ffe0ff */
        /* <DEDUP_REMOVED lines=11> */
[----:B------:R-:W-:Y:S02]  /*1860*/  @!P4 IADD3 R14, R15, 0x10, RZ ;  /* 0x000000100f0ec810 */ /* 0x000fe40007ffe0ff */
        /* <DEDUP_REMOVED lines=10> */
[----:B------:R-:W-:Y:S02]  /*1910*/  @!P2 ISETP.NE.AND P6, PT, R13, 0xff, PT ;  /* 0x000000ff0d00a80c */ /* 0x000fe40003fc5270 */
[----:B------:R-:W-:Y:S02]  /*1920*/  @P2 ISETP.NE.AND P0, PT, R35, RZ, PT ;  /* 0x000000ff2300220c */ /* 0x000fe40003f05270 */
[----:B------:R-:W-:Y:S02]  /*1930*/  @!P2 FSEL R37, R8, R16, !P6 ;  /* 0x000000100825a208 */ /* 0x000fe40007000000 */
[----:B------:R-:W0:Y:S01]  /*1940*/  LDS R16, [R14.X4+0x30b4] ;  /* 0x0030b4000e107984 */ /* 0x000e220000004800 */
[----:B------:R-:W-:Y:S02]  /*1950*/  @P2 FSEL R12, R11, R12, !P0 ;  /* 0x0000000c0b0c2208 */ /* 0x000fe40004000000 */
[----:B------:R-:W-:-:S03]  /*1960*/  @!P2 FADD.FTZ R37, R32, R37 ;  /* 0x000000252025a221 */ /* 0x000fc60000010000 */
[----:B------:R-:W-:Y:S02]  /*1970*/  @P2 FADD.FTZ R12, R32, R12 ;  /* 0x0000000c200c2221 */ /* 0x000fe40000010000 */
[----:B------:R-:W-:Y:S02]  /*1980*/  @!P2 FMUL.FTZ R37, R37, 0.5 ;  /* 0x3f0000002525a820 */ /* 0x000fe40000410000 */
[----:B------:R-:W-:-:S05]  /*1990*/  @P2 FMUL.FTZ R12, R12, 0.5 ;  /* 0x3f0000000c0c2820 */ /* 0x000fca0000410000 */
[----:B------:R-:W-:-:S04]  /*19a0*/  @P2 FSETP.GT.FTZ.AND P6, PT, R12, R18, PT ;  /* 0x000000120c00220b */ /* 0x000fc80003fd4000 */
        /* <DEDUP_REMOVED lines=12> */
[----:B------:R-:W-:Y:S01]  /*1a70*/  @!P5 IMAD.MOV.U32 R26, RZ, RZ, R13 ;  /* 0x000000ffff1ad224 */ /* 0x000fe200078e000d */
[----:B0-----:R-:W-:Y:S01]  /*1a80*/  FSETP.GEU.FTZ.AND P0, PT, R16, R19, PT ;  /* 0x000000131000720b */ /* 0x001fe20003f1e000 */
[----:B------:R-:W-:-:S02]  /*1a90*/  IMAD.MOV.U32 R13, RZ, RZ, 0x7f ;  /* 0x0000007fff0d7424 */ /* 0x000fc400078e00ff */
[----:B------:R-:W-:Y:S02]  /*1aa0*/  @!P3 IMAD.MOV.U32 R13, RZ, RZ, 0xff ;  /* 0x000000ffff0db424 */ /* 0x000fe400078e00ff */
[----:B------:R-:W-:Y:S02]  /*1ab0*/  @!P4 IMAD.MOV.U32 R20, RZ, RZ, R30 ;  /* 0x000000ffff14c224 */ /* 0x000fe400078e001e */
[----:B------:R-:W-:Y:S02]  /*1ac0*/  @!P5 IMAD.MOV.U32 R17, RZ, RZ, R13 ;  /* 0x000000ffff11d224 */ /* 0x000fe400078e000d */
[----:B------:R-:W-:Y:S02]  /*1ad0*/  @!P4 IMAD.MOV.U32 R30, RZ, RZ, R26 ;  /* 0x000000ffff1ec224 */ /* 0x000fe400078e001a */
[----:B------:R-:W-:Y:S01]  /*1ae0*/  @!P4 IMAD.MOV.U32 R15, RZ, RZ, R17 ;  /* 0x000000ffff0fc224 */ /* 0x000fe200078e0011 */
[----:B------:R-:W-:Y:S01]  /*1af0*/  FSETP.GEU.FTZ.AND P4, PT, R10, R7, PT ;  /* 0x000000070a00720b */ /* 0x000fe20003f9e000 */
[----:B------:R-:W-:Y:S01]  /*1b00*/  @!P0 IMAD.MOV.U32 R35, RZ, RZ, R14 ;  /* 0x000000ffff238224 */ /* 0x000fe200078e000e */
[C---:B------:R-:W-:Y:S01]  /*1b10*/  @P0 IADD3 R18, R14.reuse, -0x8, RZ ;  /* 0xfffffff80e120810 */ /* 0x040fe20007ffe0ff */
[----:B------:R-:W-:Y:S01]  /*1b20*/  @!P0 IMAD.MOV.U32 R20, RZ, RZ, R16 ;  /* 0x000000ffff148224 */ /* 0x000fe200078e0010 */
[----:B------:R-:W-:Y:S01]  /*1b30*/  @!P0 IADD3 R18, R14, 0x8, RZ ;  /* 0x000000080e128810 */ /* 0x000fe20007ffe0ff */
[----:B------:R-:W-:-:S02]  /*1b40*/  @!P0 IMAD.MOV.U32 R14, RZ, RZ, R15 ;  /* 0x000000ffff0e8224 */ /* 0x000fc400078e000f */
[----:B------:R-:W-:Y:S02]  /*1b50*/  @!P0 IMAD.MOV.U32 R16, RZ, RZ, R30 ;  /* 0x000000ffff108224 */ /* 0x000fe400078e001e */
[----:B------:R-:W0:Y:S01]  /*1b60*/  LDS R32, [R18.X4+0x30b4] ;  /* 0x0030b40012207984 */ /* 0x000e220000004800 */
[----:B------:R-:W-:-:S03]  /*1b70*/  IMAD.MOV.U32 R15, RZ, RZ, 0x3f ;  /* 0x0000003fff0f7424 */ /* 0x000fc600078e00ff */
        /* <DEDUP_REMOVED lines=34> */
[----:B------:R-:W-:Y:S02]  /*1da0*/  @P3 IADD3 R26, R13, -0x10, RZ ;  /* 0xfffffff00d1a3810 */ /* 0x000fe40007ffe0ff */
[----:B------:R-:W-:Y:S02]  /*1db0*/  @P5 FSEL R20, R11, R20, !P0 ;  /* 0x000000140b145208 */ /* 0x000fe40004000000 */
[----:B------:R-:W-:Y:S02]  /*1dc0*/  @!P3 IADD3 R26, R13, 0x10, RZ ;  /* 0x000000100d1ab810 */ /* 0x000fe40007ffe0ff */
[----:B------:R-:W-:Y:S01]  /*1dd0*/  @!P5 FSEL R37, R8, R30, !P6 ;  /* 0x0000001e0825d208 */ /* 0x000fe20007000000 */
[----:B------:R-:W-:-:S02]  /*1de0*/  @P5 FADD.FTZ R30, R32, R20 ;  /* 0x00000014201e5221 */ /* 0x000fc40000010000 */
[----:B------:R-:W0:Y:S02]  /*1df0*/  LDS R20, [R26.X4+0x30b4] ;  /* 0x0030b4001a147984 */ /* 0x000e240000004800 */
[----:B------:R-:W-:Y:S02]  /*1e00*/  @P5 FMUL.FTZ R30, R30, 0.5 ;  /* 0x3f0000001e1e5820 */ /* 0x000fe40000410000 */
[----:B------:R-:W-:-:S03]  /*1e10*/  @!P5 FADD.FTZ R37, R32, R37 ;  /* 0x000000252025d221 */ /* 0x000fc60000010000 */
[----:B------:R-:W-:Y:S01]  /*1e20*/  @P5 FSETP.GT.FTZ.AND P6, PT, R30, R19, PT ;  /* 0x000000131e00520b */ /* 0x000fe20003fd4000 */
[----:B------:R-:W-:Y:S02]  /*1e30*/  @!P5 FMUL.FTZ R30, R37, 0.5 ;  /* 0x3f000000251ed820 */ /* 0x000fe40000410000 */
[----:B------:R-:W-:Y:S01]  /*1e40*/  FMUL.FTZ R37, R28, R9 ;  /* 0x000000091c257220 */ /* 0x000fe20000410000 */
[----:B------:R-:W-:Y:S01]  /*1e50*/  @P5 SEL R35, R35, R18, P6 ;  /* 0x0000001223235207 */ /* 0x000fe20003000000 */
[----:B------:R-:W-:Y:S01]  /*1e60*/  IMAD.MOV.U32 R9, RZ, RZ, R10 ;  /* 0x000000ffff097224 */ /* 0x000fe200078e000a */
[----:B------:R-:W-:Y:S01]  /*1e70*/  @!P5 FSETP.GT.FTZ.AND P6, PT, R19, R30, PT ;  /* 0x0000001e1300d20b */ /* 0x000fe20003fd4000 */
[----:B------:R-:W-:Y:S02]  /*1e80*/  @!P4 IMAD.MOV.U32 R9, RZ, RZ, 0x3f800000 ;  /* 0x3f800000ff09c424 */ /* 0x000fe400078e00ff */
[----:B------:R-:W-:Y:S02]  /*1e90*/  IMAD.MOV.U32 R28, RZ, RZ, 0x7f ;  /* 0x0000007fff1c7424 */ /* 0x000fe400078e00ff */
[----:B------:R-:W-:-:S02]  /*1ea0*/  @!P4 IMAD.MOV.U32 R28, RZ, RZ, 0xff ;  /* 0x000000ffff1cc424 */ /* 0x000fc400078e00ff */
        /* <DEDUP_REMOVED lines=10> */
[----:B------:R-:W-:Y:S01]  /*1f50*/  FSETP.GEU.FTZ.AND P2, PT, R10, R37, PT ;  /* 0x000000250a00720b */ /* 0x000fe20003f5e000 */
[----:B------:R-:W-:Y:S02]  /*1f60*/  @!P3 IMAD.MOV.U32 R18, RZ, RZ, R14 ;  /* 0x000000ffff12b224 */ /* 0x000fe400078e000e */
[----:B------:R-:W-:Y:S01]  /*1f70*/  @!P3 IMAD.MOV.U32 R14, RZ, RZ, R16 ;  /* 0x000000ffff0eb224 */ /* 0x000fe200078e0010 */
[----:B0-----:R-:W-:Y:S01]  /*1f80*/  FSETP.GEU.FTZ.AND P0, PT, R20, R7, PT ;  /* 0x000000071400720b */ /* 0x001fe20003f1e000 */
[----:B------:R-:W-:Y:S02]  /*1f90*/  IMAD.MOV.U32 R16, RZ, RZ, 0x3f ;  /* 0x0000003fff107424 */ /* 0x000fe400078e00ff */
[----:B------:R-:W-:-:S02]  /*1fa0*/  @!P3 IMAD.MOV.U32 R9, RZ, RZ, R13 ;  /* 0x000000ffff09b224 */ /* 0x000fc400078e000d */
[----:B------:R-:W-:-:S04]  /*1fb0*/  @!P3 IMAD.MOV.U32 R13, RZ, RZ, R15 ;  /* 0x000000ffff0db224 */ /* 0x000fc800078e000f */
[----:B------:R-:W-:-:S04]  /*1fc0*/  @!P2 IMAD.MOV.U32 R16, RZ, RZ, 0xbf ;  /* 0x000000bfff10a424 */ /* 0x000fc800078e00ff */
[C---:B------:R-:W-:Y:S01]  /*1fd0*/  @P0 IADD3 R19, R26.reuse, -0x8, RZ ;  /* 0xfffffff81a130810 */ /* 0x040fe20007ffe0ff */
[----:B------:R-:W0:Y:S01]  /*1fe0*/  LDS R32, [R16.X4+0x30b4] ;  /* 0x0030b40010207984 */ /* 0x000e220000004800 */
[----:B------:R-:W-:Y:S01]  /*1ff0*/  @!P0 IADD3 R19, R26, 0x8, RZ ;  /* 0x000000081a138810 */ /* 0x000fe20007ffe0ff */
[----:B------:R-:W-:Y:S02]  /*2000*/  @!P0 IMAD.MOV.U32 R18, RZ, RZ, R20 ;  /* 0x000000ffff128224 */ /* 0x000fe400078e0014 */
[----:B------:R-:W-:Y:S02]  /*2010*/  @!P0 IMAD.MOV.U32 R20, RZ, RZ, R14 ;  /* 0x000000ffff148224 */ /* 0x000fe400078e000e */
[----:B------:R-:W1:Y:S01]  /*2020*/  LDS R30, [R19.X4+0x30b4] ;  /* 0x0030b400131e7984 */ /* 0x000e620000004800 */
[----:B------:R-:W-:Y:S02]  /*2030*/  @!P0 IMAD.MOV.U32 R9, RZ, RZ, R26 ;  /* 0x000000ffff098224 */ /* 0x000fe400078e001a */
[----:B------:R-:W-:Y:S01]  /*2040*/  @!P0 IMAD.MOV.U32 R26, RZ, RZ, R13 ;  /* 0x000000ffff1a8224 */ /* 0x000fe200078e000d */
        /* <DEDUP_REMOVED lines=8> */
[----:B------:R-:W-:Y:S01]  /*20d0*/  LDS R20, [R15.X4+0x30b4] ;  /* 0x0030b4000f147984 */ /* 0x000fe20000004800 */
[----:B------:R-:W-:-:S02]  /*20e0*/  @!P5 IMAD.MOV.U32 R9, RZ, RZ, R19 ;  /* 0x000000ffff09d224 */ /* 0x000fc400078e0013 */
[----:B------:R-:W-:Y:S01]  /*20f0*/  @!P5 IMAD.MOV.U32 R19, RZ, RZ, R26 ;  /* 0x000000ffff13d224 */ /* 0x000fe200078e001a */
[----:B------:R-:W0:Y:S01]  /*2100*/  LDS R28, [R17.X4+0x30b4] ;  /* 0x0030b400111c7984 */ /* 0x000e220000004800 */
[----:B------:R-:W-:Y:S02]  /*2110*/  IMAD.MOV.U32 R26, RZ, RZ, -0x40800000 ;  /* 0xbf800000ff1a7424 */ /* 0x000fe400078e00ff */
[----:B------:R-:W-:Y:S02]  /*2120*/  @!P2 IMAD.MOV.U32 R26, RZ, RZ, R10 ;  /* 0x000000ffff1aa224 */ /* 0x000fe400078e000a */
[----:B------:R-:W-:Y:S02]  /*2130*/  @!P2 IMAD.MOV.U32 R10, RZ, RZ, 0x3f800000 ;  /* 0x3f800000ff0aa424 */ /* 0x000fe400078e00ff */
[----:B------:R-:W-:Y:S02]  /*2140*/  @!P4 IMAD.MOV.U32 R26, RZ, RZ, R32 ;  /* 0x000000ffff1ac224 */ /* 0x000fe400078e0020 */
[----:B------:R-:W-:-:S02]  /*2150*/  @!P4 IMAD.MOV.U32 R32, RZ, RZ, R10 ;  /* 0x000000ffff20c224 */ /* 0x000fc400078e000a */
[----:B------:R-:W-:Y:S02]  /*2160*/  IMAD.MOV.U32 R10, RZ, RZ, RZ ;  /* 0x000000ffff0a7224 */ /* 0x000fe400078e00ff */
[----:B------:R-:W-:Y:S02]  /*2170*/  @!P2 IMAD.MOV.U32 R10, RZ, RZ, 0x7f ;  /* 0x0000007fff0aa424 */ /* 0x000fe400078e00ff */
        /* <DEDUP_REMOVED lines=17> */
[----:B------:R-:W-:Y:S02]  /*2290*/  IMAD.MOV.U32 R28, RZ, RZ, 0x7f ;  /* 0x0000007fff1c7424 */ /* 0x000fe400078e00ff */
[----:B------:R-:W-:-:S04]  /*22a0*/  @!P2 IMAD.MOV.U32 R28, RZ, RZ, 0xff ;  /* 0x000000ffff1ca424 */ /* 0x000fc800078e00ff */
[----:B------:R-:W-:-:S06]  /*22b0*/  @!P4 IMAD.MOV.U32 R16, RZ, RZ, R28 ;  /* 0x000000ffff10c224 */ /* 0x000fcc00078e001c */
        /* <DEDUP_REMOVED lines=33> */
[----:B------:R-:W-:-:S04]  /*24d0*/  @P0 ISETP.NE.AND P2, PT, R9, RZ, PT ;  /* 0x000000ff0900020c */ /* 0x000fc80003f45270 */
[----:B------:R-:W-:-:S05]  /*24e0*/  @P0 FSEL R18, R11, R18, !P2 ;  /* 0x000000120b120208 */ /* 0x000fca0005000000 */
[----:B------:R-:W-:-:S04]  /*24f0*/  @P0 FADD.FTZ R18, R28, R18 ;  /* 0x000000121c120221 */ /* 0x000fc80000010000 */
[----:B------:R-:W-:Y:S01]  /*2500*/  @P0 FMUL.FTZ R18, R18, 0.5 ;  /* 0x3f00000012120820 */ /* 0x000fe20000410000 */
        /* <DEDUP_REMOVED lines=8> */
[----:B------:R-:W-:Y:S01]  /*2590*/  BAR.SYNC.DEFER_BLOCKING 0x0 ;  /* 0x0000000000007b1d */ /* 0x000fe20000010000 */
[----:B------:R-:W-:Y:S02]  /*25a0*/  ISETP.NE.AND P3, PT, R10, RZ, PT ;  /* 0x000000ff0a00720c */ /* 0x000fe40003f65270 */
[----:B------:R-:W-:Y:S02]  /*25b0*/  ISETP.NE.AND P4, PT, R15, 0xff, PT ;  /* 0x000000ff0f00780c */ /* 0x000fe40003f85270 */
[----:B------:R-:W-:Y:S02]  /*25c0*/  FSEL R11, R11, R26, !P3 ;  /* 0x0000001a0b0b7208 */ /* 0x000fe40005800000 */
[----:B------:R-:W-:Y:S02]  /*25d0*/  @!P0 ISETP.NE.AND P3, PT, R14, 0xff, PT ;  /* 0x000000ff0e00880c */ /* 0x000fe40003f65270 */
[C---:B------:R-:W-:Y:S02]  /*25e0*/  FSEL R17, R8.reuse, R17, !P4 ;  /* 0x0000001108117208 */ /* 0x040fe40006000000 */
[----:B------:R-:W-:-:S02]  /*25f0*/  @!P0 FSEL R13, R8, R13, !P3 ;  /* 0x0000000d080d8208 */ /* 0x000fc40005800000 */
[----:B------:R-:W-:-:S03]  /*2600*/  @P0 FSETP.GT.FTZ.AND P4, PT, R18, R7, PT ;  /* 0x000000071200020b */ /* 0x000fc60003f94000 */
[----:B------:R-:W-:Y:S01]  /*2610*/  @!P0 FADD.FTZ R13, R28, R13 ;  /* 0x0000000d1c0d8221 */ /* 0x000fe20000010000 */
[----:B------:R-:W-:-:S03]  /*2620*/  @P0 SEL R9, R9, R19, P4 ;  /* 0x0000001309090207 */ /* 0x000fc60002000000 */
[----:B------:R-:W-:-:S05]  /*2630*/  @!P0 FMUL.FTZ R8, R13, 0.5 ;  /* 0x3f0000000d088820 */ /* 0x000fca0000410000 */
[----:B------:R-:W-:Y:S01]  /*2640*/  @!P0 FSETP.GT.FTZ.AND P3, PT, R7, R8, PT ;  /* 0x000000080700820b */ /* 0x000fe20003f74000 */
[----:B------:R-:W-:-:S03]  /*2650*/  IMAD R7, R0, 0x4, R33 ;  /* 0x0000000400077824 */ /* 0x000fc600078e0221 */
        /* <DEDUP_REMOVED lines=10> */
[----:B------:R-:W-:-:S04]  /*2700*/  @!P2 SEL R10, R15, R16, P4 ;  /* 0x000000100f0aa207 */ /* 0x000fc80002000000 */
        /* <DEDUP_REMOVED lines=11> */
[----:B------:R-:W-:Y:S02]  /*27c0*/  IADD3 R22, P4, P5, R3, c[0x0][0x178], R22 ;  /* 0x00005e0003167a10 */ /* 0x000fe40007d9e016 */
        /* <DEDUP_REMOVED lines=14> */
.L_x_791:
[----:B------:R-:W-:Y:S05]  /*28b0*/  EXIT ;  /* 0x000000000000794d */ /* 0x000fea0003800000 */
.L_x_793:
        /* <DEDUP_REMOVED lines=12> */
.L_x_2118:


//--------------------- .text._Z18kQuantizeBlockwiseIfLi64ELi2ELi0ELi2EEvPfPT_S0_PhS0_ii --------------------------
	.section	.text._Z18kQuantizeBlockwiseIfLi64ELi2ELi0ELi2EEvPfPT_S0_PhS0_ii,"ax",@progbits
	.sectioninfo	@"SHI_REGISTERS=19"
	.align	128
        .global         _Z18kQuantizeBlockwiseIfLi64ELi2ELi0ELi2EEvPfPT_S0_PhS0_ii
        .type           _Z18kQuantizeBlockwiseIfLi64ELi2ELi0ELi2EEvPfPT_S0_PhS0_ii,@function
        .size           _Z18kQuantizeBlockwiseIfLi64ELi2ELi0ELi2EEvPfPT_S0_PhS0_ii,(.L_x_2119 - _Z18kQuantizeBlockwiseIfLi64ELi2ELi0ELi2EEvPfPT_S0_PhS0_ii)
        .other          _Z18kQuantizeBlockwiseIfLi64ELi2ELi0ELi2EEvPfPT_S0_PhS0_ii,@"STO_CUDA_ENTRY STV_DEFAULT"
_Z18kQuantizeBlockwiseIfLi64ELi2ELi0ELi2EEvPfPT_S0_PhS0_ii:
.text._Z18kQuantizeBlockwiseIfLi64ELi2ELi0ELi2EEvPfPT_S0_PhS0_ii:
        /* <DEDUP_REMOVED lines=18> */
.L_x_808:
[----:B------:R-:W-:Y:S01]  /*0120*/  IADD3 R10, -R7, c[0x0][0x18c], RZ ;  /* 0x00006300070a7a10 */ /* 0x000fe20007ffe1ff */
[----:B------:R-:W-:Y:S01]  /*0130*/  IMAD.MOV.U32 R15, RZ, RZ, RZ ;  /* 0x000000ffff0f7224 */ /* 0x000fe200078e00ff */
[----:B------:R-:W-:Y:S01]  /*0140*/  BAR.SYNC.DEFER_BLOCKING 0x0 ;  /* 0x0000000000007b1d */ /* 0x000fe20000010000 */
[C---:B------:R-:W-:Y:S01]  /*0150*/  IADD3 R2, P2, R5.reuse, R7, RZ ;  /* 0x0000000705027210 */ /* 0x040fe20007f5e0ff */
[----:B------:R-:W-:Y:S01]  /*0160*/  IMAD.MOV.U32 R11, RZ, RZ, RZ ;  /* 0x000000ffff0b7224 */ /* 0x000fe200078e00ff */
[----:B------:R-:W-:Y:S02]  /*0170*/  IMNMX R10, R10, 0x40, PT ;  /* 0x000000400a0a7817 */ /* 0x000fe40003800200 */
[C---:B------:R-:W-:Y:S02]  /*0180*/  LEA.HI.X.SX32 R3, R5.reuse, R6, 0x1, P2 ;  /* 0x0000000605037211 */ /* 0x040fe400010f0eff */
[-C--:B------:R-:W-:Y:S02]  /*0190*/  ISETP.GE.AND P0, PT, R5, R10.reuse, PT ;  /* 0x0000000a0500720c */ /* 0x080fe40003f06270 */
[----:B------:R-:W-:-:S02]  /*01a0*/  ISETP.GE.AND P1, PT, R9, R10, PT ;  /* 0x0000000a0900720c */ /* 0x000fc40003f26270 */
[----:B------:R-:W-:-:S04]  /*01b0*/  LEA R12, P2, R2, c[0x0][0x168], 0x2 ;  /* 0x00005a00020c7a11 */ /* 0x000fc800078410ff */
[----:B------:R-:W-:-:S05]  /*01c0*/  LEA.HI.X R13, R2, c[0x0][0x16c], R3, 0x2, P2 ;  /* 0x00005b00020d7a11 */ /* 0x000fca00010f1403 */
[----:B------:R-:W2:Y:S04]  /*01d0*/  @!P0 LDG.E.CONSTANT R15, [R12.64] ;  /* 0x000000060c0f8981 */ /* 0x000ea8000c1e9900 */
[----:B------:R-:W3:Y:S01]  /*01e0*/  @!P1 LDG.E.CONSTANT R11, [R12.64+0x80] ;  /* 0x000080060c0b9981 */ /* 0x000ee2000c1e9900 */
[----:B------:R-:W-:-:S03]  /*01f0*/  ISETP.GT.AND P0, PT, R10, 0x1f, PT ;  /* 0x0000001f0a00780c */ /* 0x000fc60003f04270 */
[----:B--2---:R-:W-:Y:S04]  /*0200*/  STS [R4.X4], R15 ;  /* 0x0000000f04007388 */ /* 0x004fe80000004800 */
[----:B---3--:R-:W-:Y:S01]  /*0210*/  STS [R4.X4+0x80], R11 ;  /* 0x0000800b04007388 */ /* 0x008fe20000004800 */
[----:B------:R-:W-:-:S06]  /*0220*/  NOP ;  /* 0x0000000000007918 */ /* 0x000fcc0000000000 */
[----:B------:R-:W0:Y:S02]  /*0230*/  LDS.64 R2, [R4.X8] ;  /* 0x0000000004027984 */ /* 0x000e240000008a00 */
[----:B0-----:R-:W-:-:S04]  /*0240*/  FMNMX.FTZ R14, |R2|, -3.40282346638528859812e+38, !PT ;  /* 0xff7fffff020e7809 */ /* 0x001fc80007810200 */
[----:B------:R-:W-:Y:S01]  /*0250*/  FMNMX.FTZ R14, |R3|, R14, !PT ;  /* 0x0000000e030e7209 */ /* 0x000fe20007810200 */
        /* <DEDUP_REMOVED lines=30> */
.L_x_794:
        /* <DEDUP_REMOVED lines=23> */
.L_x_795:
        /* <DEDUP_REMOVED lines=13> */
.L_x_797:
[----:B------:R-:W-:Y:S05]  /*0680*/  BSYNC B0 ;  /* 0x0000000000007941 */ /* 0x000fea0003800000 */
.L_x_796:
        /* <DEDUP_REMOVED lines=16> */
.L_x_800:
        /* <DEDUP_REMOVED lines=9> */
.L_x_799:
        /* <DEDUP_REMOVED lines=11> */
.L_x_802:
        /* <DEDUP_REMOVED lines=8> */
.L_x_801:
[----:B------:R-:W-:Y:S05]  /*0950*/  BSYNC B0 ;  /* 0x0000000000007941 */ /* 0x000fea0003800000 */
.L_x_798:
        /* <DEDUP_REMOVED lines=14> */
.L_x_805:
        /* <DEDUP_REMOVED lines=9> */
.L_x_804:
        /* <DEDUP_REMOVED lines=11> */
.L_x_807:
        /* <DEDUP_REMOVED lines=8> */
.L_x_806:
[----:B------:R-:W-:Y:S05]  /*0c00*/  BSYNC B0 ;  /* 0x0000000000007941 */ /* 0x000fea0003800000 */
.L_x_803:
        /* <DEDUP_REMOVED lines=26> */
.L_x_809:
        /* <DEDUP_REMOVED lines=13> */
.L_x_2119:


//--------------------- .text._Z18kQuantizeBlockwiseIfLi128ELi2ELi0ELi2EEvPfPT_S0_PhS0_ii --------------------------
	.section	.text._Z18kQuantizeBlockwiseIfLi128ELi2ELi0ELi2EEvPfPT_S0_PhS0_ii,"ax",@progbits
	.sectioninfo	@"SHI_REGISTERS=27"
	.align	128
        .global         _Z18kQuantizeBlockwiseIfLi128ELi2ELi0ELi2EEvPfPT_S0_PhS0_ii
        .type           _Z18kQuantizeBlockwiseIfLi128ELi2ELi0ELi2EEvPfPT_S0_PhS0_ii,@function
        .size           _Z18kQuantizeBlockwiseIfLi128ELi2ELi0ELi2EEvPfPT_S0_PhS0_ii,(.L_x_2120 - _Z18kQuantizeBlockwiseIfLi128ELi2ELi0ELi2EEvPfPT_S0_PhS0_ii)
        .other          _Z18kQuantizeBlockwiseIfLi128ELi2ELi0ELi2EEvPfPT_S0_PhS0_ii,@"STO_CUDA_ENTRY STV_DEFAULT"
_Z18kQuantizeBlockwiseIfLi128ELi2ELi0ELi2EEvPfPT_S0_PhS0_ii:
.text._Z18kQuantizeBlockwiseIfLi128ELi2ELi0ELi2EEvPfPT_S0_PhS0_ii:
        /* <DEDUP_REMOVED lines=26> */
.L_x_826:
[----:B------:R-:W-:Y:S01]  /*01a0*/  IADD3 R18, -R8, c[0x0][0x18c], RZ ;  /* 0x0000630008127a10 */ /* 0x000fe20007ffe1ff */
[----:B------:R-:W-:Y:S01]  /*01b0*/  IMAD.MOV.U32 R20, RZ, RZ, RZ ;  /* 0x000000ffff147224 */ /* 0x000fe200078e00ff */
[----:B------:R-:W-:Y:S01]  /*01c0*/  BAR.SYNC.DEFER_BLOCKING 0x0 ;  /* 0x0000000000007b1d */ /* 0x000fe20000010000 */
[C---:B------:R-:W-:Y:S01]  /*01d0*/  IADD3 R2, P2, R13.reuse, R8, RZ ;  /* 0x000000080d027210 */ /* 0x040fe20007f5e0ff */
[----:B------:R-:W-:Y:S01]  /*01e0*/  IMAD.MOV.U32 R19, RZ, RZ, RZ ;  /* 0x000000ffff137224 */ /* 0x000fe200078e00ff */
[----:B------:R-:W-:Y:S02]  /*01f0*/  IMNMX R18, R18, 0x80, PT ;  /* 0x0000008012127817 */ /* 0x000fe40003800200 */
[C---:B------:R-:W-:Y:S02]  /*0200*/  LEA.HI.X.SX32 R3, R13.reuse, R7, 0x1, P2 ;  /* 0x000000070d037211 */ /* 0x040fe400010f0eff */
[----:B------:R-:W-:-:S02]  /*0210*/  ISETP.GE.AND P0, PT, R13, R18, PT ;  /* 0x000000120d00720c */ /* 0x000fc40003f06270 */
[----:B------:R-:W-:Y:S02]  /*0220*/  ISETP.GE.AND P1, PT, R17, R18, PT ;  /* 0x000000121100720c */ /* 0x000fe40003f26270 */
[----:B------:R-:W-:-:S04]  /*0230*/  LEA R4, P2, R2, c[0x0][0x168], 0x2 ;  /* 0x00005a0002047a11 */ /* 0x000fc800078410ff */
[----:B------:R-:W-:-:S05]  /*0240*/  LEA.HI.X R5, R2, c[0x0][0x16c], R3, 0x2, P2 ;  /* 0x00005b0002057a11 */ /* 0x000fca00010f1403 */
[----:B------:R-:W2:Y:S04]  /*0250*/  @!P0 LDG.E.CONSTANT R20, [R4.64] ;  /* 0x0000000604148981 */ /* 0x000ea8000c1e9900 */
[----:B------:R-:W3:Y:S01]  /*0260*/  @!P1 LDG.E.CONSTANT R19, [R4.64+0x80] ;  /* 0x0000800604139981 */ /* 0x000ee2000c1e9900 */
[--C-:B------:R-:W-:Y:S01]  /*0270*/  IMAD.IADD R21, R11, 0x1, R6.reuse ;  /* 0x000000010b157824 */ /* 0x100fe200078e0206 */
[----:B------:R-:W-:Y:S01]  /*0280*/  ISETP.GT.AND P0, PT, R18, 0x3f, PT ;  /* 0x0000003f1200780c */ /* 0x000fe20003f04270 */
[----:B------:R-:W-:Y:S02]  /*0290*/  BSSY B0, `(.L_x_810) ;  /* 0x0000049000007945 */ /* 0x000fe40003800000 */
[----:B------:R-:W-:Y:S01]  /*02a0*/  IMAD.IADD R2, R21, 0x1, R6 ;  /* 0x0000000115027824 */ /* 0x000fe200078e0206 */
[----:B--2---:R-:W-:Y:S04]  /*02b0*/  STS [R21.X4], R20 ;  /* 0x0000001415007388 */ /* 0x004fe80000004800 */
[----:B---3--:R-:W-:Y:S01]  /*02c0*/  STS [R21.X4+0x80], R19 ;  /* 0x0000801315007388 */ /* 0x008fe20000004800 */
[----:B------:R-:W-:-:S06]  /*02d0*/  NOP ;  /* 0x0000000000007918 */ /* 0x000fcc0000000000 */
[----:B------:R-:W0:Y:S02]  /*02e0*/  LDS.64 R2, [R2.X4] ;  /* 0x0000000002027984 */ /* 0x000e240000004a00 */
[----:B0-----:R-:W-:-:S04]  /*02f0*/  FMNMX.FTZ R22, |R2|, -3.40282346638528859812e+38, !PT ;  /* 0xff7fffff02167809 */ /* 0x001fc80007810200 */
[----:B------:R-:W-:Y:S01]  /*0300*/  FMNMX.FTZ R22, |R3|, R22, !PT ;  /* 0x0000001603167209 */ /* 0x000fe20007810200 */
        /* <DEDUP_REMOVED lines=38> */
.L_x_811:
        /* <DEDUP_REMOVED lines=27> */
.L_x_812:
[----:B0-----:R-:W-:Y:S05]  /*0720*/  BSYNC B0 ;  /* 0x0000000000007941 */ /* 0x001fea0003800000 */
.L_x_810:
        /* <DEDUP_REMOVED lines=13> */
.L_x_814:
[----:B------:R-:W-:Y:S05]  /*0800*/  BSYNC B0 ;  /* 0x0000000000007941 */ /* 0x000fea0003800000 */
.L_x_813:
        /* <DEDUP_REMOVED lines=16> */
.L_x_817:
        /* <DEDUP_REMOVED lines=9> */
.L_x_816:
        /* <DEDUP_REMOVED lines=11> */
.L_x_819:
        /* <DEDUP_REMOVED lines=8> */
.L_x_818:
[----:B------:R-:W-:Y:S05]  /*0ad0*/  BSYNC B0 ;  /* 0x0000000000007941 */ /* 0x000fea0003800000 */
.L_x_815:
        /* <DEDUP_REMOVED lines=14> */
.L_x_822:
        /* <DEDUP_REMOVED lines=9> */
.L_x_821:
        /* <DEDUP_REMOVED lines=11> */
.L_x_824:
        /* <DEDUP_REMOVED lines=8> */
.L_x_823:
[----:B------:R-:W-:Y:S05]  /*0d80*/  BSYNC B0 ;  /* 0x0000000000007941 */ /* 0x000fea0003800000 */
.L_x_820:
        /* <DEDUP_REMOVED lines=27> */
.L_x_825:
[----:B------:R-:W-:Y:S05]  /*0f40*/  EXIT ;  /* 0x000000000000794d */ /* 0x000fea0003800000 */
.L_x_827:
        /* <DEDUP_REMOVED lines=11> */
.L_x_2120:


//--------------------- .text._Z18kQuantizeBlockwiseIfLi256ELi2ELi0ELi2EEvPfPT_S0_PhS0_ii --------------------------
	.section	.text._Z18kQuantizeBlockwiseIfLi256ELi2ELi0ELi2EEvPfPT_S0_PhS0_ii,"ax",@progbits
	.sectioninfo	@"SHI_REGISTERS=27"
	.align	128
        .global         _Z18kQuantizeBlockwiseIfLi256ELi2ELi0ELi2EEvPfPT_S0_PhS0_ii
        .type           _Z18kQuantizeBlockwiseIfLi256ELi2ELi0ELi2EEvPfPT_S0_PhS0_ii,@function
        .size           _Z18kQuantizeBlockwiseIfLi256ELi2ELi0ELi2EEvPfPT_S0_PhS0_ii,(.L_x_2121 - _Z18kQuantizeBlockwiseIfLi256ELi2ELi0ELi2EEvPfPT_S0_PhS0_ii)
        .other          _Z18kQuantizeBlockwiseIfLi256ELi2ELi0ELi2EEvPfPT_S0_PhS0_ii,@"STO_CUDA_ENTRY STV_DEFAULT"
_Z18kQuantizeBlockwiseIfLi256ELi2ELi0ELi2EEvPfPT_S0_PhS0_ii:
.text._Z18kQuantizeBlockwiseIfLi256ELi2ELi0ELi2EEvPfPT_S0_PhS0_ii:
        /* <DEDUP_REMOVED lines=26> */
.L_x_844:
        /* <DEDUP_REMOVED lines=69> */
.L_x_829:
        /* <DEDUP_REMOVED lines=32> */
.L_x_830:
[----:B0-----:R-:W-:Y:S05]  /*07f0*/  BSYNC B0 ;  /* 0x0000000000007941 */ /* 0x001fea0003800000 */
.L_x_828:
        /* <DEDUP_REMOVED lines=12> */
.L_x_832:
[----:B------:R-:W-:Y:S05]  /*08c0*/  BSYNC B0 ;  /* 0x0000000000007941 */ /* 0x000fea0003800000 */
.L_x_831:
        /* <DEDUP_REMOVED lines=16> */
.L_x_835:
        /* <DEDUP_REMOVED lines=9> */
.L_x_834:
        /* <DEDUP_REMOVED lines=11> */
.L_x_837:
        /* <DEDUP_REMOVED lines=8> */
.L_x_836:
[----:B------:R-:W-:Y:S05]  /*0b90*/  BSYNC B0 ;  /* 0x0000000000007941 */ /* 0x000fea0003800000 */
.L_x_833:
        /* <DEDUP_REMOVED lines=14> */
.L_x_840:
        /* <DEDUP_REMOVED lines=9> */
.L_x_839:
        /* <DEDUP_REMOVED lines=11> */
.L_x_842:
        /* <DEDUP_REMOVED lines=8> */
.L_x_841:
[----:B------:R-:W-:Y:S05]  /*0e40*/  BSYNC B0 ;  /* 0x0000000000007941 */ /* 0x000fea0003800000 */
.L_x_838:
        /* <DEDUP_REMOVED lines=27> */
.L_x_843:
[----:B------:R-:W-:Y:S05]  /*1000*/  EXIT ;  /* 0x000000000000794d */ /* 0x000fea0003800000 */
.L_x_845:
        /* <DEDUP_REMOVED lines=15> */
.L_x_2121:


//--------------------- .text._Z18kQuantizeBlockwiseIfLi512ELi2ELi0ELi2EEvPfPT_S0_PhS0_ii --------------------------
	.section	.text._Z18kQuantizeBlockwiseIfLi512ELi2ELi0ELi2EEvPfPT_S0_PhS0_ii,"ax",@progbits
	.sectioninfo	@"SHI_REGISTERS=27"
	.align	128
        .global         _Z18kQuantizeBlockwiseIfLi512ELi2ELi0ELi2EEvPfPT_S0_PhS0_ii
        .type           _Z18kQuantizeBlockwiseIfLi512ELi2ELi0ELi2EEvPfPT_S0_PhS0_ii,@function
        .size           _Z18kQuantizeBlockwiseIfLi512ELi2ELi0ELi2EEvPfPT_S0_PhS0_ii,(.L_x_2122 - _Z18kQuantizeBlockwiseIfLi512ELi2ELi0ELi2EEvPfPT_S0_PhS0_ii)
        .other          _Z18kQuantizeBlockwiseIfLi512ELi2ELi0ELi2EEvPfPT_S0_PhS0_ii,@"STO_CUDA_ENTRY STV_DEFAULT"
_Z18kQuantizeBlockwiseIfLi512ELi2ELi0ELi2EEvPfPT_S0_PhS0_ii:
.text._Z18kQuantizeBlockwiseIfLi512ELi2ELi0ELi2EEvPfPT_S0_PhS0_ii:
        /* <DEDUP_REMOVED lines=26> */
.L_x_862:
[----:B------:R-:W-:Y:S01]  /*01a0*/  IADD3 R22, -R4, c[0x0][0x18c], RZ ;  /* 0x0000630004167a10 */ /* 0x000fe20007ffe1ff */
[----:B------:R-:W-:Y:S01]  /*01b0*/  BAR.SYNC.DEFER_BLOCKING 0x0 ;  /* 0x0000000000007b1d */ /* 0x000fe20000010000 */
[C---:B------:R-:W-:Y:S02]  /*01c0*/  IADD3 R9, P2, R13.reuse, R4, RZ ;  /* 0x000000040d097210 */ /* 0x040fe40007f5e0ff */
[----:B------:R-:W-:Y:S02]  /*01d0*/  IMNMX R22, R22, 0x200, PT ;  /* 0x0000020016167817 */ /* 0x000fe40003800200 */
[C---:B------:R-:W-:Y:S02]  /*01e0*/  LEA.HI.X.SX32 R10, R13.reuse, R3, 0x1, P2 ;  /* 0x000000030d0a7211 */ /* 0x040fe400010f0eff */
[----:B------:R-:W-:-:S02]  /*01f0*/  ISETP.GE.AND P0, PT, R13, R22, PT ;  /* 0x000000160d00720c */ /* 0x000fc40003f06270 */
[----:B------:R-:W-:Y:S02]  /*0200*/  ISETP.GE.AND P1, PT, R21, R22, PT ;  /* 0x000000161500720c */ /* 0x000fe40003f26270 */
[----:B------:R-:W-:-:S04]  /*0210*/  LEA R8, P2, R9, c[0x0][0x168], 0x2 ;  /* 0x00005a0009087a11 */ /* 0x000fc800078410ff */
[----:B------:R-:W-:Y:S02]  /*0220*/  LEA.HI.X R9, R9, c[0x0][0x16c], R10, 0x2, P2 ;  /* 0x00005b0009097a11 */ /* 0x000fe400010f140a */
[----:B------:R-:W-:-:S06]  /*0230*/  CS2R R10, SRZ ;  /* 0x00000000000a7805 */ /* 0x000fcc000001ff00 */
        /* <DEDUP_REMOVED lines=71> */
.L_x_847:
        /* <DEDUP_REMOVED lines=42> */
.L_x_848:
[----:B0-----:R-:W-:Y:S05]  /*0950*/  BSYNC B0 ;  /* 0x0000000000007941 */ /* 0x001fea0003800000 */
.L_x_846:
        /* <DEDUP_REMOVED lines=12> */
.L_x_850:
[----:B------:R-:W-:Y:S05]  /*0a20*/  BSYNC B0 ;  /* 0x0000000000007941 */ /* 0x000fea0003800000 */
.L_x_849:
        /* <DEDUP_REMOVED lines=16> */
.L_x_853:
        /* <DEDUP_REMOVED lines=9> */
.L_x_852:
        /* <DEDUP_REMOVED lines=11> */
.L_x_855:
        /* <DEDUP_REMOVED lines=8> */
.L_x_854:
[----:B------:R-:W-:Y:S05]  /*0cf0*/  BSYNC B0 ;  /* 0x0000000000007941 */ /* 0x000fea0003800000 */
.L_x_851:
        /* <DEDUP_REMOVED lines=14> */
.L_x_858:
        /* <DEDUP_REMOVED lines=9> */
.L_x_857:
        /* <DEDUP_REMOVED lines=11> */
.L_x_860:
        /* <DEDUP_REMOVED lines=8> */
.L_x_859:
[----:B------:R-:W-:Y:S05]  /*0fa0*/  BSYNC B0 ;  /* 0x0000000000007941 */ /* 0x000fea0003800000 */
.L_x_856:
        /* <DEDUP_REMOVED lines=27> */
.L_x_861:
[----:B------:R-:W-:Y:S05]  /*1160*/  EXIT ;  /* 0x000000000000794d */ /* 0x000fea0003800000 */
.L_x_863:
        /* <DEDUP_REMOVED lines=9> */
.L_x_2122:


//--------------------- .text._Z18kQuantizeBlockwiseIfLi1024ELi4ELi0ELi2EEvPfPT_S0_PhS0_ii --------------------------
	.section	.text._Z18kQuantizeBlockwiseIfLi1024ELi4ELi0ELi2EEvPfPT_S0_PhS0_ii,"ax",@progbits
	.sectioninfo	@"SHI_REGISTERS=32"
	.align	128
        .global         _Z18kQuantizeBlockwiseIfLi1024ELi4ELi0ELi2EEvPfPT_S0_PhS0_ii
        .type           _Z18kQuantizeBlockwiseIfLi1024ELi4ELi0ELi2EEvPfPT_S0_PhS0_ii,@function
        .size           _Z18kQuantizeBlockwiseIfLi1024ELi4ELi0ELi2EEvPfPT_S0_PhS0_ii,(.L_x_2123 - _Z18kQuantizeBlockwiseIfLi1024ELi4ELi0ELi2EEvPfPT_S0_PhS0_ii)
        .other          _Z18kQuantizeBlockwiseIfLi1024ELi4ELi0ELi2EEvPfPT_S0_PhS0_ii,@"STO_CUDA_ENTRY STV_DEFAULT"
_Z18kQuantizeBlockwiseIfLi1024ELi4ELi0ELi2EEvPfPT_S0_PhS0_ii:
.text._Z18kQuantizeBlockwiseIfLi1024ELi4ELi0ELi2EEvPfPT_S0_PhS0_ii:
        /* <DEDUP_REMOVED lines=32> */
.L_x_890:
[----:B------:R-:W-:Y:S01]  /*0200*/  IADD3 R23, -R2, c[0x0][0x18c], RZ ;  /* 0x0000630002177a10 */ /* 0x000fe20007ffe1ff */
[----:B------:R-:W-:Y:S01]  /*0210*/  IMAD.MOV.U32 R19, RZ, RZ, RZ ;  /* 0x000000ffff137224 */ /* 0x000fe200078e00ff */
[----:B------:R-:W-:Y:S01]  /*0220*/  BAR.SYNC.DEFER_BLOCKING 0x0 ;  /* 0x0000000000007b1d */ /* 0x000fe20000010000 */
[C---:B------:R-:W-:Y:S01]  /*0230*/  IADD3 R8, P0, R26.reuse, R2, RZ ;  /* 0x000000021a087210 */ /* 0x040fe20007f1e0ff */
[----:B------:R-:W-:Y:S01]  /*0240*/  IMAD.MOV.U32 R15, RZ, RZ, RZ ;  /* 0x000000ffff0f7224 */ /* 0x000fe200078e00ff */
[----:B------:R-:W-:Y:S01]  /*0250*/  IMNMX R23, R23, 0x400, PT ;  /* 0x0000040017177817 */ /* 0x000fe20003800200 */
[----:B------:R-:W-:Y:S01]  /*0260*/  IMAD.MOV.U32 R29, RZ, RZ, RZ ;  /* 0x000000ffff1d7224 */ /* 0x000fe200078e00ff */
[C---:B------:R-:W-:Y:S01]  /*0270*/  LEA.HI.X.SX32 R9, R26.reuse, R3, 0x1, P0 ;  /* 0x000000031a097211 */ /* 0x040fe200000f0eff */
[----:B------:R-:W-:Y:S01]  /*0280*/  IMAD.MOV.U32 R27, RZ, RZ, RZ ;  /* 0x000000ffff1b7224 */ /* 0x000fe200078e00ff */
[----:B------:R-:W-:-:S02]  /*0290*/  ISETP.GE.AND P0, PT, R26, R23, PT ;  /* 0x000000171a00720c */ /* 0x000fc40003f06270 */
[-C--:B------:R-:W-:Y:S02]  /*02a0*/  ISETP.GE.AND P1, PT, R16, R23.reuse, PT ;  /* 0x000000171000720c */ /* 0x080fe40003f26270 */
[-C--:B------:R-:W-:Y:S02]  /*02b0*/  ISETP.GE.AND P2, PT, R17, R23.reuse, PT ;  /* 0x000000171100720c */ /* 0x080fe40003f46270 */
[----:B------:R-:W-:Y:S02]  /*02c0*/  ISETP.GE.AND P3, PT, R20, R23, PT ;  /* 0x000000171400720c */ /* 0x000fe40003f66270 */
[----:B------:R-:W-:-:S04]  /*02d0*/  LEA R12, P4, R8, c[0x0][0x168], 0x2 ;  /* 0x00005a00080c7a11 */ /* 0x000fc800078810ff */
[----:B------:R-:W-:-:S05]  /*02e0*/  LEA.HI.X R13, R8, c[0x0][0x16c], R9, 0x2, P4 ;  /* 0x00005b00080d7a11 */ /* 0x000fca00020f1409 */
[----:B------:R-:W2:Y:S04]  /*02f0*/  @!P0 LDG.E.CONSTANT R19, [R12.64] ;  /* 0x000000060c138981 */ /* 0x000ea8000c1e9900 */
[----:B------:R-:W3:Y:S04]  /*0300*/  @!P1 LDG.E.CONSTANT R15, [R12.64+0x80] ;  /* 0x000080060c0f9981 */ /* 0x000ee8000c1e9900 */
[----:B------:R-:W4:Y:S04]  /*0310*/  @!P2 LDG.E.CONSTANT R29, [R12.64+0x100] ;  /* 0x000100060c1da981 */ /* 0x000f28000c1e9900 */
[----:B------:R-:W5:Y:S01]  /*0320*/  @!P3 LDG.E.CONSTANT R27, [R12.64+0x180] ;  /* 0x000180060c1bb981 */ /* 0x000f62000c1e9900 */
[----:B------:R-:W-:Y:S01]  /*0330*/  IMAD R8, R5, 0x3, R0 ;  /* 0x0000000305087824 */ /* 0x000fe200078e0200 */
[----:B------:R-:W-:Y:S01]  /*0340*/  ISETP.GT.AND P0, PT, R23, 0xff, PT ;  /* 0x000000ff1700780c */ /* 0x000fe20003f04270 */
[----:B------:R-:W-:Y:S01]  /*0350*/  BSSY B0, `(.L_x_864) ;  /* 0x0000070000007945 */ /* 0x000fe20003800000 */
[----:B--2---:R-:W-:Y:S04]  /*0360*/  STS [R0.X4], R19 ;  /* 0x0000001300007388 */ /* 0x004fe80000004800 */
[----:B---3--:R-:W-:Y:S04]  /*0370*/  STS [R0.X4+0x80], R15 ;  /* 0x0000800f00007388 */ /* 0x008fe80000004800 */
[----:B----4-:R-:W-:Y:S04]  /*0380*/  STS [R0.X4+0x100], R29 ;  /* 0x0001001d00007388 */ /* 0x010fe80000004800 */
[----:B-----5:R-:W-:Y:S01]  /*0390*/  STS [R0.X4+0x180], R27 ;  /* 0x0001801b00007388 */ /* 0x020fe20000004800 */
[----:B------:R-:W-:-:S06]  /*03a0*/  NOP ;  /* 0x0000000000007918 */ /* 0x000fcc0000000000 */
[----:B------:R-:W0:Y:S02]  /*03b0*/  LDS.128 R8, [R8.X4] ;  /* 0x0000000008087984 */ /* 0x000e240000004c00 */
[----:B0-----:R-:W-:-:S04]  /*03c0*/  FMNMX.FTZ R14, |R8|, -3.40282346638528859812e+38, !PT ;  /* 0xff7fffff080e7809 */ /* 0x001fc80007810200 */
[----:B------:R-:W-:-:S04]  /*03d0*/  FMNMX.FTZ R14, |R9|, R14, !PT ;  /* 0x0000000e090e7209 */ /* 0x000fc80007810200 */
[----:B------:R-:W-:-:S04]  /*03e0*/  FMNMX.FTZ R14, |R10|, R14, !PT ;  /* 0x0000000e0a0e7209 */ /* 0x000fc80007810200 */
        /* <DEDUP_REMOVED lines=60> */
.L_x_865:
        /* <DEDUP_REMOVED lines=42> */
.L_x_866:
[----:B0-----:R-:W-:Y:S05]  /*0a50*/  BSYNC B0 ;  /* 0x0000000000007941 */ /* 0x001fea0003800000 */
.L_x_864:
        /* <DEDUP_REMOVED lines=12> */
.L_x_868:
[----:B------:R-:W-:Y:S05]  /*0b20*/  BSYNC B0 ;  /* 0x0000000000007941 */ /* 0x000fea0003800000 */
.L_x_867:
        /* <DEDUP_REMOVED lines=16> */
.L_x_871:
        /* <DEDUP_REMOVED lines=9> */
.L_x_870:
        /* <DEDUP_REMOVED lines=11> */
.L_x_873:
        /* <DEDUP_REMOVED lines=8> */
.L_x_872:
[----:B------:R-:W-:Y:S05]  /*0df0*/  BSYNC B0 ;  /* 0x0000000000007941 */ /* 0x000fea0003800000 */
.L_x_869:
        /* <DEDUP_REMOVED lines=14> */
.L_x_876:
        /* <DEDUP_REMOVED lines=9> */
.L_x_875:
        /* <DEDUP_REMOVED lines=11> */
.L_x_878:
        /* <DEDUP_REMOVED lines=8> */
.L_x_877:
[----:B------:R-:W-:Y:S05]  /*10a0*/  BSYNC B0 ;  /* 0x0000000000007941 */ /* 0x000fea0003800000 */
.L_x_874:
        /* <DEDUP_REMOVED lines=16> */
.L_x_881:
        /* <DEDUP_REMOVED lines=9> */
.L_x_880:
        /* <DEDUP_REMOVED lines=11> */
.L_x_883:
        /* <DEDUP_REMOVED lines=8> */
.L_x_882:
[----:B------:R-:W-:Y:S05]  /*1370*/  BSYNC B0 ;  /* 0x0000000000007941 */ /* 0x000fea0003800000 */
.L_x_879:
        /* <DEDUP_REMOVED lines=14> */
.L_x_886:
        /* <DEDUP_REMOVED lines=9> */
.L_x_885:
        /* <DEDUP_REMOVED lines=11> */
.L_x_888:
        /* <DEDUP_REMOVED lines=8> */
.L_x_887:
[----:B------:R-:W-:Y:S05]  /*1620*/  BSYNC B0 ;  /* 0x0000000000007941 */ /* 0x000fea0003800000 */
.L_x_884:
        /* <DEDUP_REMOVED lines=34> */
.L_x_889:
[----:B------:R-:W-:Y:S05]  /*1850*/  EXIT ;  /* 0x000000000000794d */ /* 0x000fea0003800000 */
.L_x_891:
        /* <DEDUP_REMOVED lines=10> */
.L_x_2123:


//--------------------- .text._Z18kQuantizeBlockwiseIfLi2048ELi4ELi0ELi2EEvPfPT_S0_PhS0_ii --------------------------
	.section	.text._Z18kQuantizeBlockwiseIfLi2048ELi4ELi0ELi2EEvPfPT_S0_PhS0_ii,"ax",@progbits
	.sectioninfo	@"SHI_REGISTERS=38"
	.align	128
        .global         _Z18kQuantizeBlockwiseIfLi2048ELi4ELi0ELi2EEvPfPT_S0_PhS0_ii
        .type           _Z18kQuantizeBlockwiseIfLi2048ELi4ELi0ELi2EEvPfPT_S0_PhS0_ii,@function
        .size           _Z18kQuantizeBlockwiseIfLi2048ELi4ELi0ELi2EEvPfPT_S0_PhS0_ii,(.L_x_2124 - _Z18kQuantizeBlockwiseIfLi2048ELi4ELi0ELi2EEvPfPT_S0_PhS0_ii)
        .other          _Z18kQuantizeBlockwiseIfLi2048ELi4ELi0ELi2EEvPfPT_S0_PhS0_ii,@"STO_CUDA_ENTRY STV_DEFAULT"
_Z18kQuantizeBlockwiseIfLi2048ELi4ELi0ELi2EEvPfPT_S0_PhS0_ii:
.text._Z18kQuantizeBlockwiseIfLi2048ELi4ELi0ELi2EEvPfPT_S0_PhS0_ii:
        /* <DEDUP_REMOVED lines=32> */
.L_x_918:
        /* <DEDUP_REMOVED lines=116> */
.L_x_893:
        /* <DEDUP_REMOVED lines=59> */
.L_x_894:
[----:B0-----:R-:W-:Y:S05]  /*0cf0*/  BSYNC B0 ;  /* 0x0000000000007941 */ /* 0x001fea0003800000 */
.L_x_892:
        /* <DEDUP_REMOVED lines=12> */
.L_x_896:
[----:B------:R-:W-:Y:S05]  /*0dc0*/  BSYNC B0 ;  /* 0x0000000000007941 */ /* 0x000fea0003800000 */
.L_x_895:
        /* <DEDUP_REMOVED lines=16> */
.L_x_899:
        /* <DEDUP_REMOVED lines=9> */
.L_x_898:
        /* <DEDUP_REMOVED lines=11> */
.L_x_901:
        /* <DEDUP_REMOVED lines=8> */
.L_x_900:
[----:B------:R-:W-:Y:S05]  /*1090*/  BSYNC B0 ;  /* 0x0000000000007941 */ /* 0x000fea0003800000 */
.L_x_897:
        /* <DEDUP_REMOVED lines=14> */
.L_x_904:
        /* <DEDUP_REMOVED lines=9> */
.L_x_903:
        /* <DEDUP_REMOVED lines=11> */
.L_x_906:
        /* <DEDUP_REMOVED lines=8> */
.L_x_905:
[----:B------:R-:W-:Y:S05]  /*1340*/  BSYNC B0 ;  /* 0x0000000000007941 */ /* 0x000fea0003800000 */
.L_x_902:
        /* <DEDUP_REMOVED lines=16> */
.L_x_909:
        /* <DEDUP_REMOVED lines=9> */
.L_x_908:
        /* <DEDUP_REMOVED lines=11> */
.L_x_911:
        /* <DEDUP_REMOVED lines=8> */
.L_x_910:
[----:B------:R-:W-:Y:S05]  /*1610*/  BSYNC B0 ;  /* 0x0000000000007941 */ /* 0x000fea0003800000 */
.L_x_907:
        /* <DEDUP_REMOVED lines=14> */
.L_x_914:
        /* <DEDUP_REMOVED lines=9> */
.L_x_913:
        /* <DEDUP_REMOVED lines=11> */
.L_x_916:
        /* <DEDUP_REMOVED lines=8> */
.L_x_915:
[----:B------:R-:W-:Y:S05]  /*18c0*/  BSYNC B0 ;  /* 0x0000000000007941 */ /* 0x000fea0003800000 */
.L_x_912:
        /* <DEDUP_REMOVED lines=16> */
[----:B------:R-:W-:-:S03]  /*19d0*/  SHF.R.S64 R17, R17, 0x1, R12 ;  /* 0x0000000111117819 */ /* 0x000fc6000000100c */
[----:B------:R-:W-:Y:S01]  /*19e0*/  LDS.U8 R13, [R0+0x2020] ;  /* 0x00202000000d7984 */ /* 0x000fe20000000000 */
[----:B0-----:R-:W-:-:S03]  /*19f0*/  IADD3 R8, P2, P3, R17, c[0x0][0x178], R26 ;  /* 0x00005e0011087a10 */ /* 0x001fc60007b5e01a */
[----:B------:R-:W-:Y:S04]  /*1a00*/  @!P1 STS [0x2400], R10 ;  /* 0x0024000aff009388 */ /* 0x000fe80000000800 */
[----:B------:R-:W-:Y:S06]  /*1a10*/  BAR.SYNC.DEFER_BLOCKING 0x0 ;  /* 0x0000000000007b1d */ /* 0x000fec0000010000 */
[----:B------:R-:W0:Y:S02]  /*1a20*/  LDS R9, [0x2400] ;  /* 0x00240000ff097984 */ /* 0x000e240000000800 */
[----:B0-----:R-:W-:-:S02]  /*1a30*/  ISETP.GE.AND P0, PT, R26, R9, PT ;  /* 0x000000091a00720c */ /* 0x001fc40003f06270 */
[----:B------:R-:W-:Y:S02]  /*1a40*/  ISETP.GE.AND P1, PT, R7, R9, PT ;  /* 0x000000090700720c */ /* 0x000fe40003f26270 */
[----:B------:R-:W-:-:S04]  /*1a50*/  SHF.R.S32.HI R9, RZ, 0x1, R12 ;  /* 0x00000001ff097819 */ /* 0x000fc8000001140c */
        /* <DEDUP_REMOVED lines=9> */
.L_x_917:
[----:B------:R-:W-:Y:S05]  /*1af0*/  EXIT ;  /* 0x000000000000794d */ /* 0x000fea0003800000 */
.L_x_919:
        /* <DEDUP_REMOVED lines=16> */
.L_x_2124:


//--------------------- .text._Z18kQuantizeBlockwiseIfLi4096ELi4ELi0ELi2EEvPfPT_S0_PhS0_ii --------------------------
	.section	.text._Z18kQuantizeBlockwiseIfLi4096ELi4ELi0ELi2EEvPfPT_S0_PhS0_ii,"ax",@progbits
	.sectioninfo	@"SHI_REGISTERS=38"
	.align	128
        .global         _Z18kQuantizeBlockwiseIfLi4096ELi4ELi0ELi2EEvPfPT_S0_PhS0_ii
        .type           _Z18kQuantizeBlockwiseIfLi4096ELi4ELi0ELi2EEvPfPT_S0_PhS0_ii,@function
        .size           _Z18kQuantizeBlockwiseIfLi4096ELi4ELi0ELi2EEvPfPT_S0_PhS0_ii,(.L_x_2125 - _Z18kQuantizeBlockwiseIfLi4096ELi4ELi0ELi2EEvPfPT_S0_PhS0_ii)
        .other          _Z18kQuantizeBlockwiseIfLi4096ELi4ELi0ELi2EEvPfPT_S0_PhS0_ii,@"STO_CUDA_ENTRY STV_DEFAULT"
_Z18kQuantizeBlockwiseIfLi4096ELi4ELi0ELi2EEvPfPT_S0_PhS0_ii:
.text._Z18kQuantizeBlockwiseIfLi4096ELi4ELi0ELi2EEvPfPT_S0_PhS0_ii:
        /* <DEDUP_REMOVED lines=32> */
.L_x_946:
        /* <DEDUP_REMOVED lines=168> */
.L_x_921:
        /* <DEDUP_REMOVED lines=95> */
.L_x_922:
[----:B0-----:R-:W-:Y:S05]  /*1270*/  BSYNC B0 ;  /* 0x0000000000007941 */ /* 0x001fea0003800000 */
.L_x_920:
        /* <DEDUP_REMOVED lines=12> */
.L_x_924:
[----:B------:R-:W-:Y:S05]  /*1340*/  BSYNC B0 ;  /* 0x0000000000007941 */ /* 0x000fea0003800000 */
.L_x_923:
        /* <DEDUP_REMOVED lines=16> */
.L_x_927:
        /* <DEDUP_REMOVED lines=9> */
.L_x_926:
        /* <DEDUP_REMOVED lines=11> */
.L_x_929:
        /* <DEDUP_REMOVED lines=8> */
.L_x_928:
[----:B------:R-:W-:Y:S05]  /*1610*/  BSYNC B0 ;  /* 0x0000000000007941 */ /* 0x000fea0003800000 */
.L_x_925:
        /* <DEDUP_REMOVED lines=14> */
.L_x_932:
        /* <DEDUP_REMOVED lines=9> */
.L_x_931:
        /* <DEDUP_REMOVED lines=11> */
.L_x_934:
        /* <DEDUP_REMOVED lines=8> */
.L_x_933:
[----:B------:R-:W-:Y:S05]  /*18c0*/  BSYNC B0 ;  /* 0x0000000000007941 */ /* 0x000fea0003800000 */
.L_x_930:
        /* <DEDUP_REMOVED lines=16> */
.L_x_937:
        /* <DEDUP_REMOVED lines=9> */
.L_x_936:
        /* <DEDUP_REMOVED lines=11> */
.L_x_939:
        /* <DEDUP_REMOVED lines=8> */
.L_x_938:
[----:B------:R-:W-:Y:S05]  /*1b90*/  BSYNC B0 ;  /* 0x0000000000007941 */ /* 0x000fea0003800000 */
.L_x_935:
        /* <DEDUP_REMOVED lines=14> */
.L_x_942:
        /* <DEDUP_REMOVED lines=9> */
.L_x_941:
        /* <DEDUP_REMOVED lines=11> */
.L_x_944:
        /* <DEDUP_REMOVED lines=8> */
.L_x_943:
[----:B------:R-:W-:Y:S05]  /*1e40*/  BSYNC B0 ;  /* 0x0000000000007941 */ /* 0x000fea0003800000 */
.L_x_940:
        /* <DEDUP_REMOVED lines=34> */
.L_x_945:
[----:B------:R-:W-:Y:S05]  /*2070*/  EXIT ;  /* 0x000000000000794d */ /* 0x000fea0003800000 */
.L_x_947:
        /* <DEDUP_REMOVED lines=16> */
.L_x_2125:


//--------------------- .text._Z18kQuantizeBlockwiseIfLi64ELi2ELi0ELi1EEvPfPT_S0_PhS0_ii --------------------------
	.section	.text._Z18kQuantizeBlockwiseIfLi64ELi2ELi0ELi1EEvPfPT_S0_PhS0_ii,"ax",@progbits
	.sectioninfo	@"SHI_REGISTERS=19"
	.align	128
        .global         _Z18kQuantizeBlockwiseIfLi64ELi2ELi0ELi1EEvPfPT_S0_PhS0_ii
        .type           _Z18kQuantizeBlockwiseIfLi64ELi2ELi0ELi1EEvPfPT_S0_PhS0_ii,@function
        .size           _Z18kQuantizeBlockwiseIfLi64ELi2ELi0ELi1EEvPfPT_S0_PhS0_ii,(.L_x_2126 - _Z18kQuantizeBlockwiseIfLi64ELi2ELi0ELi1EEvPfPT_S0_PhS0_ii)
        .other          _Z18kQuantizeBlockwiseIfLi64ELi2ELi0ELi1EEvPfPT_S0_PhS0_ii,@"STO_CUDA_ENTRY STV_DEFAULT"
_Z18kQuantizeBlockwiseIfLi64ELi2ELi0ELi1EEvPfPT_S0_PhS0_ii:
.text._Z18kQuantizeBlockwiseIfLi64ELi2ELi0ELi1EEvPfPT_S0_PhS0_ii:
        /* <DEDUP_REMOVED lines=18> */
.L_x_962:
        /* <DEDUP_REMOVED lines=50> */
.L_x_948:
        /* <DEDUP_REMOVED lines=23> */
.L_x_949:
        /* <DEDUP_REMOVED lines=13> */
.L_x_951:
[----:B------:R-:W-:Y:S05]  /*0680*/  BSYNC B0 ;  /* 0x0000000000007941 */ /* 0x000fea0003800000 */
.L_x_950:
        /* <DEDUP_REMOVED lines=14> */
.L_x_954:
[----:B------:R-:W-:-:S13]  /*0770*/  FSETP.GT.FTZ.AND P1, PT, |R2|, 0.20833332836627960205, PT ;  /* 0x3e5555550200780b */ /* 0x000fda0003f34200 */
[----:B------:R-:W-:-:S04]  /*0780*/  @!P1 IADD3 R12, R12, 0x6, RZ ;  /* 0x000000060c0c9810 */ /* 0x000fc80007ffe0ff */
[----:B------:R-:W-:Y:S01]  /*0790*/  @P1 IADD3 R12, R12, 0x7, RZ ;  /* 0x000000070c0c1810 */ /* 0x000fe20007ffe0ff */
[----:B------:R-:W-:Y:S05]  /*07a0*/  BRA `(.L_x_955) ;  /* 0x0000009000007947 */ /* 0x000fea0003800000 */
.L_x_953:
[----:B------:R-:W-:-:S13]  /*07b0*/  FSETP.GT.FTZ.AND P1, PT, |R2|, 0.58333301544189453125, PT ;  /* 0x3f1555500200780b */ /* 0x000fda0003f34200 */
[----:B------:R-:W-:Y:S05]  /*07c0*/  @P1 BRA `(.L_x_956) ;  /* 0x0000004000001947 */ /* 0x000fea0003800000 */
[----:B------:R-:W-:-:S13]  /*07d0*/  FSETP.GT.FTZ.AND P1, PT, |R2|, 0.4166666865348815918, PT ;  /* 0x3ed555560200780b */ /* 0x000fda0003f34200 */
[----:B------:R-:W-:-:S04]  /*07e0*/  @!P1 IADD3 R12, R12, 0x4, RZ ;  /* 0x000000040c0c9810 */ /* 0x000fc80007ffe0ff */
[----:B------:R-:W-:Y:S01]  /*07f0*/  @P1 IADD3 R12, R12, 0x5, RZ ;  /* 0x000000050c0c1810 */ /* 0x000fe20007ffe0ff */
[----:B------:R-:W-:Y:S05]  /*0800*/  BRA `(.L_x_955) ;  /* 0x0000003000007947 */ /* 0x000fea0003800000 */
.L_x_956:
[----:B------:R-:W-:-:S13]  /*0810*/  FSETP.GT.FTZ.AND P1, PT, |R2|, 0.8333333134651184082, PT ;  /* 0x3f5555550200780b */ /* 0x000fda0003f34200 */
[----:B------:R-:W-:-:S04]  /*0820*/  @!P1 IADD3 R12, R12, 0x2, RZ ;  /* 0x000000020c0c9810 */ /* 0x000fc80007ffe0ff */
[----:B------:R-:W-:Y:S02]  /*0830*/  @P1 IADD3 R12, R12, 0x3, RZ ;  /* 0x000000030c0c1810 */ /* 0x000fe40007ffe0ff */
.L_x_955:
[----:B------:R-:W-:Y:S05]  /*0840*/  BSYNC B0 ;  /* 0x0000000000007941 */ /* 0x000fea0003800000 */
.L_x_952:
        /* <DEDUP_REMOVED lines=12> */
.L_x_959:
[----:B------:R-:W-:-:S13]  /*0910*/  FSETP.GT.FTZ.AND P1, PT, |R3|, 0.20833332836627960205, PT ;  /* 0x3e5555550300780b */ /* 0x000fda0003f34200 */
[----:B------:R-:W-:-:S04]  /*0920*/  @!P1 IADD3 R2, R2, 0x6, RZ ;  /* 0x0000000602029810 */ /* 0x000fc80007ffe0ff */
[----:B------:R-:W-:Y:S01]  /*0930*/  @P1 IADD3 R2, R2, 0x7, RZ ;  /* 0x0000000702021810 */ /* 0x000fe20007ffe0ff */
[----:B------:R-:W-:Y:S05]  /*0940*/  BRA `(.L_x_960) ;  /* 0x0000009000007947 */ /* 0x000fea0003800000 */
.L_x_958:
[----:B------:R-:W-:-:S13]  /*0950*/  FSETP.GT.FTZ.AND P1, PT, |R3|, 0.58333301544189453125, PT ;  /* 0x3f1555500300780b */ /* 0x000fda0003f34200 */
[----:B------:R-:W-:Y:S05]  /*0960*/  @P1 BRA `(.L_x_961) ;  /* 0x0000004000001947 */ /* 0x000fea0003800000 */
[----:B------:R-:W-:-:S13]  /*0970*/  FSETP.GT.FTZ.AND P1, PT, |R3|, 0.4166666865348815918, PT ;  /* 0x3ed555560300780b */ /* 0x000fda0003f34200 */
[----:B------:R-:W-:-:S04]  /*0980*/  @!P1 IADD3 R2, R2, 0x4, RZ ;  /* 0x0000000402029810 */ /* 0x000fc80007ffe0ff */
[----:B------:R-:W-:Y:S01]  /*0990*/  @P1 IADD3 R2, R2, 0x5, RZ ;  /* 0x0000000502021810 */ /* 0x000fe20007ffe0ff */
[----:B------:R-:W-:Y:S05]  /*09a0*/  BRA `(.L_x_960) ;  /* 0x0000003000007947 */ /* 0x000fea0003800000 */
.L_x_961:
[----:B------:R-:W-:-:S13]  /*09b0*/  FSETP.GT.FTZ.AND P1, PT, |R3|, 0.8333333134651184082, PT ;  /* 0x3f5555550300780b */ /* 0x000fda0003f34200 */
[----:B------:R-:W-:-:S04]  /*09c0*/  @!P1 IADD3 R2, R2, 0x2, RZ ;  /* 0x0000000202029810 */ /* 0x000fc80007ffe0ff */
[----:B------:R-:W-:Y:S02]  /*09d0*/  @P1 IADD3 R2, R2, 0x3, RZ ;  /* 0x0000000302021810 */ /* 0x000fe40007ffe0ff */
.L_x_960:
[----:B------:R-:W-:Y:S05]  /*09e0*/  BSYNC B0 ;  /* 0x0000000000007941 */ /* 0x000fea0003800000 */
.L_x_957:
        /* <DEDUP_REMOVED lines=26> */
.L_x_963:
        /* <DEDUP_REMOVED lines=15> */
.L_x_2126:


//--------------------- .text._Z18kQuantizeBlockwiseIfLi128ELi2ELi0ELi1EEvPfPT_S0_PhS0_ii --------------------------
	.section	.text._Z18kQuantizeBlockwiseIfLi128ELi2ELi0ELi1EEvPfPT_S0_PhS0_ii,"ax",@progbits
	.sectioninfo	@"SHI_REGISTERS=27"
	.align	128
        .global         _Z18kQuantizeBlockwiseIfLi128ELi2ELi0ELi1EEvPfPT_S0_PhS0_ii
        .type           _Z18kQuantizeBlockwiseIfLi128ELi2ELi0ELi1EEvPfPT_S0_PhS0_ii,@function
        .size           _Z18kQuantizeBlockwiseIfLi128ELi2ELi0ELi1EEvPfPT_S0_PhS0_ii,(.L_x_2127 - _Z18kQuantizeBlockwiseIfLi128ELi2ELi0ELi1EEvPfPT_S0_PhS0_ii)
        .other          _Z18kQuantizeBlockwiseIfLi128ELi2ELi0ELi1EEvPfPT_S0_PhS0_ii,@"STO_CUDA_ENTRY STV_DEFAULT"
_Z18kQuantizeBlockwiseIfLi128ELi2ELi0ELi1EEvPfPT_S0_PhS0_ii:
.text._Z18kQuantizeBlockwiseIfLi128ELi2ELi0ELi1EEvPfPT_S0_PhS0_ii:
        /* <DEDUP_REMOVED lines=26> */
.L_x_979:
        /* <DEDUP_REMOVED lines=61> */
.L_x_965:
        /* <DEDUP_REMOVED lines=27> */
.L_x_966:
[----:B0-----:R-:W-:Y:S05]  /*0720*/  BSYNC B0 ;  /* 0x0000000000007941 */ /* 0x001fea0003800000 */
.L_x_964:
        /* <DEDUP_REMOVED lines=13> */
.L_x_968:
[----:B------:R-:W-:Y:S05]  /*0800*/  BSYNC B0 ;  /* 0x0000000000007941 */ /* 0x000fea0003800000 */
.L_x_967:
        /* <DEDUP_REMOVED lines=14> */
.L_x_971:
[----:B------:R-:W-:-:S13]  /*08f0*/  FSETP.GT.FTZ.AND P1, PT, |R2|, 0.20833332836627960205, PT ;  /* 0x3e5555550200780b */ /* 0x000fda0003f34200 */
[----:B------:R-:W-:-:S04]  /*0900*/  @!P1 IADD3 R5, R5, 0x6, RZ ;  /* 0x0000000605059810 */ /* 0x000fc80007ffe0ff */
[----:B------:R-:W-:Y:S01]  /*0910*/  @P1 IADD3 R5, R5, 0x7, RZ ;  /* 0x0000000705051810 */ /* 0x000fe20007ffe0ff */
[----:B------:R-:W-:Y:S05]  /*0920*/  BRA `(.L_x_972) ;  /* 0x0000009000007947 */ /* 0x000fea0003800000 */
.L_x_970:
[----:B------:R-:W-:-:S13]  /*0930*/  FSETP.GT.FTZ.AND P1, PT, |R2|, 0.58333301544189453125, PT ;  /* 0x3f1555500200780b */ /* 0x000fda0003f34200 */
[----:B------:R-:W-:Y:S05]  /*0940*/  @P1 BRA `(.L_x_973) ;  /* 0x0000004000001947 */ /* 0x000fea0003800000 */
[----:B------:R-:W-:-:S13]  /*0950*/  FSETP.GT.FTZ.AND P1, PT, |R2|, 0.4166666865348815918, PT ;  /* 0x3ed555560200780b */ /* 0x000fda0003f34200 */
[----:B------:R-:W-:-:S04]  /*0960*/  @!P1 IADD3 R5, R5, 0x4, RZ ;  /* 0x0000000405059810 */ /* 0x000fc80007ffe0ff */
[----:B------:R-:W-:Y:S01]  /*0970*/  @P1 IADD3 R5, R5, 0x5, RZ ;  /* 0x0000000505051810 */ /* 0x000fe20007ffe0ff */
[----:B------:R-:W-:Y:S05]  /*0980*/  BRA `(.L_x_972) ;  /* 0x0000003000007947 */ /* 0x000fea0003800000 */
.L_x_973:
[----:B------:R-:W-:-:S13]  /*0990*/  FSETP.GT.FTZ.AND P1, PT, |R2|, 0.8333333134651184082, PT ;  /* 0x3f5555550200780b */ /* 0x000fda0003f34200 */
[----:B------:R-:W-:-:S04]  /*09a0*/  @!P1 IADD3 R5, R5, 0x2, RZ ;  /* 0x0000000205059810 */ /* 0x000fc80007ffe0ff */
[----:B------:R-:W-:Y:S02]  /*09b0*/  @P1 IADD3 R5, R5, 0x3, RZ ;  /* 0x0000000305051810 */ /* 0x000fe40007ffe0ff */
.L_x_972:
[----:B------:R-:W-:Y:S05]  /*09c0*/  BSYNC B0 ;  /* 0x0000000000007941 */ /* 0x000fea0003800000 */
.L_x_969:
        /* <DEDUP_REMOVED lines=12> */
.L_x_976:
[----:B------:R-:W-:-:S13]  /*0a90*/  FSETP.GT.FTZ.AND P1, PT, |R3|, 0.20833332836627960205, PT ;  /* 0x3e5555550300780b */ /* 0x000fda0003f34200 */
[----:B------:R-:W-:-:S04]  /*0aa0*/  @!P1 IADD3 R2, R2, 0x6, RZ ;  /* 0x0000000602029810 */ /* 0x000fc80007ffe0ff */
[----:B------:R-:W-:Y:S01]  /*0ab0*/  @P1 IADD3 R2, R2, 0x7, RZ ;  /* 0x0000000702021810 */ /* 0x000fe20007ffe0ff */
[----:B------:R-:W-:Y:S05]  /*0ac0*/  BRA `(.L_x_977) ;  /* 0x0000009000007947 */ /* 0x000fea0003800000 */
.L_x_975:
[----:B------:R-:W-:-:S13]  /*0ad0*/  FSETP.GT.FTZ.AND P1, PT, |R3|, 0.58333301544189453125, PT ;  /* 0x3f1555500300780b */ /* 0x000fda0003f34200 */
[----:B------:R-:W-:Y:S05]  /*0ae0*/  @P1 BRA `(.L_x_978) ;  /* 0x0000004000001947 */ /* 0x000fea0003800000 */
[----:B------:R-:W-:-:S13]  /*0af0*/  FSETP.GT.FTZ.AND P1, PT, |R3|, 0.4166666865348815918, PT ;  /* 0x3ed555560300780b */ /* 0x000fda0003f34200 */
[----:B------:R-:W-:-:S04]  /*0b00*/  @!P1 IADD3 R2, R2, 0x4, RZ ;  /* 0x0000000402029810 */ /* 0x000fc80007ffe0ff */
[----:B------:R-:W-:Y:S01]  /*0b10*/  @P1 IADD3 R2, R2, 0x5, RZ ;  /* 0x0000000502021810 */ /* 0x000fe20007ffe0ff */
[----:B------:R-:W-:Y:S05]  /*0b20*/  BRA `(.L_x_977) ;  /* 0x0000003000007947 */ /* 0x000fea0003800000 */
.L_x_978:
[----:B------:R-:W-:-:S13]  /*0b30*/  FSETP.GT.FTZ.AND P1, PT, |R3|, 0.8333333134651184082, PT ;  /* 0x3f5555550300780b */ /* 0x000fda0003f34200 */
[----:B------:R-:W-:-:S04]  /*0b40*/  @!P1 IADD3 R2, R2, 0x2, RZ ;  /* 0x0000000202029810 */ /* 0x000fc80007ffe0ff */
[----:B------:R-:W-:Y:S02]  /*0b50*/  @P1 IADD3 R2, R2, 0x3, RZ ;  /* 0x0000000302021810 */ /* 0x000fe40007ffe0ff */
.L_x_977:
[----:B------:R-:W-:Y:S05]  /*0b60*/  BSYNC B0 ;  /* 0x0000000000007941 */ /* 0x000fea0003800000 */
.L_x_974:
        /* <DEDUP_REMOVED lines=27> */
.L_x_980:
        /* <DEDUP_REMOVED lines=14> */
.L_x_2127:


//--------------------- .text._Z18kQuantizeBlockwiseIfLi256ELi2ELi0ELi1EEvPfPT_S0_PhS0_ii --------------------------
	.section	.text._Z18kQuantizeBlockwiseIfLi256ELi2ELi0ELi1EEvPfPT_S0_PhS0_ii,"ax",@progbits
	.sectioninfo	@"SHI_REGISTERS=27"
	.align	128
        .global         _Z18kQuantizeBlockwiseIfLi256ELi2ELi0ELi1EEvPfPT_S0_PhS0_ii
        .type           _Z18kQuantizeBlockwiseIfLi256ELi2ELi0ELi1EEvPfPT_S0_PhS0_ii,@function
        .size           _Z18kQuantizeBlockwiseIfLi256ELi2ELi0ELi1EEvPfPT_S0_PhS0_ii,(.L_x_2128 - _Z18kQuantizeBlockwiseIfLi256ELi2ELi0ELi1EEvPfPT_S0_PhS0_ii)
        .other          _Z18kQuantizeBlockwiseIfLi256ELi2ELi0ELi1EEvPfPT_S0_PhS0_ii,@"STO_CUDA_ENTRY STV_DEFAULT"
_Z18kQuantizeBlockwiseIfLi256ELi2ELi0ELi1EEvPfPT_S0_PhS0_ii:
.text._Z18kQuantizeBlockwiseIfLi256ELi2ELi0ELi1EEvPfPT_S0_PhS0_ii:
        /* <DEDUP_REMOVED lines=26> */
.L_x_996:
        /* <DEDUP_REMOVED lines=69> */
.L_x_982:
        /* <DEDUP_REMOVED lines=32> */
.L_x_983:
[----:B0-----:R-:W-:Y:S05]  /*07f0*/  BSYNC B0 ;  /* 0x0000000000007941 */ /* 0x001fea0003800000 */
.L_x_981:
        /* <DEDUP_REMOVED lines=12> */
.L_x_985:
[----:B------:R-:W-:Y:S05]  /*08c0*/  BSYNC B0 ;  /* 0x0000000000007941 */ /* 0x000fea0003800000 */
.L_x_984:
        /* <DEDUP_REMOVED lines=14> */
.L_x_988:
[----:B------:R-:W-:-:S13]  /*09b0*/  FSETP.GT.FTZ.AND P0, PT, |R2|, 0.20833332836627960205, PT ;  /* 0x3e5555550200780b */ /* 0x000fda0003f14200 */
[----:B------:R-:W-:-:S04]  /*09c0*/  @!P0 IADD3 R5, R5, 0x6, RZ ;  /* 0x0000000605058810 */ /* 0x000fc80007ffe0ff */
[----:B------:R-:W-:Y:S01]  /*09d0*/  @P0 IADD3 R5, R5, 0x7, RZ ;  /* 0x0000000705050810 */ /* 0x000fe20007ffe0ff */
[----:B------:R-:W-:Y:S05]  /*09e0*/  BRA `(.L_x_989) ;  /* 0x0000009000007947 */ /* 0x000fea0003800000 */
.L_x_987:
[----:B------:R-:W-:-:S13]  /*09f0*/  FSETP.GT.FTZ.AND P0, PT, |R2|, 0.58333301544189453125, PT ;  /* 0x3f1555500200780b */ /* 0x000fda0003f14200 */
[----:B------:R-:W-:Y:S05]  /*0a00*/  @P0 BRA `(.L_x_990) ;  /* 0x0000004000000947 */ /* 0x000fea0003800000 */
[----:B------:R-:W-:-:S13]  /*0a10*/  FSETP.GT.FTZ.AND P0, PT, |R2|, 0.4166666865348815918, PT ;  /* 0x3ed555560200780b */ /* 0x000fda0003f14200 */
[----:B------:R-:W-:-:S04]  /*0a20*/  @!P0 IADD3 R5, R5, 0x4, RZ ;  /* 0x0000000405058810 */ /* 0x000fc80007ffe0ff */
[----:B------:R-:W-:Y:S01]  /*0a30*/  @P0 IADD3 R5, R5, 0x5, RZ ;  /* 0x0000000505050810 */ /* 0x000fe20007ffe0ff */
[----:B------:R-:W-:Y:S05]  /*0a40*/  BRA `(.L_x_989) ;  /* 0x0000003000007947 */ /* 0x000fea0003800000 */
.L_x_990:
[----:B------:R-:W-:-:S13]  /*0a50*/  FSETP.GT.FTZ.AND P0, PT, |R2|, 0.8333333134651184082, PT ;  /* 0x3f5555550200780b */ /* 0x000fda0003f14200 */
[----:B------:R-:W-:-:S04]  /*0a60*/  @!P0 IADD3 R5, R5, 0x2, RZ ;  /* 0x0000000205058810 */ /* 0x000fc80007ffe0ff */
[----:B------:R-:W-:Y:S02]  /*0a70*/  @P0 IADD3 R5, R5, 0x3, RZ ;  /* 0x0000000305050810 */ /* 0x000fe40007ffe0ff */
.L_x_989:
[----:B------:R-:W-:Y:S05]  /*0a80*/  BSYNC B0 ;  /* 0x0000000000007941 */ /* 0x000fea0003800000 */
.L_x_986:
        /* <DEDUP_REMOVED lines=12> */
.L_x_993:
[----:B------:R-:W-:-:S13]  /*0b50*/  FSETP.GT.FTZ.AND P0, PT, |R3|, 0.20833332836627960205, PT ;  /* 0x3e5555550300780b */ /* 0x000fda0003f14200 */
[----:B------:R-:W-:-:S04]  /*0b60*/  @!P0 IADD3 R2, R2, 0x6, RZ ;  /* 0x0000000602028810 */ /* 0x000fc80007ffe0ff */
[----:B------:R-:W-:Y:S01]  /*0b70*/  @P0 IADD3 R2, R2, 0x7, RZ ;  /* 0x0000000702020810 */ /* 0x000fe20007ffe0ff */
[----:B------:R-:W-:Y:S05]  /*0b80*/  BRA `(.L_x_994) ;  /* 0x0000009000007947 */ /* 0x000fea0003800000 */
.L_x_992:
[----:B------:R-:W-:-:S13]  /*0b90*/  FSETP.GT.FTZ.AND P0, PT, |R3|, 0.58333301544189453125, PT ;  /* 0x3f1555500300780b */ /* 0x000fda0003f14200 */
[----:B------:R-:W-:Y:S05]  /*0ba0*/  @P0 BRA `(.L_x_995) ;  /* 0x0000004000000947 */ /* 0x000fea0003800000 */
[----:B------:R-:W-:-:S13]  /*0bb0*/  FSETP.GT.FTZ.AND P0, PT, |R3|, 0.4166666865348815918, PT ;  /* 0x3ed555560300780b */ /* 0x000fda0003f14200 */
[----:B------:R-:W-:-:S04]  /*0bc0*/  @!P0 IADD3 R2, R2, 0x4, RZ ;  /* 0x0000000402028810 */ /* 0x000fc80007ffe0ff */
[----:B------:R-:W-:Y:S01]  /*0bd0*/  @P0 IADD3 R2, R2, 0x5, RZ ;  /* 0x0000000502020810 */ /* 0x000fe20007ffe0ff */
[----:B------:R-:W-:Y:S05]  /*0be0*/  BRA `(.L_x_994) ;  /* 0x0000003000007947 */ /* 0x000fea0003800000 */
.L_x_995:
[----:B------:R-:W-:-:S13]  /*0bf0*/  FSETP.GT.FTZ.AND P0, PT, |R3|, 0.8333333134651184082, PT ;  /* 0x3f5555550300780b */ /* 0x000fda0003f14200 */
[----:B------:R-:W-:-:S04]  /*0c00*/  @!P0 IADD3 R2, R2, 0x2, RZ ;  /* 0x0000000202028810 */ /* 0x000fc80007ffe0ff */
[----:B------:R-:W-:Y:S02]  /*0c10*/  @P0 IADD3 R2, R2, 0x3, RZ ;  /* 0x0000000302020810 */ /* 0x000fe40007ffe0ff */
.L_x_994:
[----:B------:R-:W-:Y:S05]  /*0c20*/  BSYNC B0 ;  /* 0x0000000000007941 */ /* 0x000fea0003800000 */
.L_x_991:
        /* <DEDUP_REMOVED lines=27> */
.L_x_997:
        /* <DEDUP_REMOVED lines=10> */
.L_x_2128:


//--------------------- .text._Z18kQuantizeBlockwiseIfLi512ELi2ELi0ELi1EEvPfPT_S0_PhS0_ii --------------------------
	.section	.text._Z18kQuantizeBlockwiseIfLi512ELi2ELi0ELi1EEvPfPT_S0_PhS0_ii,"ax",@progbits
	.sectioninfo	@"SHI_REGISTERS=27"
	.align	128
        .global         _Z18kQuantizeBlockwiseIfLi512ELi2ELi0ELi1EEvPfPT_S0_PhS0_ii
        .type           _Z18kQuantizeBlockwiseIfLi512ELi2ELi0ELi1EEvPfPT_S0_PhS0_ii,@function
        .size           _Z18kQuantizeBlockwiseIfLi512ELi2ELi0ELi1EEvPfPT_S0_PhS0_ii,(.L_x_2129 - _Z18kQuantizeBlockwiseIfLi512ELi2ELi0ELi1EEvPfPT_S0_PhS0_ii)
        .other          _Z18kQuantizeBlockwiseIfLi512ELi2ELi0ELi1EEvPfPT_S0_PhS0_ii,@"STO_CUDA_ENTRY STV_DEFAULT"
_Z18kQuantizeBlockwiseIfLi512ELi2ELi0ELi1EEvPfPT_S0_PhS0_ii:
.text._Z18kQuantizeBlockwiseIfLi512ELi2ELi0ELi1EEvPfPT_S0_PhS0_ii:
        /* <DEDUP_REMOVED lines=26> */
.L_x_1014:
        /* <DEDUP_REMOVED lines=81> */
.L_x_999:
        /* <DEDUP_REMOVED lines=42> */
.L_x_1000:
[----:B0-----:R-:W-:Y:S05]  /*0950*/  BSYNC B0 ;  /* 0x0000000000007941 */ /* 0x001fea0003800000 */
.L_x_998:
        /* <DEDUP_REMOVED lines=12> */
.L_x_1002:
[----:B------:R-:W-:Y:S05]  /*0a20*/  BSYNC B0 ;  /* 0x0000000000007941 */ /* 0x000fea0003800000 */
.L_x_1001:
        /* <DEDUP_REMOVED lines=14> */
.L_x_1005:
[----:B------:R-:W-:-:S13]  /*0b10*/  FSETP.GT.FTZ.AND P0, PT, |R14|, 0.20833332836627960205, PT ;  /* 0x3e5555550e00780b */ /* 0x000fda0003f14200 */
[----:B------:R-:W-:-:S04]  /*0b20*/  @!P0 IADD3 R9, R9, 0x6, RZ ;  /* 0x0000000609098810 */ /* 0x000fc80007ffe0ff */
[----:B------:R-:W-:Y:S01]  /*0b30*/  @P0 IADD3 R9, R9, 0x7, RZ ;  /* 0x0000000709090810 */ /* 0x000fe20007ffe0ff */
[----:B------:R-:W-:Y:S05]  /*0b40*/  BRA `(.L_x_1006) ;  /* 0x0000009000007947 */ /* 0x000fea0003800000 */
.L_x_1004:
[----:B------:R-:W-:-:S13]  /*0b50*/  FSETP.GT.FTZ.AND P0, PT, |R14|, 0.58333301544189453125, PT ;  /* 0x3f1555500e00780b */ /* 0x000fda0003f14200 */
[----:B------:R-:W-:Y:S05]  /*0b60*/  @P0 BRA `(.L_x_1007) ;  /* 0x0000004000000947 */ /* 0x000fea0003800000 */
[----:B------:R-:W-:-:S13]  /*0b70*/  FSETP.GT.FTZ.AND P0, PT, |R14|, 0.4166666865348815918, PT ;  /* 0x3ed555560e00780b */ /* 0x000fda0003f14200 */
[----:B------:R-:W-:-:S04]  /*0b80*/  @!P0 IADD3 R9, R9, 0x4, RZ ;  /* 0x0000000409098810 */ /* 0x000fc80007ffe0ff */
[----:B------:R-:W-:Y:S01]  /*0b90*/  @P0 IADD3 R9, R9, 0x5, RZ ;  /* 0x0000000509090810 */ /* 0x000fe20007ffe0ff */
[----:B------:R-:W-:Y:S05]  /*0ba0*/  BRA `(.L_x_1006) ;  /* 0x0000003000007947 */ /* 0x000fea0003800000 */
.L_x_1007:
[----:B------:R-:W-:-:S13]  /*0bb0*/  FSETP.GT.FTZ.AND P0, PT, |R14|, 0.8333333134651184082, PT ;  /* 0x3f5555550e00780b */ /* 0x000fda0003f14200 */
[----:B------:R-:W-:-:S04]  /*0bc0*/  @!P0 IADD3 R9, R9, 0x2, RZ ;  /* 0x0000000209098810 */ /* 0x000fc80007ffe0ff */
[----:B------:R-:W-:Y:S02]  /*0bd0*/  @P0 IADD3 R9, R9, 0x3, RZ ;  /* 0x0000000309090810 */ /* 0x000fe40007ffe0ff */
.L_x_1006:
[----:B------:R-:W-:Y:S05]  /*0be0*/  BSYNC B0 ;  /* 0x0000000000007941 */ /* 0x000fea0003800000 */
.L_x_1003:
        /* <DEDUP_REMOVED lines=12> */
.L_x_1010:
[----:B------:R-:W-:-:S13]  /*0cb0*/  FSETP.GT.FTZ.AND P0, PT, |R8|, 0.20833332836627960205, PT ;  /* 0x3e5555550800780b */ /* 0x000fda0003f14200 */
[----:B------:R-:W-:-:S04]  /*0cc0*/  @!P0 IADD3 R10, R10, 0x6, RZ ;  /* 0x000000060a0a8810 */ /* 0x000fc80007ffe0ff */
[----:B------:R-:W-:Y:S01]  /*0cd0*/  @P0 IADD3 R10, R10, 0x7, RZ ;  /* 0x000000070a0a0810 */ /* 0x000fe20007ffe0ff */
[----:B------:R-:W-:Y:S05]  /*0ce0*/  BRA `(.L_x_1011) ;  /* 0x0000009000007947 */ /* 0x000fea0003800000 */
.L_x_1009:
[----:B------:R-:W-:-:S13]  /*0cf0*/  FSETP.GT.FTZ.AND P0, PT, |R8|, 0.58333301544189453125, PT ;  /* 0x3f1555500800780b */ /* 0x000fda0003f14200 */
[----:B------:R-:W-:Y:S05]  /*0d00*/  @P0 BRA `(.L_x_1012) ;  /* 0x0000004000000947 */ /* 0x000fea0003800000 */
[----:B------:R-:W-:-:S13]  /*0d10*/  FSETP.GT.FTZ.AND P0, PT, |R8|, 0.4166666865348815918, PT ;  /* 0x3ed555560800780b */ /* 0x000fda0003f14200 */
[----:B------:R-:W-:-:S04]  /*0d20*/  @!P0 IADD3 R10, R10, 0x4, RZ ;  /* 0x000000040a0a8810 */ /* 0x000fc80007ffe0ff */
[----:B------:R-:W-:Y:S01]  /*0d30*/  @P0 IADD3 R10, R10, 0x5, RZ ;  /* 0x000000050a0a0810 */ /* 0x000fe20007ffe0ff */
[----:B------:R-:W-:Y:S05]  /*0d40*/  BRA `(.L_x_1011) ;  /* 0x0000003000007947 */ /* 0x000fea0003800000 */
.L_x_1012:
[----:B------:R-:W-:-:S13]  /*0d50*/  FSETP.GT.FTZ.AND P0, PT, |R8|, 0.8333333134651184082, PT ;  /* 0x3f5555550800780b */ /* 0x000fda0003f14200 */
[----:B------:R-:W-:-:S04]  /*0d60*/  @!P0 IADD3 R10, R10, 0x2, RZ ;  /* 0x000000020a0a8810 */ /* 0x000fc80007ffe0ff */
[----:B------:R-:W-:Y:S02]  /*0d70*/  @P0 IADD3 R10, R10, 0x3, RZ ;  /* 0x000000030a0a0810 */ /* 0x000fe40007ffe0ff */
.L_x_1011:
[----:B------:R-:W-:Y:S05]  /*0d80*/  BSYNC B0 ;  /* 0x0000000000007941 */ /* 0x000fea0003800000 */
.L_x_1008:
        /* <DEDUP_REMOVED lines=27> */
.L_x_1013:
[----:B------:R-:W-:Y:S05]  /*0f40*/  EXIT ;  /* 0x000000000000794d */ /* 0x000fea0003800000 */
.L_x_1015:
        /* <DEDUP_REMOVED lines=11> */
.L_x_2129:


//--------------------- .text._Z18kQuantizeBlockwiseIfLi1024ELi4ELi0ELi1EEvPfPT_S0_PhS0_ii --------------------------
	.section	.text._Z18kQuantizeBlockwiseIfLi1024ELi4ELi0ELi1EEvPfPT_S0_PhS0_ii,"ax",@progbits
	.sectioninfo	@"SHI_REGISTERS=32"
	.align	128
        .global         _Z18kQuantizeBlockwiseIfLi1024ELi4ELi0ELi1EEvPfPT_S0_PhS0_ii
        .type           _Z18kQuantizeBlockwiseIfLi1024ELi4ELi0ELi1EEvPfPT_S0_PhS0_ii,@function
        .size           _Z18kQuantizeBlockwiseIfLi1024ELi4ELi0ELi1EEvPfPT_S0_PhS0_ii,(.L_x_2130 - _Z18kQuantizeBlockwiseIfLi1024ELi4ELi0ELi1EEvPfPT_S0_PhS0_ii)
        .other          _Z18kQuantizeBlockwiseIfLi1024ELi4ELi0ELi1EEvPfPT_S0_PhS0_ii,@"STO_CUDA_ENTRY STV_DEFAULT"
_Z18kQuantizeBlockwiseIfLi1024ELi4ELi0ELi1EEvPfPT_S0_PhS0_ii:
.text._Z18kQuantizeBlockwiseIfLi1024ELi4ELi0ELi1EEvPfPT_S0_PhS0_ii:
        /* <DEDUP_REMOVED lines=32> */
.L_x_1042:
        /* <DEDUP_REMOVED lines=91> */
.L_x_1017:
        /* <DEDUP_REMOVED lines=42> */
.L_x_1018:
[----:B0-----:R-:W-:Y:S05]  /*0a50*/  BSYNC B0 ;  /* 0x0000000000007941 */ /* 0x001fea0003800000 */
.L_x_1016:
        /* <DEDUP_REMOVED lines=12> */
.L_x_1020:
[----:B------:R-:W-:Y:S05]  /*0b20*/  BSYNC B0 ;  /* 0x0000000000007941 */ /* 0x000fea0003800000 */
.L_x_1019:
        /* <DEDUP_REMOVED lines=14> */
.L_x_1023:
[----:B------:R-:W-:-:S13]  /*0c10*/  FSETP.GT.FTZ.AND P0, PT, |R8|, 0.20833332836627960205, PT ;  /* 0x3e5555550800780b */ /* 0x000fda0003f14200 */
[----:B------:R-:W-:-:S04]  /*0c20*/  @!P0 IADD3 R13, R13, 0x6, RZ ;  /* 0x000000060d0d8810 */ /* 0x000fc80007ffe0ff */
[----:B------:R-:W-:Y:S01]  /*0c30*/  @P0 IADD3 R13, R13, 0x7, RZ ;  /* 0x000000070d0d0810 */ /* 0x000fe20007ffe0ff */
[----:B------:R-:W-:Y:S05]  /*0c40*/  BRA `(.L_x_1024) ;  /* 0x0000009000007947 */ /* 0x000fea0003800000 */
.L_x_1022:
[----:B------:R-:W-:-:S13]  /*0c50*/  FSETP.GT.FTZ.AND P0, PT, |R8|, 0.58333301544189453125, PT ;  /* 0x3f1555500800780b */ /* 0x000fda0003f14200 */
[----:B------:R-:W-:Y:S05]  /*0c60*/  @P0 BRA `(.L_x_1025) ;  /* 0x0000004000000947 */ /* 0x000fea0003800000 */
[----:B------:R-:W-:-:S13]  /*0c70*/  FSETP.GT.FTZ.AND P0, PT, |R8|, 0.4166666865348815918, PT ;  /* 0x3ed555560800780b */ /* 0x000fda0003f14200 */
[----:B------:R-:W-:-:S04]  /*0c80*/  @!P0 IADD3 R13, R13, 0x4, RZ ;  /* 0x000000040d0d8810 */ /* 0x000fc80007ffe0ff */
[----:B------:R-:W-:Y:S01]  /*0c90*/  @P0 IADD3 R13, R13, 0x5, RZ ;  /* 0x000000050d0d0810 */ /* 0x000fe20007ffe0ff */
[----:B------:R-:W-:Y:S05]  /*0ca0*/  BRA `(.L_x_1024) ;  /* 0x0000003000007947 */ /* 0x000fea0003800000 */
.L_x_1025:
[----:B------:R-:W-:-:S13]  /*0cb0*/  FSETP.GT.FTZ.AND P0, PT, |R8|, 0.8333333134651184082, PT ;  /* 0x3f5555550800780b */ /* 0x000fda0003f14200 */
[----:B------:R-:W-:-:S04]  /*0cc0*/  @!P0 IADD3 R13, R13, 0x2, RZ ;  /* 0x000000020d0d8810 */ /* 0x000fc80007ffe0ff */
[----:B------:R-:W-:Y:S02]  /*0cd0*/  @P0 IADD3 R13, R13, 0x3, RZ ;  /* 0x000000030d0d0810 */ /* 0x000fe40007ffe0ff */
.L_x_1024:
[----:B------:R-:W-:Y:S05]  /*0ce0*/  BSYNC B0 ;  /* 0x0000000000007941 */ /* 0x000fea0003800000 */
.L_x_1021:
        /* <DEDUP_REMOVED lines=12> */
.L_x_1028:
[----:B------:R-:W-:-:S13]  /*0db0*/  FSETP.GT.FTZ.AND P0, PT, |R9|, 0.20833332836627960205, PT ;  /* 0x3e5555550900780b */ /* 0x000fda0003f14200 */
[----:B------:R-:W-:-:S04]  /*0dc0*/  @!P0 IADD3 R8, R8, 0x6, RZ ;  /* 0x0000000608088810 */ /* 0x000fc80007ffe0ff */
[----:B------:R-:W-:Y:S01]  /*0dd0*/  @P0 IADD3 R8, R8, 0x7, RZ ;  /* 0x0000000708080810 */ /* 0x000fe20007ffe0ff */
[----:B------:R-:W-:Y:S05]  /*0de0*/  BRA `(.L_x_1029) ;  /* 0x0000009000007947 */ /* 0x000fea0003800000 */
.L_x_1027:
[----:B------:R-:W-:-:S13]  /*0df0*/  FSETP.GT.FTZ.AND P0, PT, |R9|, 0.58333301544189453125, PT ;  /* 0x3f1555500900780b */ /* 0x000fda0003f14200 */
[----:B------:R-:W-:Y:S05]  /*0e00*/  @P0 BRA `(.L_x_1030) ;  /* 0x0000004000000947 */ /* 0x000fea0003800000 */
[----:B------:R-:W-:-:S13]  /*0e10*/  FSETP.GT.FTZ.AND P0, PT, |R9|, 0.4166666865348815918, PT ;  /* 0x3ed555560900780b */ /* 0x000fda0003f14200 */
[----:B------:R-:W-:-:S04]  /*0e20*/  @!P0 IADD3 R8, R8, 0x4, RZ ;  /* 0x0000000408088810 */ /* 0x000fc80007ffe0ff */
[----:B------:R-:W-:Y:S01]  /*0e30*/  @P0 IADD3 R8, R8, 0x5, RZ ;  /* 0x0000000508080810 */ /* 0x000fe20007ffe0ff */
[----:B------:R-:W-:Y:S05]  /*0e40*/  BRA `(.L_x_1029) ;  /* 0x0000003000007947 */ /* 0x000fea0003800000 */
.L_x_1030:
[----:B------:R-:W-:-:S13]  /*0e50*/  FSETP.GT.FTZ.AND P0, PT, |R9|, 0.8333333134651184082, PT ;  /* 0x3f5555550900780b */ /* 0x000fda0003f14200 */
[----:B------:R-:W-:-:S04]  /*0e60*/  @!P0 IADD3 R8, R8, 0x2, RZ ;  /* 0x0000000208088810 */ /* 0x000fc80007ffe0ff */
[----:B------:R-:W-:Y:S02]  /*0e70*/  @P0 IADD3 R8, R8, 0x3, RZ ;  /* 0x0000000308080810 */ /* 0x000fe40007ffe0ff */
.L_x_1029:
[----:B------:R-:W-:Y:S05]  /*0e80*/  BSYNC B0 ;  /* 0x0000000000007941 */ /* 0x000fea0003800000 */
.L_x_1026:
        /* <DEDUP_REMOVED lines=14> */
.L_x_1033:
[----:B------:R-:W-:-:S13]  /*0f70*/  FSETP.GT.FTZ.AND P0, PT, |R10|, 0.20833332836627960205, PT ;  /* 0x3e5555550a00780b */ /* 0x000fda0003f14200 */
[----:B------:R-:W-:-:S04]  /*0f80*/  @!P0 IADD3 R8, R8, 0x6, RZ ;  /* 0x0000000608088810 */ /* 0x000fc80007ffe0ff */
[----:B------:R-:W-:Y:S01]  /*0f90*/  @P0 IADD3 R8, R8, 0x7, RZ ;  /* 0x0000000708080810 */ /* 0x000fe20007ffe0ff */
[----:B------:R-:W-:Y:S05]  /*0fa0*/  BRA `(.L_x_1034) ;  /* 0x0000009000007947 */ /* 0x000fea0003800000 */
.L_x_1032:
[----:B------:R-:W-:-:S13]  /*0fb0*/  FSETP.GT.FTZ.AND P0, PT, |R10|, 0.58333301544189453125, PT ;  /* 0x3f1555500a00780b */ /* 0x000fda0003f14200 */
[----:B------:R-:W-:Y:S05]  /*0fc0*/  @P0 BRA `(.L_x_1035) ;  /* 0x0000004000000947 */ /* 0x000fea0003800000 */
[----:B------:R-:W-:-:S13]  /*0fd0*/  FSETP.GT.FTZ.AND P0, PT, |R10|, 0.4166666865348815918, PT ;  /* 0x3ed555560a00780b */ /* 0x000fda0003f14200 */
[----:B------:R-:W-:-:S04]  /*0fe0*/  @!P0 IADD3 R8, R8, 0x4, RZ ;  /* 0x0000000408088810 */ /* 0x000fc80007ffe0ff */
[----:B------:R-:W-:Y:S01]  /*0ff0*/  @P0 IADD3 R8, R8, 0x5, RZ ;  /* 0x0000000508080810 */ /* 0x000fe20007ffe0ff */
[----:B------:R-:W-:Y:S05]  /*1000*/  BRA `(.L_x_1034) ;  /* 0x0000003000007947 */ /* 0x000fea0003800000 */
.L_x_1035:
[----:B------:R-:W-:-:S13]  /*1010*/  FSETP.GT.FTZ.AND P0, PT, |R10|, 0.8333333134651184082, PT ;  /* 0x3f5555550a00780b */ /* 0x000fda0003f14200 */
[----:B------:R-:W-:-:S04]  /*1020*/  @!P0 IADD3 R8, R8, 0x2, RZ ;  /* 0x0000000208088810 */ /* 0x000fc80007ffe0ff */
[----:B------:R-:W-:Y:S02]  /*1030*/  @P0 IADD3 R8, R8, 0x3, RZ ;  /* 0x0000000308080810 */ /* 0x000fe40007ffe0ff */
.L_x_1034:
[----:B------:R-:W-:Y:S05]  /*1040*/  BSYNC B0 ;  /* 0x0000000000007941 */ /* 0x000fea0003800000 */
.L_x_1031:
        /* <DEDUP_REMOVED lines=12> */
.L_x_1038:
[----:B------:R-:W-:-:S13]  /*1110*/  FSETP.GT.FTZ.AND P0, PT, |R11|, 0.20833332836627960205, PT ;  /* 0x3e5555550b00780b */ /* 0x000fda0003f14200 */
[----:B------:R-:W-:-:S04]  /*1120*/  @!P0 IADD3 R9, R9, 0x6, RZ ;  /* 0x0000000609098810 */ /* 0x000fc80007ffe0ff */
[----:B------:R-:W-:Y:S01]  /*1130*/  @P0 IADD3 R9, R9, 0x7, RZ ;  /* 0x0000000709090810 */ /* 0x000fe20007ffe0ff */
[----:B------:R-:W-:Y:S05]  /*1140*/  BRA `(.L_x_1039) ;  /* 0x0000009000007947 */ /* 0x000fea0003800000 */
.L_x_1037:
[----:B------:R-:W-:-:S13]  /*1150*/  FSETP.GT.FTZ.AND P0, PT, |R11|, 0.58333301544189453125, PT ;  /* 0x3f1555500b00780b */ /* 0x000fda0003f14200 */
[----:B------:R-:W-:Y:S05]  /*1160*/  @P0 BRA `(.L_x_1040) ;  /* 0x0000004000000947 */ /* 0x000fea0003800000 */
[----:B------:R-:W-:-:S13]  /*1170*/  FSETP.GT.FTZ.AND P0, PT, |R11|, 0.4166666865348815918, PT ;  /* 0x3ed555560b00780b */ /* 0x000fda0003f14200 */
[----:B------:R-:W-:-:S04]  /*1180*/  @!P0 IADD3 R9, R9, 0x4, RZ ;  /* 0x0000000409098810 */ /* 0x000fc80007ffe0ff */
[----:B------:R-:W-:Y:S01]  /*1190*/  @P0 IADD3 R9, R9, 0x5, RZ ;  /* 0x0000000509090810 */ /* 0x000fe20007ffe0ff */
[----:B------:R-:W-:Y:S05]  /*11a0*/  BRA `(.L_x_1039) ;  /* 0x0000003000007947 */ /* 0x000fea0003800000 */
.L_x_1040:
[----:B------:R-:W-:-:S13]  /*11b0*/  FSETP.GT.FTZ.AND P0, PT, |R11|, 0.8333333134651184082, PT ;  /* 0x3f5555550b00780b */ /* 0x000fda0003f14200 */
[----:B------:R-:W-:-:S04]  /*11c0*/  @!P0 IADD3 R9, R9, 0x2, RZ ;  /* 0x0000000209098810 */ /* 0x000fc80007ffe0ff */
[----:B------:R-:W-:Y:S02]  /*11d0*/  @P0 IADD3 R9, R9, 0x3, RZ ;  /* 0x0000000309090810 */ /* 0x000fe40007ffe0ff */
.L_x_1039:
[----:B------:R-:W-:Y:S05]  /*11e0*/  BSYNC B0 ;  /* 0x0000000000007941 */ /* 0x000fea0003800000 */
.L_x_1036:
        /* <DEDUP_REMOVED lines=34> */
.L_x_1041:
[----:B------:R-:W-:Y:S05]  /*1410*/  EXIT ;  /* 0x000000000000794d */ /* 0x000fea0003800000 */
.L_x_1043:
        /* <DEDUP_REMOVED lines=14> */
.L_x_2130:


//--------------------- .text._Z18kQuantizeBlockwiseIfLi2048ELi4ELi0ELi1EEvPfPT_S0_PhS0_ii --------------------------
	.section	.text._Z18kQuantizeBlockwiseIfLi2048ELi4ELi0ELi1EEvPfPT_S0_PhS0_ii,"ax",@progbits
	.sectioninfo	@"SHI_REGISTERS=38"
	.align	128
        .global         _Z18kQuantizeBlockwiseIfLi2048ELi4ELi0ELi1EEvPfPT_S0_PhS0_ii
        .type           _Z18kQuantizeBlockwiseIfLi2048ELi4ELi0ELi1EEvPfPT_S0_PhS0_ii,@function
        .size           _Z18kQuantizeBlockwiseIfLi2048ELi4ELi0ELi1EEvPfPT_S0_PhS0_ii,(.L_x_2131 - _Z18kQuantizeBlockwiseIfLi2048ELi4ELi0ELi1EEvPfPT_S0_PhS0_ii)
        .other          _Z18kQuantizeBlockwiseIfLi2048ELi4ELi0ELi1EEvPfPT_S0_PhS0_ii,@"STO_CUDA_ENTRY STV_DEFAULT"
_Z18kQuantizeBlockwiseIfLi2048ELi4ELi0ELi1EEvPfPT_S0_PhS0_ii:
.text._Z18kQuantizeBlockwiseIfLi2048ELi4ELi0ELi1EEvPfPT_S0_PhS0_ii:
        /* <DEDUP_REMOVED lines=32> */
.L_x_1070:
        /* <DEDUP_REMOVED lines=116> */
.L_x_1045:
        /* <DEDUP_REMOVED lines=59> */
.L_x_1046:
[----:B0-----:R-:W-:Y:S05]  /*0cf0*/  BSYNC B0 ;  /* 0x0000000000007941 */ /* 0x001fea0003800000 */
.L_x_1044:
        /* <DEDUP_REMOVED lines=12> */
.L_x_1048:
[----:B------:R-:W-:Y:S05]  /*0dc0*/  BSYNC B0 ;  /* 0x0000000000007941 */ /* 0x000fea0003800000 */
.L_x_1047:
        /* <DEDUP_REMOVED lines=14> */
.L_x_1051:
[----:B------:R-:W-:-:S13]  /*0eb0*/  FSETP.GT.FTZ.AND P0, PT, |R12|, 0.20833332836627960205, PT ;  /* 0x3e5555550c00780b */ /* 0x000fda0003f14200 */
[----:B------:R-:W-:-:S04]  /*0ec0*/  @!P0 IADD3 R9, R9, 0x6, RZ ;  /* 0x0000000609098810 */ /* 0x000fc80007ffe0ff */
[----:B------:R-:W-:Y:S01]  /*0ed0*/  @P0 IADD3 R9, R9, 0x7, RZ ;  /* 0x0000000709090810 */ /* 0x000fe20007ffe0ff */
[----:B------:R-:W-:Y:S05]  /*0ee0*/  BRA `(.L_x_1052) ;  /* 0x0000009000007947 */ /* 0x000fea0003800000 */
.L_x_1050:
[----:B------:R-:W-:-:S13]  /*0ef0*/  FSETP.GT.FTZ.AND P0, PT, |R12|, 0.58333301544189453125, PT ;  /* 0x3f1555500c00780b */ /* 0x000fda0003f14200 */
[----:B------:R-:W-:Y:S05]  /*0f00*/  @P0 BRA `(.L_x_1053) ;  /* 0x0000004000000947 */ /* 0x000fea0003800000 */
[----:B------:R-:W-:-:S13]  /*0f10*/  FSETP.GT.FTZ.AND P0, PT, |R12|, 0.4166666865348815918, PT ;  /* 0x3ed555560c00780b */ /* 0x000fda0003f14200 */
[----:B------:R-:W-:-:S04]  /*0f20*/  @!P0 IADD3 R9, R9, 0x4, RZ ;  /* 0x0000000409098810 */ /* 0x000fc80007ffe0ff */
[----:B------:R-:W-:Y:S01]  /*0f30*/  @P0 IADD3 R9, R9, 0x5, RZ ;  /* 0x0000000509090810 */ /* 0x000fe20007ffe0ff */
[----:B------:R-:W-:Y:S05]  /*0f40*/  BRA `(.L_x_1052) ;  /* 0x0000003000007947 */ /* 0x000fea0003800000 */
.L_x_1053:
[----:B------:R-:W-:-:S13]  /*0f50*/  FSETP.GT.FTZ.AND P0, PT, |R12|, 0.8333333134651184082, PT ;  /* 0x3f5555550c00780b */ /* 0x000fda0003f14200 */
[----:B------:R-:W-:-:S04]  /*0f60*/  @!P0 IADD3 R9, R9, 0x2, RZ ;  /* 0x0000000209098810 */ /* 0x000fc80007ffe0ff */
[----:B------:R-:W-:Y:S02]  /*0f70*/  @P0 IADD3 R9, R9, 0x3, RZ ;  /* 0x0000000309090810 */ /* 0x000fe40007ffe0ff */
.L_x_1052:
[----:B------:R-:W-:Y:S05]  /*0f80*/  BSYNC B0 ;  /* 0x0000000000007941 */ /* 0x000fea0003800000 */
.L_x_1049:
        /* <DEDUP_REMOVED lines=12> */
.L_x_1056:
[----:B------:R-:W-:-:S13]  /*1050*/  FSETP.GT.FTZ.AND P0, PT, |R13|, 0.20833332836627960205, PT ;  /* 0x3e5555550d00780b */ /* 0x000fda0003f14200 */
[----:B------:R-:W-:-:S04]  /*1060*/  @!P0 IADD3 R10, R10, 0x6, RZ ;  /* 0x000000060a0a8810 */ /* 0x000fc80007ffe0ff */
[----:B------:R-:W-:Y:S01]  /*1070*/  @P0 IADD3 R10, R10, 0x7, RZ ;  /* 0x000000070a0a0810 */ /* 0x000fe20007ffe0ff */
[----:B------:R-:W-:Y:S05]  /*1080*/  BRA `(.L_x_1057) ;  /* 0x0000009000007947 */ /* 0x000fea0003800000 */
.L_x_1055:
[----:B------:R-:W-:-:S13]  /*1090*/  FSETP.GT.FTZ.AND P0, PT, |R13|, 0.58333301544189453125, PT ;  /* 0x3f1555500d00780b */ /* 0x000fda0003f14200 */
[----:B------:R-:W-:Y:S05]  /*10a0*/  @P0 BRA `(.L_x_1058) ;  /* 0x0000004000000947 */ /* 0x000fea0003800000 */
[----:B------:R-:W-:-:S13]  /*10b0*/  FSETP.GT.FTZ.AND P0, PT, |R13|, 0.4166666865348815918, PT ;  /* 0x3ed555560d00780b */ /* 0x000fda0003f14200 */
[----:B------:R-:W-:-:S04]  /*10c0*/  @!P0 IADD3 R10, R10, 0x4, RZ ;  /* 0x000000040a0a8810 */ /* 0x000fc80007ffe0ff */
[----:B------:R-:W-:Y:S01]  /*10d0*/  @P0 IADD3 R10, R10, 0x5, RZ ;  /* 0x000000050a0a0810 */ /* 0x000fe20007ffe0ff */
[----:B------:R-:W-:Y:S05]  /*10e0*/  BRA `(.L_x_1057) ;  /* 0x0000003000007947 */ /* 0x000fea0003800000 */
.L_x_1058:
[----:B------:R-:W-:-:S13]  /*10f0*/  FSETP.GT.FTZ.AND P0, PT, |R13|, 0.8333333134651184082, PT ;  /* 0x3f5555550d00780b */ /* 0x000fda0003f14200 */
[----:B------:R-:W-:-:S04]  /*1100*/  @!P0 IADD3 R10, R10, 0x2, RZ ;  /* 0x000000020a0a8810 */ /* 0x000fc80007ffe0ff */
[----:B------:R-:W-:Y:S02]  /*1110*/  @P0 IADD3 R10, R10, 0x3, RZ ;  /* 0x000000030a0a0810 */ /* 0x000fe40007ffe0ff */
.L_x_1057:
[----:B------:R-:W-:Y:S05]  /*1120*/  BSYNC B0 ;  /* 0x0000000000007941 */ /* 0x000fea0003800000 */
.L_x_1054:
        /* <DEDUP_REMOVED lines=14> */
.L_x_1061:
[----:B------:R-:W-:-:S13]  /*1210*/  FSETP.GT.FTZ.AND P0, PT, |R14|, 0.20833332836627960205, PT ;  /* 0x3e5555550e00780b */ /* 0x000fda0003f14200 */
[----:B------:R-:W-:-:S04]  /*1220*/  @!P0 IADD3 R9, R9, 0x6, RZ ;  /* 0x0000000609098810 */ /* 0x000fc80007ffe0ff */
[----:B------:R-:W-:Y:S01]  /*1230*/  @P0 IADD3 R9, R9, 0x7, RZ ;  /* 0x0000000709090810 */ /* 0x000fe20007ffe0ff */
[----:B------:R-:W-:Y:S05]  /*1240*/  BRA `(.L_x_1062) ;  /* 0x0000009000007947 */ /* 0x000fea0003800000 */
.L_x_1060:
[----:B------:R-:W-:-:S13]  /*1250*/  FSETP.GT.FTZ.AND P0, PT, |R14|, 0.58333301544189453125, PT ;  /* 0x3f1555500e00780b */ /* 0x000fda0003f14200 */
[----:B------:R-:W-:Y:S05]  /*1260*/  @P0 BRA `(.L_x_1063) ;  /* 0x0000004000000947 */ /* 0x000fea0003800000 */
[----:B------:R-:W-:-:S13]  /*1270*/  FSETP.GT.FTZ.AND P0, PT, |R14|, 0.4166666865348815918, PT ;  /* 0x3ed555560e00780b */ /* 0x000fda0003f14200 */
[----:B------:R-:W-:-:S04]  /*1280*/  @!P0 IADD3 R9, R9, 0x4, RZ ;  /* 0x0000000409098810 */ /* 0x000fc80007ffe0ff */
[----:B------:R-:W-:Y:S01]  /*1290*/  @P0 IADD3 R9, R9, 0x5, RZ ;  /* 0x0000000509090810 */ /* 0x000fe20007ffe0ff */
[----:B------:R-:W-:Y:S05]  /*12a0*/  BRA `(.L_x_1062) ;  /* 0x0000003000007947 */ /* 0x000fea0003800000 */
.L_x_1063:
[----:B------:R-:W-:-:S13]  /*12b0*/  FSETP.GT.FTZ.AND P0, PT, |R14|, 0.8333333134651184082, PT ;  /* 0x3f5555550e00780b */ /* 0x000fda0003f14200 */
[----:B------:R-:W-:-:S04]  /*12c0*/  @!P0 IADD3 R9, R9, 0x2, RZ ;  /* 0x0000000209098810 */ /* 0x000fc80007ffe0ff */
[----:B------:R-:W-:Y:S02]  /*12d0*/  @P0 IADD3 R9, R9, 0x3, RZ ;  /* 0x0000000309090810 */ /* 0x000fe40007ffe0ff */
.L_x_1062:
[----:B------:R-:W-:Y:S05]  /*12e0*/  BSYNC B0 ;  /* 0x0000000000007941 */ /* 0x000fea0003800000 */
.L_x_1059:
        /* <DEDUP_REMOVED lines=12> */
.L_x_1066:
[----:B------:R-:W-:-:S13]  /*13b0*/  FSETP.GT.FTZ.AND P0, PT, |R8|, 0.20833332836627960205, PT ;  /* 0x3e5555550800780b */ /* 0x000fda0003f14200 */
[----:B------:R-:W-:-:S04]  /*13c0*/  @!P0 IADD3 R10, R10, 0x6, RZ ;  /* 0x000000060a0a8810 */ /* 0x000fc80007ffe0ff */
[----:B------:R-:W-:Y:S01]  /*13d0*/  @P0 IADD3 R10, R10, 0x7, RZ ;  /* 0x000000070a0a0810 */ /* 0x000fe20007ffe0ff */
[----:B------:R-:W-:Y:S05]  /*13e0*/  BRA `(.L_x_1067) ;  /* 0x0000009000007947 */ /* 0x000fea0003800000 */
.L_x_1065:
[----:B------:R-:W-:-:S13]  /*13f0*/  FSETP.GT.FTZ.AND P0, PT, |R8|, 0.58333301544189453125, PT ;  /* 0x3f1555500800780b */ /* 0x000fda0003f14200 */
[----:B------:R-:W-:Y:S05]  /*1400*/  @P0 BRA `(.L_x_1068) ;  /* 0x0000004000000947 */ /* 0x000fea0003800000 */
[----:B------:R-:W-:-:S13]  /*1410*/  FSETP.GT.FTZ.AND P0, PT, |R8|, 0.4166666865348815918, PT ;  /* 0x3ed555560800780b */ /* 0x000fda0003f14200 */
[----:B------:R-:W-:-:S04]  /*1420*/  @!P0 IADD3 R10, R10, 0x4, RZ ;  /* 0x000000040a0a8810 */ /* 0x000fc80007ffe0ff */
[----:B------:R-:W-:Y:S01]  /*1430*/  @P0 IADD3 R10, R10, 0x5, RZ ;  /* 0x000000050a0a0810 */ /* 0x000fe20007ffe0ff */
[----:B------:R-:W-:Y:S05]  /*1440*/  BRA `(.L_x_1067) ;  /* 0x0000003000007947 */ /* 0x000fea0003800000 */
.L_x_1068:
[----:B------:R-:W-:-:S13]  /*1450*/  FSETP.GT.FTZ.AND P0, PT, |R8|, 0.8333333134651184082, PT ;  /* 0x3f5555550800780b */ /* 0x000fda0003f14200 */
[----:B------:R-:W-:-:S04]  /*1460*/  @!P0 IADD3 R10, R10, 0x2, RZ ;  /* 0x000000020a0a8810 */ /* 0x000fc80007ffe0ff */
[----:B------:R-:W-:Y:S02]  /*1470*/  @P0 IADD3 R10, R10, 0x3, RZ ;  /* 0x000000030a0a0810 */ /* 0x000fe40007ffe0ff */
.L_x_1067:
[----:B------:R-:W-:Y:S05]  /*1480*/  BSYNC B0 ;  /* 0x0000000000007941 */ /* 0x000fea0003800000 */
.L_x_1064:
        /* <DEDUP_REMOVED lines=34> */
.L_x_1069:
[----:B------:R-:W-:Y:S05]  /*16b0*/  EXIT ;  /* 0x000000000000794d */ /* 0x000fea0003800000 */
.L_x_1071:
        /* <DEDUP_REMOVED lines=12> */
.L_x_2131:


//--------------------- .text._Z18kQuantizeBlockwiseIfLi4096ELi4ELi0ELi1EEvPfPT_S0_PhS0_ii --------------------------
	.section	.text._Z18kQuantizeBlockwiseIfLi4096ELi4ELi0ELi1EEvPfPT_S0_PhS0_ii,"ax",@progbits
	.sectioninfo	@"SHI_REGISTERS=38"
	.align	128
        .global         _Z18kQuantizeBlockwiseIfLi4096ELi4ELi0ELi1EEvPfPT_S0_PhS0_ii
        .type           _Z18kQuantizeBlockwiseIfLi4096ELi4ELi0ELi1EEvPfPT_S0_PhS0_ii,@function
        .size           _Z18kQuantizeBlockwiseIfLi4096ELi4ELi0ELi1EEvPfPT_S0_PhS0_ii,(.L_x_2132 - _Z18kQuantizeBlockwiseIfLi4096ELi4ELi0ELi1EEvPfPT_S0_PhS0_ii)
        .other          _Z18kQuantizeBlockwiseIfLi4096ELi4ELi0ELi1EEvPfPT_S0_PhS0_ii,@"STO_CUDA_ENTRY STV_DEFAULT"
_Z18kQuantizeBlockwiseIfLi4096ELi4ELi0ELi1EEvPfPT_S0_PhS0_ii:
.text._Z18kQuantizeBlockwiseIfLi4096ELi4ELi0ELi1EEvPfPT_S0_PhS0_ii:
        /* <DEDUP_REMOVED lines=32> */
.L_x_1098:
        /* <DEDUP_REMOVED lines=168> */
.L_x_1073:
        /* <DEDUP_REMOVED lines=95> */
.L_x_1074:
[----:B0-----:R-:W-:Y:S05]  /*1270*/  BSYNC B0 ;  /* 0x0000000000007941 */ /* 0x001fea0003800000 */
.L_x_1072:
        /* <DEDUP_REMOVED lines=12> */
.L_x_1076:
[----:B------:R-:W-:Y:S05]  /*1340*/  BSYNC B0 ;  /* 0x0000000000007941 */ /* 0x000fea0003800000 */
.L_x_1075:
        /* <DEDUP_REMOVED lines=14> */
.L_x_1079:
[----:B------:R-:W-:-:S13]  /*1430*/  FSETP.GT.FTZ.AND P0, PT, |R12|, 0.20833332836627960205, PT ;  /* 0x3e5555550c00780b */ /* 0x000fda0003f14200 */
[----:B------:R-:W-:-:S04]  /*1440*/  @!P0 IADD3 R9, R9, 0x6, RZ ;  /* 0x0000000609098810 */ /* 0x000fc80007ffe0ff */
[----:B------:R-:W-:Y:S01]  /*1450*/  @P0 IADD3 R9, R9, 0x7, RZ ;  /* 0x0000000709090810 */ /* 0x000fe20007ffe0ff */
[----:B------:R-:W-:Y:S05]  /*1460*/  BRA `(.L_x_1080) ;  /* 0x0000009000007947 */ /* 0x000fea0003800000 */
.L_x_1078:
[----:B------:R-:W-:-:S13]  /*1470*/  FSETP.GT.FTZ.AND P0, PT, |R12|, 0.58333301544189453125, PT ;  /* 0x3f1555500c00780b */ /* 0x000fda0003f14200 */
[----:B------:R-:W-:Y:S05]  /*1480*/  @P0 BRA `(.L_x_1081) ;  /* 0x0000004000000947 */ /* 0x000fea0003800000 */
[----:B------:R-:W-:-:S13]  /*1490*/  FSETP.GT.FTZ.AND P0, PT, |R12|, 0.4166666865348815918, PT ;  /* 0x3ed555560c00780b */ /* 0x000fda0003f14200 */
[----:B------:R-:W-:-:S04]  /*14a0*/  @!P0 IADD3 R9, R9, 0x4, RZ ;  /* 0x0000000409098810 */ /* 0x000fc80007ffe0ff */
[----:B------:R-:W-:Y:S01]  /*14b0*/  @P0 IADD3 R9, R9, 0x5, RZ ;  /* 0x0000000509090810 */ /* 0x000fe20007ffe0ff */
[----:B------:R-:W-:Y:S05]  /*14c0*/  BRA `(.L_x_1080) ;  /* 0x0000003000007947 */ /* 0x000fea0003800000 */
.L_x_1081:
[----:B------:R-:W-:-:S13]  /*14d0*/  FSETP.GT.FTZ.AND P0, PT, |R12|, 0.8333333134651184082, PT ;  /* 0x3f5555550c00780b */ /* 0x000fda0003f14200 */
[----:B------:R-:W-:-:S04]  /*14e0*/  @!P0 IADD3 R9, R9, 0x2, RZ ;  /* 0x0000000209098810 */ /* 0x000fc80007ffe0ff */
[----:B------:R-:W-:Y:S02]  /*14f0*/  @P0 IADD3 R9, R9, 0x3, RZ ;  /* 0x0000000309090810 */ /* 0x000fe40007ffe0ff */
.L_x_1080:
[----:B------:R-:W-:Y:S05]  /*1500*/  BSYNC B0 ;  /* 0x0000000000007941 */ /* 0x000fea0003800000 */
.L_x_1077:
        /* <DEDUP_REMOVED lines=12> */
.L_x_1084:
[----:B------:R-:W-:-:S13]  /*15d0*/  FSETP.GT.FTZ.AND P0, PT, |R13|, 0.20833332836627960205, PT ;  /* 0x3e5555550d00780b */ /* 0x000fda0003f14200 */
[----:B------:R-:W-:-:S04]  /*15e0*/  @!P0 IADD3 R10, R10, 0x6, RZ ;  /* 0x000000060a0a8810 */ /* 0x000fc80007ffe0ff */
[----:B------:R-:W-:Y:S01]  /*15f0*/  @P0 IADD3 R10, R10, 0x7, RZ ;  /* 0x000000070a0a0810 */ /* 0x000fe20007ffe0ff */
[----:B------:R-:W-:Y:S05]  /*1600*/  BRA `(.L_x_1085) ;  /* 0x0000009000007947 */ /* 0x000fea0003800000 */
.L_x_1083:
[----:B------:R-:W-:-:S13]  /*1610*/  FSETP.GT.FTZ.AND P0, PT, |R13|, 0.58333301544189453125, PT ;  /* 0x3f1555500d00780b */ /* 0x000fda0003f14200 */
[----:B------:R-:W-:Y:S05]  /*1620*/  @P0 BRA `(.L_x_1086) ;  /* 0x0000004000000947 */ /* 0x000fea0003800000 */
[----:B------:R-:W-:-:S13]  /*1630*/  FSETP.GT.FTZ.AND P0, PT, |R13|, 0.4166666865348815918, PT ;  /* 0x3ed555560d00780b */ /* 0x000fda0003f14200 */
[----:B------:R-:W-:-:S04]  /*1640*/  @!P0 IADD3 R10, R10, 0x4, RZ ;  /* 0x000000040a0a8810 */ /* 0x000fc80007ffe0ff */
[----:B------:R-:W-:Y:S01]  /*1650*/  @P0 IADD3 R10, R10, 0x5, RZ ;  /* 0x000000050a0a0810 */ /* 0x000fe20007ffe0ff */
[----:B------:R-:W-:Y:S05]  /*1660*/  BRA `(.L_x_1085) ;  /* 0x0000003000007947 */ /* 0x000fea0003800000 */
.L_x_1086:
[----:B------:R-:W-:-:S13]  /*1670*/  FSETP.GT.FTZ.AND P0, PT, |R13|, 0.8333333134651184082, PT ;  /* 0x3f5555550d00780b */ /* 0x000fda0003f14200 */
[----:B------:R-:W-:-:S04]  /*1680*/  @!P0 IADD3 R10, R10, 0x2, RZ ;  /* 0x000000020a0a8810 */ /* 0x000fc80007ffe0ff */
[----:B------:R-:W-:Y:S02]  /*1690*/  @P0 IADD3 R10, R10, 0x3, RZ ;  /* 0x000000030a0a0810 */ /* 0x000fe40007ffe0ff */
.L_x_1085:
[----:B------:R-:W-:Y:S05]  /*16a0*/  BSYNC B0 ;  /* 0x0000000000007941 */ /* 0x000fea0003800000 */
.L_x_1082:
        /* <DEDUP_REMOVED lines=14> */
.L_x_1089:
[----:B------:R-:W-:-:S13]  /*1790*/  FSETP.GT.FTZ.AND P0, PT, |R14|, 0.20833332836627960205, PT ;  /* 0x3e5555550e00780b */ /* 0x000fda0003f14200 */
[----:B------:R-:W-:-:S04]  /*17a0*/  @!P0 IADD3 R9, R9, 0x6, RZ ;  /* 0x0000000609098810 */ /* 0x000fc80007ffe0ff */
[----:B------:R-:W-:Y:S01]  /*17b0*/  @P0 IADD3 R9, R9, 0x7, RZ ;  /* 0x0000000709090810 */ /* 0x000fe20007ffe0ff */
[----:B------:R-:W-:Y:S05]  /*17c0*/  BRA `(.L_x_1090) ;  /* 0x0000009000007947 */ /* 0x000fea0003800000 */
.L_x_1088:
[----:B------:R-:W-:-:S13]  /*17d0*/  FSETP.GT.FTZ.AND P0, PT, |R14|, 0.58333301544189453125, PT ;  /* 0x3f1555500e00780b */ /* 0x000fda0003f14200 */
[----:B------:R-:W-:Y:S05]  /*17e0*/  @P0 BRA `(.L_x_1091) ;  /* 0x0000004000000947 */ /* 0x000fea0003800000 */
[----:B------:R-:W-:-:S13]  /*17f0*/  FSETP.GT.FTZ.AND P0, PT, |R14|, 0.4166666865348815918, PT ;  /* 0x3ed555560e00780b */ /* 0x000fda0003f14200 */
[----:B------:R-:W-:-:S04]  /*1800*/  @!P0 IADD3 R9, R9, 0x4, RZ ;  /* 0x0000000409098810 */ /* 0x000fc80007ffe0ff */
[----:B------:R-:W-:Y:S01]  /*1810*/  @P0 IADD3 R9, R9, 0x5, RZ ;  /* 0x0000000509090810 */ /* 0x000fe20007ffe0ff */
[----:B------:R-:W-:Y:S05]  /*1820*/  BRA `(.L_x_1090) ;  /* 0x0000003000007947 */ /* 0x000fea0003800000 */
.L_x_1091:
[----:B------:R-:W-:-:S13]  /*1830*/  FSETP.GT.FTZ.AND P0, PT, |R14|, 0.8333333134651184082, PT ;  /* 0x3f5555550e00780b */ /* 0x000fda0003f14200 */
[----:B------:R-:W-:-:S04]  /*1840*/  @!P0 IADD3 R9, R9, 0x2, RZ ;  /* 0x0000000209098810 */ /* 0x000fc80007ffe0ff */
[----:B------:R-:W-:Y:S02]  /*1850*/  @P0 IADD3 R9, R9, 0x3, RZ ;  /* 0x0000000309090810 */ /* 0x000fe40007ffe0ff */
.L_x_1090:
[----:B------:R-:W-:Y:S05]  /*1860*/  BSYNC B0 ;  /* 0x0000000000007941 */ /* 0x000fea0003800000 */
.L_x_1087:
        /* <DEDUP_REMOVED lines=12> */
.L_x_1094:
[----:B------:R-:W-:-:S13]  /*1930*/  FSETP.GT.FTZ.AND P0, PT, |R8|, 0.20833332836627960205, PT ;  /* 0x3e5555550800780b */ /* 0x000fda0003f14200 */
[----:B------:R-:W-:-:S04]  /*1940*/  @!P0 IADD3 R10, R10, 0x6, RZ ;  /* 0x000000060a0a8810 */ /* 0x000fc80007ffe0ff */
[----:B------:R-:W-:Y:S01]  /*1950*/  @P0 IADD3 R10, R10, 0x7, RZ ;  /* 0x000000070a0a0810 */ /* 0x000fe20007ffe0ff */
[----:B------:R-:W-:Y:S05]  /*1960*/  BRA `(.L_x_1095) ;  /* 0x0000009000007947 */ /* 0x000fea0003800000 */
.L_x_1093:
[----:B------:R-:W-:-:S13]  /*1970*/  FSETP.GT.FTZ.AND P0, PT, |R8|, 0.58333301544189453125, PT ;  /* 0x3f1555500800780b */ /* 0x000fda0003f14200 */
[----:B------:R-:W-:Y:S05]  /*1980*/  @P0 BRA `(.L_x_1096) ;  /* 0x0000004000000947 */ /* 0x000fea0003800000 */
[----:B------:R-:W-:-:S13]  /*1990*/  FSETP.GT.FTZ.AND P0, PT, |R8|, 0.4166666865348815918, PT ;  /* 0x3ed555560800780b */ /* 0x000fda0003f14200 */
[----:B------:R-:W-:-:S04]  /*19a0*/  @!P0 IADD3 R10, R10, 0x4, RZ ;  /* 0x000000040a0a8810 */ /* 0x000fc80007ffe0ff */
[----:B------:R-:W-:Y:S01]  /*19b0*/  @P0 IADD3 R10, R10, 0x5, RZ ;  /* 0x000000050a0a0810 */ /* 0x000fe20007ffe0ff */
[----:B------:R-:W-:Y:S05]  /*19c0*/  BRA `(.L_x_1095) ;  /* 0x0000003000007947 */ /* 0x000fea0003800000 */
.L_x_1096:
[----:B------:R-:W-:-:S13]  /*19d0*/  FSETP.GT.FTZ.AND P0, PT, |R8|, 0.8333333134651184082, PT ;  /* 0x3f5555550800780b */ /* 0x000fda0003f14200 */
[----:B------:R-:W-:-:S04]  /*19e0*/  @!P0 IADD3 R10, R10, 0x2, RZ ;  /* 0x000000020a0a8810 */ /* 0x000fc80007ffe0ff */
[----:B------:R-:W-:Y:S02]  /*19f0*/  @P0 IADD3 R10, R10, 0x3, RZ ;  /* 0x000000030a0a0810 */ /* 0x000fe40007ffe0ff */
.L_x_1095:
[----:B------:R-:W-:Y:S05]  /*1a00*/  BSYNC B0 ;  /* 0x0000000000007941 */ /* 0x000fea0003800000 */
.L_x_1092:
        /* <DEDUP_REMOVED lines=34> */
.L_x_1097:
[----:B------:R-:W-:Y:S05]  /*1c30*/  EXIT ;  /* 0x000000000000794d */ /* 0x000fea0003800000 */
.L_x_1099:
        /* <DEDUP_REMOVED lines=12> */
.L_x_2132:


//--------------------- .text._Z18kQuantizeBlockwiseIfLi64ELi2ELi0ELi0EEvPfPT_S0_PhS0_ii --------------------------
	.section	.text._Z18kQuantizeBlockwiseIfLi64ELi2ELi0ELi0EEvPfPT_S0_PhS0_ii,"ax",@progbits
	.sectioninfo	@"SHI_REGISTERS=32"
	.align	128
        .global         _Z18kQuantizeBlockwiseIfLi64ELi2ELi0ELi0EEvPfPT_S0_PhS0_ii
        .type           _Z18kQuantizeBlockwiseIfLi64ELi2ELi0ELi0EEvPfPT_S0_PhS0_ii,@function
        .size           _Z18kQuantizeBlockwiseIfLi64ELi2ELi0ELi0EEvPfPT_S0_PhS0_ii,(.L_x_2133 - _Z18kQuantizeBlockwiseIfLi64ELi2ELi0ELi0EEvPfPT_S0_PhS0_ii)
        .other          _Z18kQuantizeBlockwiseIfLi64ELi2ELi0ELi0EEvPfPT_S0_PhS0_ii,@"STO_CUDA_ENTRY STV_DEFAULT"
_Z18kQuantizeBlockwiseIfLi64ELi2ELi0ELi0EEvPfPT_S0_PhS0_ii:
.text._Z18kQuantizeBlockwiseIfLi64ELi2ELi0ELi0EEvPfPT_S0_PhS0_ii:
        /* <DEDUP_REMOVED lines=10> */
.L_x_1102:
[----:B------:R-:W-:-:S04]  /*00a0*/  IMAD.MOV.U32 R3, RZ, RZ, 0x4 ;  /* 0x00000004ff037424 */ /* 0x000fc800078e00ff */
[----:B------:R-:W-:-:S06]  /*00b0*/  IMAD.WIDE R2, R0, R3, c[0x0][0x160] ;  /* 0x0000580000027625 */ /* 0x000fcc00078e0203 */
[----:B------:R-:W2:Y:S04]  /*00c0*/  LDG.E R3, [R2.64] ;  /* 0x0000000602037981 */ /* 0x000ea8000c1e1900 */
[----:B--2---:R0:W-:Y:S02]  /*00d0*/  STS [R0.X4+0x15c], R3 ;  /* 0x00015c0300007388 */ /* 0x0041e40000004800 */
[----:B0-----:R-:W-:-:S04]  /*00e0*/  IADD3 R0, R0, c[0x0][0x0], RZ ;  /* 0x0000000000007a10 */ /* 0x001fc80007ffe0ff */
[----:B------:R-:W-:-:S13]  /*00f0*/  ISETP.GE.AND P0, PT, R0, 0x100, PT ;  /* 0x000001000000780c */ /* 0x000fda0003f06270 */
[----:B------:R-:W-:Y:S05]  /*0100*/  @!P0 BRA `(.L_x_1102) ;  /* 0xffffff9000008947 */ /* 0x000fea000383ffff */
.L_x_1101:
[----:B-1----:R-:W-:Y:S05]  /*0110*/  BSYNC B0 ;  /* 0x0000000000007941 */ /* 0x002fea0003800000 */
.L_x_1100:
        /* <DEDUP_REMOVED lines=11> */
.L_x_1108:
        /* <DEDUP_REMOVED lines=14> */
[----:B0-2---:R-:W-:Y:S04]  /*02b0*/  STS [R12.X4], R17 ;  /* 0x000000110c007388 */ /* 0x005fe80000004800 */
        /* <DEDUP_REMOVED lines=32> */
[----:B------:R0:W-:Y:S04]  /*04c0*/  @!P1 STS [0x154], R17 ;  /* 0x00015411ff009388 */ /* 0x0001e80000000800 */
[----:B------:R-:W-:Y:S06]  /*04d0*/  BAR.SYNC.DEFER_BLOCKING 0x0 ;  /* 0x0000000000007b1d */ /* 0x000fec0000010000 */
[----:B------:R-:W-:Y:S05]  /*04e0*/  BRA `(.L_x_1104) ;  /* 0x0000017000007947 */ /* 0x000fea0003800000 */
.L_x_1103:
        /* <DEDUP_REMOVED lines=23> */
.L_x_1104:
        /* <DEDUP_REMOVED lines=13> */
.L_x_1106:
[----:B------:R-:W-:Y:S05]  /*0730*/  BSYNC B0 ;  /* 0x0000000000007941 */ /* 0x000fea0003800000 */
.L_x_1105:
[----:B------:R-:W-:Y:S01]  /*0740*/  BAR.SYNC.DEFER_BLOCKING 0x0 ;  /* 0x0000000000007b1d */ /* 0x000fe20000010000 */
[----:B------:R-:W-:Y:S02]  /*0750*/  IMAD.MOV.U32 R27, RZ, RZ, 0xbf ;  /* 0x000000bfff1b7424 */ /* 0x000fe400078e00ff */
[----:B0-----:R-:W-:Y:S02]  /*0760*/  IMAD.MOV.U32 R17, RZ, RZ, 0x3f ;  /* 0x0000003fff117424 */ /* 0x001fe400078e00ff */
[----:B------:R-:W-:Y:S01]  /*0770*/  IMAD.MOV.U32 R21, RZ, RZ, 0x7f ;  /* 0x0000007fff157424 */ /* 0x000fe200078e00ff */
[----:B------:R-:W0:Y:S04]  /*0780*/  LDS.64 R4, [0x558] ;  /* 0x00055800ff047984 */ /* 0x000e280000000a00 */
[----:B------:R-:W1:Y:S01]  /*0790*/  LDS R0, [0x358] ;  /* 0x00035800ff007984 */ /* 0x000e620000000800 */
[----:B0-----:R-:W-:-:S02]  /*07a0*/  FMUL.FTZ R15, R2, R5 ;  /* 0x00000005020f7220 */ /* 0x001fc40000410000 */
[----:B------:R-:W-:Y:S02]  /*07b0*/  FMUL.FTZ R22, R3, R5 ;  /* 0x0000000503167220 */ /* 0x000fe40000410000 */
[----:B-1----:R-:W-:Y:S01]  /*07c0*/  IMAD.MOV.U32 R19, RZ, RZ, R0 ;  /* 0x000000ffff137224 */ /* 0x002fe200078e0000 */
[----:B------:R-:W-:Y:S01]  /*07d0*/  FSETP.GEU.FTZ.AND P2, PT, R0, R15, PT ;  /* 0x0000000f0000720b */ /* 0x000fe20003f5e000 */
[----:B------:R-:W-:-:S03]  /*07e0*/  IMAD.MOV.U32 R3, RZ, RZ, 0x3f800000 ;  /* 0x3f800000ff037424 */ /* 0x000fc600078e00ff */
[----:B------:R-:W-:-:S09]  /*07f0*/  FSETP.GEU.FTZ.AND P1, PT, R19, R22, PT ;  /* 0x000000161300720b */ /* 0x000fd20003f3e000 */
[----:B------:R-:W-:Y:S02]  /*0800*/  @P2 IMAD.MOV.U32 R27, RZ, RZ, 0x3f ;  /* 0x0000003fff1b2424 */ /* 0x000fe400078e00ff */
[----:B------:R-:W-:Y:S02]  /*0810*/  @P2 IMAD.MOV.U32 R3, RZ, RZ, R19 ;  /* 0x000000ffff032224 */ /* 0x000fe400078e0013 */
[----:B------:R-:W-:Y:S01]  /*0820*/  @!P1 IMAD.MOV.U32 R17, RZ, RZ, 0xbf ;  /* 0x000000bfff119424 */ /* 0x000fe200078e00ff */
[----:B------:R-:W0:Y:S01]  /*0830*/  LDS R26, [R27.X4+0x15c] ;  /* 0x00015c001b1a7984 */ /* 0x000e220000004800 */
[----:B------:R-:W-:Y:S02]  /*0840*/  @P2 IMAD.MOV.U32 R0, RZ, RZ, -0x40800000 ;  /* 0xbf800000ff002424 */ /* 0x000fe400078e00ff */
[----:B------:R-:W-:Y:S01]  /*0850*/  @P2 IMAD.MOV.U32 R21, RZ, RZ, RZ ;  /* 0x000000ffff152224 */ /* 0x000fe200078e00ff */
[----:B------:R-:W1:Y:S01]  /*0860*/  LDS R18, [R17.X4+0x15c] ;  /* 0x00015c0011127984 */ /* 0x000e620000004800 */
        /* <DEDUP_REMOVED lines=8> */
[----:B-1----:R-:W-:Y:S01]  /*08f0*/  FSETP.GEU.FTZ.AND P2, PT, R18, R22, PT ;  /* 0x000000161200720b */ /* 0x002fe20003f5e000 */
[----:B------:R-:W-:-:S02]  /*0900*/  @!P6 IMAD.MOV.U32 R21, RZ, RZ, R27 ;  /* 0x000000ffff15e224 */ /* 0x000fc400078e001b */
[----:B------:R-:W-:-:S10]  /*0910*/  @!P6 IMAD.MOV.U32 R27, RZ, RZ, R3 ;  /* 0x000000ffff1be224 */ /* 0x000fd400078e0003 */
        /* <DEDUP_REMOVED lines=44> */
[----:B------:R-:W-:Y:S02]  /*0be0*/  IMAD.MOV.U32 R19, RZ, RZ, 0x7f ;  /* 0x0000007fff137424 */ /* 0x000fe400078e00ff */
[----:B------:R-:W-:-:S02]  /*0bf0*/  @!P1 IMAD.MOV.U32 R19, RZ, RZ, 0xff ;  /* 0x000000ffff139424 */ /* 0x000fc400078e00ff */
        /* <DEDUP_REMOVED lines=10> */
[----:B------:R-:W-:Y:S01]  /*0ca0*/  IMAD.MOV.U32 R23, RZ, RZ, RZ ;  /* 0x000000ffff177224 */ /* 0x000fe200078e00ff */
[----:B------:R-:W-:Y:S01]  /*0cb0*/  LDS R26, [R2.X4+0x15c] ;  /* 0x00015c00021a7984 */ /* 0x000fe20000004800 */
[----:B------:R-:W-:-:S02]  /*0cc0*/  @!P1 IMAD.MOV.U32 R23, RZ, RZ, 0x7f ;  /* 0x0000007fff179424 */ /* 0x000fc400078e00ff */
        /* <DEDUP_REMOVED lines=28> */
[----:B------:R-:W-:Y:S02]  /*0e90*/  @!P2 ISETP.NE.AND P4, PT, R20, 0xff, PT ;  /* 0x000000ff1400a80c */ /* 0x000fe40003f85270 */
[----:B0-----:R-:W-:-:S13]  /*0ea0*/  FSETP.GEU.FTZ.AND P3, PT, R27, R22, PT ;  /* 0x000000161b00720b */ /* 0x001fda0003f7e000 */
[C---:B------:R-:W-:Y:S01]  /*0eb0*/  @P3 IADD3 R18, R3.reuse, -0x1, RZ ;  /* 0xffffffff03123810 */ /* 0x040fe20007ffe0ff */
[----:B------:R-:W-:Y:S01]  /*0ec0*/  @!P3 IMAD.MOV.U32 R16, RZ, RZ, R27 ;  /* 0x000000ffff10b224 */ /* 0x000fe200078e001b */
[----:B------:R-:W-:Y:S01]  /*0ed0*/  @!P3 IADD3 R18, R3, 0x1, RZ ;  /* 0x000000010312b810 */ /* 0x000fe20007ffe0ff */
[----:B------:R-:W-:Y:S02]  /*0ee0*/  @!P3 IMAD.MOV.U32 R27, RZ, RZ, R5 ;  /* 0x000000ffff1bb224 */ /* 0x000fe400078e0005 */
[----:B------:R-:W0:Y:S01]  /*0ef0*/  LDS R5, [0x15c] ;  /* 0x00015c00ff057984 */ /* 0x000e220000000800 */
[----:B------:R-:W-:Y:S02]  /*0f00*/  @!P3 IMAD.MOV.U32 R23, RZ, RZ, R3 ;  /* 0x000000ffff17b224 */ /* 0x000fe400078e0003 */
[----:B------:R-:W-:Y:S01]  /*0f10*/  @!P3 IMAD.MOV.U32 R3, RZ, RZ, R17 ;  /* 0x000000ffff03b224 */ /* 0x000fe200078e0011 */
[----:B------:R-:W1:Y:S04]  /*0f20*/  LDS R19, [R18.X4+0x15c] ;  /* 0x00015c0012137984 */ /* 0x000e680000004800 */
[----:B------:R-:W-:Y:S01]  /*0f30*/  BAR.SYNC.DEFER_BLOCKING 0x0 ;  /* 0x0000000000007b1d */ /* 0x000fe20000010000 */
[----:B------:R-:W-:-:S02]  /*0f40*/  ISETP.NE.AND P6, PT, R23, RZ, PT ;  /* 0x000000ff1700720c */ /* 0x000fc40003fc5270 */
[----:B------:R-:W-:Y:S02]  /*0f50*/  @P2 ISETP.NE.AND P3, PT, R21, RZ, PT ;  /* 0x000000ff1500220c */ /* 0x000fe40003f65270 */
[----:B------:R-:W-:Y:S02]  /*0f60*/  ISETP.NE.AND P5, PT, R3, 0xff, PT ;  /* 0x000000ff0300780c */ /* 0x000fe40003fa5270 */
[C---:B0-----:R-:W-:Y:S02]  /*0f70*/  FSEL R16, R5.reuse, R16, !P6 ;  /* 0x0000001005107208 */ /* 0x041fe40007000000 */
[----:B------:R-:W-:Y:S02]  /*0f80*/  @P2 FSEL R17, R5, R0, !P3 ;  /* 0x0000000005112208 */ /* 0x000fe40005800000 */
[----:B-1----:R-:W-:Y:S02]  /*0f90*/  FSETP.GEU.FTZ.AND P1, PT, R19, R22, PT ;  /* 0x000000161300720b */ /* 0x002fe40003f3e000 */
[----:B------:R-:W-:Y:S01]  /*0fa0*/  @!P2 FSEL R5, R4, R24, !P4 ;  /* 0x000000180405a208 */ /* 0x000fe20006000000 */
[----:B------:R-:W-:Y:S01]  /*0fb0*/  @P2 FADD.FTZ R17, R26, R17 ;  /* 0x000000111a112221 */ /* 0x000fe20000010000 */
[----:B------:R-:W-:-:S03]  /*0fc0*/  FSEL R4, R4, R27, !P5 ;  /* 0x0000001b04047208 */ /* 0x000fc60006800000 */
[----:B------:R-:W-:-:S06]  /*0fd0*/  @!P2 FADD.FTZ R5, R26, R5 ;  /* 0x000000051a05a221 */ /* 0x000fcc0000010000 */
[--C-:B------:R-:W-:Y:S02]  /*0fe0*/  @P1 FADD.FTZ R0, R16, R19.reuse ;  /* 0x0000001310001221 */ /* 0x100fe40000010000 */
[----:B------:R-:W-:Y:S02]  /*0ff0*/  @!P1 FADD.FTZ R19, R4, R19 ;  /* 0x0000001304139221 */ /* 0x000fe40000010000 */
[----:B------:R-:W-:Y:S02]  /*1000*/  @P1 FMUL.FTZ R25, R0, 0.5 ;  /* 0x3f00000000191820 */ /* 0x000fe40000410000 */
[----:B------:R-:W-:Y:S02]  /*1010*/  @P2 FMUL.FTZ R4, R17, 0.5 ;  /* 0x3f00000011042820 */ /* 0x000fe40000410000 */
[----:B------:R-:W-:Y:S01]  /*1020*/  @!P2 FMUL.FTZ R0, R5, 0.5 ;  /* 0x3f0000000500a820 */ /* 0x000fe20000410000 */
[----:B------:R-:W-:Y:S01]  /*1030*/  @P1 FSETP.GT.FTZ.AND P6, PT, R25, R22, PT ;  /* 0x000000161900120b */ /* 0x000fe20003fd4000 */
[----:B------:R-:W-:Y:S01]  /*1040*/  @!P1 FMUL.FTZ R19, R19, 0.5 ;  /* 0x3f00000013139820 */ /* 0x000fe20000410000 */
[----:B------:R-:W-:Y:S01]  /*1050*/  @P2 FSETP.GT.FTZ.AND P4, PT, R4, R15, PT ;  /* 0x0000000f0400220b */ /* 0x000fe20003f94000 */
[----:B------:R-:W-:Y:S01]  /*1060*/  IMAD.SHL.U32 R4, R12, 0x2, RZ ;  /* 0x000000020c047824 */ /* 0x000fe200078e00ff */
[----:B------:R-:W-:-:S02]  /*1070*/  @!P2 FSETP.GT.FTZ.AND P3, PT, R15, R0, PT ;  /* 0x000000000f00a20b */ /* 0x000fc40003f74000 */
[----:B------:R-:W-:Y:S02]  /*1080*/  @!P1 FSETP.GT.FTZ.AND P5, PT, R22, R19, PT ;  /* 0x000000131600920b */ /* 0x000fe40003fb4000 */
[----:B------:R-:W-:Y:S02]  /*1090*/  @P1 SEL R0, R23, R18, P6 ;  /* 0x0000001217001207 */ /* 0x000fe40003000000 */
[----:B------:R-:W-:Y:S02]  /*10a0*/  @P2 SEL R21, R21, R2, P4 ;  /* 0x0000000215152207 */ /* 0x000fe40002000000 */
[----:B------:R-:W-:Y:S02]  /*10b0*/  @!P1 SEL R0, R3, R18, P5 ;  /* 0x0000001203009207 */ /* 0x000fe40002800000 */
[----:B------:R-:W-:Y:S02]  /*10c0*/  @!P2 SEL R21, R20, R2, P3 ;  /* 0x000000021415a207 */ /* 0x000fe40001800000 */
[----:B------:R-:W-:-:S02]  /*10d0*/  IADD3 R2, P2, R7, c[0x0][0x178], RZ ;  /* 0x00005e0007027a10 */ /* 0x000fc40007f5e0ff */
[----:B------:R-:W-:Y:S02]  /*10e0*/  PRMT R21, R0, 0x7604, R21 ;  /* 0x0000760400157816 */ /* 0x000fe40000000015 */
[----:B------:R-:W-:-:S03]  /*10f0*/  IADD3.X R3, R6, c[0x0][0x17c], RZ, P2, !PT ;  /* 0x00005f0006037a10 */ /* 0x000fc600017fe4ff */
        /* <DEDUP_REMOVED lines=8> */
[----:B------:R-:W-:-:S11]  /*1180*/  ISETP.GE.AND P1, PT, R9, R0, PT ;  /* 0x000000000900720c */ /* 0x000fd60003f26270 */
        /* <DEDUP_REMOVED lines=8> */
.L_x_1107:
[----:B------:R-:W-:Y:S05]  /*1210*/  EXIT ;  /* 0x000000000000794d */ /* 0x000fea0003800000 */
.L_x_1109:
        /* <DEDUP_REMOVED lines=14> */
.L_x_2133:


//--------------------- .text._Z18kQuantizeBlockwiseIfLi128ELi2ELi0ELi0EEvPfPT_S0_PhS0_ii --------------------------
	.section	.text._Z18kQuantizeBlockwiseIfLi128ELi2ELi0ELi0EEvPfPT_S0_PhS0_ii,"ax",@progbits
	.sectioninfo	@"SHI_REGISTERS=32"
	.align	128
        .global         _Z18kQuantizeBlockwiseIfLi128ELi2ELi0ELi0EEvPfPT_S0_PhS0_ii
        .type           _Z18kQuantizeBlockwiseIfLi128ELi2ELi0ELi0EEvPfPT_S0_PhS0_ii,@function
        .size           _Z18kQuantizeBlockwiseIfLi128ELi2ELi0ELi0EEvPfPT_S0_PhS0_ii,(.L_x_2134 - _Z18kQuantizeBlockwiseIfLi128ELi2ELi0ELi0EEvPfPT_S0_PhS0_ii)
        .other          _Z18kQuantizeBlockwiseIfLi128ELi2ELi0ELi0EEvPfPT_S0_PhS0_ii,@"STO_CUDA_ENTRY STV_DEFAULT"
_Z18kQuantizeBlockwiseIfLi128ELi2ELi0ELi0EEvPfPT_S0_PhS0_ii:
.text._Z18kQuantizeBlockwiseIfLi128ELi2ELi0ELi0EEvPfPT_S0_PhS0_ii:
        /* <DEDUP_REMOVED lines=10> */
.L_x_1112:
[----:B------:R-:W-:-:S04]  /*00a0*/  IMAD.MOV.U32 R3, RZ, RZ, 0x4 ;  /* 0x00000004ff037424 */ /* 0x000fc800078e00ff */
[----:B------:R-:W-:-:S06]  /*00b0*/  IMAD.WIDE R2, R0, R3, c[0x0][0x160] ;  /* 0x0000580000027625 */ /* 0x000fcc00078e0203 */
[----:B------:R-:W2:Y:S04]  /*00c0*/  LDG.E R3, [R2.64] ;  /* 0x0000000602037981 */ /* 0x000ea8000c1e1900 */
[----:B--2---:R0:W-:Y:S02]  /*00d0*/  STS [R0.X4+0x2a0], R3 ;  /* 0x0002a00300007388 */ /* 0x0041e40000004800 */
[----:B0-----:R-:W-:-:S04]  /*00e0*/  IADD3 R0, R0, c[0x0][0x0], RZ ;  /* 0x0000000000007a10 */ /* 0x001fc80007ffe0ff */
[----:B------:R-:W-:-:S13]  /*00f0*/  ISETP.GE.AND P0, PT, R0, 0x100, PT ;  /* 0x000001000000780c */ /* 0x000fda0003f06270 */
[----:B------:R-:W-:Y:S05]  /*0100*/  @!P0 BRA `(.L_x_1112) ;  /* 0xffffff9000008947 */ /* 0x000fea000383ffff */
.L_x_1111:
[----:B-1----:R-:W-:Y:S05]  /*0110*/  BSYNC B0 ;  /* 0x0000000000007941 */ /* 0x002fea0003800000 */
.L_x_1110:
        /* <DEDUP_REMOVED lines=17> */
.L_x_1119:
[----:B------:R-:W-:Y:S01]  /*0230*/  IADD3 R8, -R12, c[0x0][0x18c], RZ ;  /* 0x000063000c087a10 */ /* 0x000fe20007ffe1ff */
[----:B------:R-:W-:Y:S01]  /*0240*/  IMAD.MOV.U32 R23, RZ, RZ, RZ ;  /* 0x000000ffff177224 */ /* 0x000fe200078e00ff */
[----:B------:R-:W-:Y:S01]  /*0250*/  BAR.SYNC.DEFER_BLOCKING 0x0 ;  /* 0x0000000000007b1d */ /* 0x000fe20000010000 */
[----:B------:R-:W-:Y:S01]  /*0260*/  IADD3 R7, P2, R15, R12, RZ ;  /* 0x0000000c0f077210 */ /* 0x000fe20007f5e0ff */
[----:B------:R-:W-:Y:S01]  /*0270*/  IMAD.MOV.U32 R21, RZ, RZ, RZ ;  /* 0x000000ffff157224 */ /* 0x000fe200078e00ff */
[----:B------:R-:W-:-:S02]  /*0280*/  IMNMX R8, R8, 0x80, PT ;  /* 0x0000008008087817 */ /* 0x000fc40003800200 */
[C---:B------:R-:W-:Y:S02]  /*0290*/  LEA.HI.X.SX32 R6, R15.reuse, R14, 0x1, P2 ;  /* 0x0000000e0f067211 */ /* 0x040fe400010f0eff */
[-C--:B------:R-:W-:Y:S02]  /*02a0*/  ISETP.GE.AND P0, PT, R15, R8.reuse, PT ;  /* 0x000000080f00720c */ /* 0x080fe40003f06270 */
[----:B------:R-:W-:Y:S02]  /*02b0*/  ISETP.GE.AND P1, PT, R9, R8, PT ;  /* 0x000000080900720c */ /* 0x000fe40003f26270 */
[----:B------:R-:W-:-:S04]  /*02c0*/  LEA R4, P2, R7, c[0x0][0x168], 0x2 ;  /* 0x00005a0007047a11 */ /* 0x000fc800078410ff */
[----:B------:R-:W-:-:S05]  /*02d0*/  LEA.HI.X R5, R7, c[0x0][0x16c], R6, 0x2, P2 ;  /* 0x00005b0007057a11 */ /* 0x000fca00010f1406 */
[----:B------:R-:W2:Y:S04]  /*02e0*/  @!P0 LDG.E.CONSTANT R23, [R4.64] ;  /* 0x0000000604178981 */ /* 0x000ea8000c1e9900 */
[----:B------:R-:W3:Y:S01]  /*02f0*/  @!P1 LDG.E.CONSTANT R21, [R4.64+0x80] ;  /* 0x0000800604159981 */ /* 0x000ee2000c1e9900 */
[--C-:B0-----:R-:W-:Y:S01]  /*0300*/  IMAD.IADD R0, R16, 0x1, R17.reuse ;  /* 0x0000000110007824 */ /* 0x101fe200078e0211 */
        /* <DEDUP_REMOVED lines=47> */
.L_x_1114:
        /* <DEDUP_REMOVED lines=27> */
.L_x_1115:
[----:B0-----:R-:W-:Y:S05]  /*07b0*/  BSYNC B0 ;  /* 0x0000000000007941 */ /* 0x001fea0003800000 */
.L_x_1113:
        /* <DEDUP_REMOVED lines=13> */
.L_x_1117:
[----:B------:R-:W-:Y:S05]  /*0890*/  BSYNC B0 ;  /* 0x0000000000007941 */ /* 0x000fea0003800000 */
.L_x_1116:
[----:B------:R-:W-:Y:S01]  /*08a0*/  BAR.SYNC.DEFER_BLOCKING 0x0 ;  /* 0x0000000000007b1d */ /* 0x000fe20000010000 */
[----:B0-----:R-:W-:Y:S02]  /*08b0*/  IMAD.MOV.U32 R4, RZ, RZ, 0xbf ;  /* 0x000000bfff047424 */ /* 0x001fe400078e00ff */
[----:B------:R-:W-:Y:S02]  /*08c0*/  IMAD.MOV.U32 R20, RZ, RZ, 0x7f ;  /* 0x0000007fff147424 */ /* 0x000fe400078e00ff */
[----:B------:R-:W-:Y:S01]  /*08d0*/  IMAD.MOV.U32 R24, RZ, RZ, 0x3f ;  /* 0x0000003fff187424 */ /* 0x000fe200078e00ff */
[----:B------:R-:W0:Y:S04]  /*08e0*/  LDS R5, [0x6a0] ;  /* 0x0006a000ff057984 */ /* 0x000e280000000800 */
[----:B------:R-:W1:Y:S01]  /*08f0*/  LDS R23, [0x49c] ;  /* 0x00049c00ff177984 */ /* 0x000e620000000800 */
[----:B0-----:R-:W-:-:S02]  /*0900*/  FMUL.FTZ R22, R2, R5 ;  /* 0x0000000502167220 */ /* 0x001fc40000410000 */
        /* <DEDUP_REMOVED lines=167> */
.L_x_1118:
[----:B------:R-:W-:Y:S05]  /*1380*/  EXIT ;  /* 0x000000000000794d */ /* 0x000fea0003800000 */
.L_x_1120:
        /* <DEDUP_REMOVED lines=15> */
.L_x_2134:


//--------------------- .text._Z18kQuantizeBlockwiseIfLi256ELi2ELi0ELi0EEvPfPT_S0_PhS0_ii --------------------------
	.section	.text._Z18kQuantizeBlockwiseIfLi256ELi2ELi0ELi0EEvPfPT_S0_PhS0_ii,"ax",@progbits
	.sectioninfo	@"SHI_REGISTERS=32"
	.align	128
        .global         _Z18kQuantizeBlockwiseIfLi256ELi2ELi0ELi0EEvPfPT_S0_PhS0_ii
        .type           _Z18kQuantizeBlockwiseIfLi256ELi2ELi0ELi0EEvPfPT_S0_PhS0_ii,@function
        .size           _Z18kQuantizeBlockwiseIfLi256ELi2ELi0ELi0EEvPfPT_S0_PhS0_ii,(.L_x_2135 - _Z18kQuantizeBlockwiseIfLi256ELi2ELi0ELi0EEvPfPT_S0_PhS0_ii)
        .other          _Z18kQuantizeBlockwiseIfLi256ELi2ELi0ELi0EEvPfPT_S0_PhS0_ii,@"STO_CUDA_ENTRY STV_DEFAULT"
_Z18kQuantizeBlockwiseIfLi256ELi2ELi0ELi0EEvPfPT_S0_PhS0_ii:
.text._Z18kQuantizeBlockwiseIfLi256ELi2ELi0ELi0EEvPfPT_S0_PhS0_ii:
        /* <DEDUP_REMOVED lines=10> */
.L_x_1123:
[----:B------:R-:W-:-:S04]  /*00a0*/  IMAD.MOV.U32 R3, RZ, RZ, 0x4 ;  /* 0x00000004ff037424 */ /* 0x000fc800078e00ff */
[----:B------:R-:W-:-:S06]  /*00b0*/  IMAD.WIDE R2, R4, R3, c[0x0][0x160] ;  /* 0x0000580004027625 */ /* 0x000fcc00078e0203 */
[----:B------:R-:W2:Y:S04]  /*00c0*/  LDG.E R3, [R2.64] ;  /* 0x0000000602037981 */ /* 0x000ea8000c1e1900 */
[----:B--2---:R0:W-:Y:S02]  /*00d0*/  STS [R4.X4+0x528], R3 ;  /* 0x0005280304007388 */ /* 0x0041e40000004800 */
[----:B0-----:R-:W-:-:S04]  /*00e0*/  IADD3 R4, R4, c[0x0][0x0], RZ ;  /* 0x0000000004047a10 */ /* 0x001fc80007ffe0ff */
[----:B------:R-:W-:-:S13]  /*00f0*/  ISETP.GE.AND P0, PT, R4, 0x100, PT ;  /* 0x000001000400780c */ /* 0x000fda0003f06270 */
[----:B------:R-:W-:Y:S05]  /*0100*/  @!P0 BRA `(.L_x_1123) ;  /* 0xffffff9000008947 */ /* 0x000fea000383ffff */
.L_x_1122:
[----:B-1----:R-:W-:Y:S05]  /*0110*/  BSYNC B0 ;  /* 0x0000000000007941 */ /* 0x002fea0003800000 */
.L_x_1121:
        /* <DEDUP_REMOVED lines=17> */
.L_x_1130:
        /* <DEDUP_REMOVED lines=69> */
.L_x_1125:
        /* <DEDUP_REMOVED lines=32> */
.L_x_1126:
[----:B0-----:R-:W-:Y:S05]  /*0880*/  BSYNC B0 ;  /* 0x0000000000007941 */ /* 0x001fea0003800000 */
.L_x_1124:
        /* <DEDUP_REMOVED lines=12> */
.L_x_1128:
[----:B------:R-:W-:Y:S05]  /*0950*/  BSYNC B0 ;  /* 0x0000000000007941 */ /* 0x000fea0003800000 */
.L_x_1127:
        /* <DEDUP_REMOVED lines=174> */
.L_x_1129:
[----:B------:R-:W-:Y:S05]  /*1440*/  EXIT ;  /* 0x000000000000794d */ /* 0x000fea0003800000 */
.L_x_1131:
        /* <DEDUP_REMOVED lines=11> */
.L_x_2135:


//--------------------- .text._Z18kQuantizeBlockwiseIfLi512ELi2ELi0ELi0EEvPfPT_S0_PhS0_ii --------------------------
	.section	.text._Z18kQuantizeBlockwiseIfLi512ELi2ELi0ELi0EEvPfPT_S0_PhS0_ii,"ax",@progbits
	.sectioninfo	@"SHI_REGISTERS=32"
	.align	128
        .global         _Z18kQuantizeBlockwiseIfLi512ELi2ELi0ELi0EEvPfPT_S0_PhS0_ii
        .type           _Z18kQuantizeBlockwiseIfLi512ELi2ELi0ELi0EEvPfPT_S0_PhS0_ii,@function
        .size           _Z18kQuantizeBlockwiseIfLi512ELi2ELi0ELi0EEvPfPT_S0_PhS0_ii,(.L_x_2136 - _Z18kQuantizeBlockwiseIfLi512ELi2ELi0ELi0EEvPfPT_S0_PhS0_ii)
        .other          _Z18kQuantizeBlockwiseIfLi512ELi2ELi0ELi0EEvPfPT_S0_PhS0_ii,@"STO_CUDA_ENTRY STV_DEFAULT"
_Z18kQuantizeBlockwiseIfLi512ELi2ELi0ELi0EEvPfPT_S0_PhS0_ii:
.text._Z18kQuantizeBlockwiseIfLi512ELi2ELi0ELi0EEvPfPT_S0_PhS0_ii:
        /* <DEDUP_REMOVED lines=10> */
.L_x_1134:
[----:B------:R-:W-:-:S04]  /*00a0*/  IMAD.MOV.U32 R5, RZ, RZ, 0x4 ;  /* 0x00000004ff057424 */ /* 0x000fc800078e00ff */
[----:B------:R-:W-:-:S06]  /*00b0*/  IMAD.WIDE R4, R0, R5, c[0x0][0x160] ;  /* 0x0000580000047625 */ /* 0x000fcc00078e0205 */
[----:B------:R-:W2:Y:S04]  /*00c0*/  LDG.E R5, [R4.64] ;  /* 0x0000000604057981 */ /* 0x000ea8000c1e1900 */
[----:B--2---:R0:W-:Y:S02]  /*00d0*/  STS [R0.X4+0xa3c], R5 ;  /* 0x000a3c0500007388 */ /* 0x0041e40000004800 */
[----:B0-----:R-:W-:-:S04]  /*00e0*/  IADD3 R0, R0, c[0x0][0x0], RZ ;  /* 0x0000000000007a10 */ /* 0x001fc80007ffe0ff */
[----:B------:R-:W-:-:S13]  /*00f0*/  ISETP.GE.AND P0, PT, R0, 0x100, PT ;  /* 0x000001000000780c */ /* 0x000fda0003f06270 */
[----:B------:R-:W-:Y:S05]  /*0100*/  @!P0 BRA `(.L_x_1134) ;  /* 0xffffff9000008947 */ /* 0x000fea000383ffff */
.L_x_1133:
[----:B-1----:R-:W-:Y:S05]  /*0110*/  BSYNC B0 ;  /* 0x0000000000007941 */ /* 0x002fea0003800000 */
.L_x_1132:
        /* <DEDUP_REMOVED lines=17> */
.L_x_1141:
[----:B------:R-:W-:Y:S01]  /*0230*/  IADD3 R16, -R4, c[0x0][0x18c], RZ ;  /* 0x0000630004107a10 */ /* 0x000fe20007ffe1ff */
[----:B------:R-:W-:Y:S01]  /*0240*/  IMAD.MOV.U32 R18, RZ, RZ, RZ ;  /* 0x000000ffff127224 */ /* 0x000fe200078e00ff */
[----:B------:R-:W-:Y:S01]  /*0250*/  BAR.SYNC.DEFER_BLOCKING 0x0 ;  /* 0x0000000000007b1d */ /* 0x000fe20000010000 */
[C---:B------:R-:W-:Y:S01]  /*0260*/  IADD3 R17, P2, R5.reuse, R4, RZ ;  /* 0x0000000405117210 */ /* 0x040fe20007f5e0ff */
[----:B------:R-:W-:Y:S01]  /*0270*/  IMAD.MOV.U32 R10, RZ, RZ, RZ ;  /* 0x000000ffff0a7224 */ /* 0x000fe200078e00ff */
[----:B------:R-:W-:Y:S02]  /*0280*/  IMNMX R16, R16, 0x200, PT ;  /* 0x0000020010107817 */ /* 0x000fe40003800200 */
[----:B------:R-:W-:-:S02]  /*0290*/  LEA.HI.X.SX32 R20, R5, R3, 0x1, P2 ;  /* 0x0000000305147211 */ /* 0x000fc400010f0eff */
        /* <DEDUP_REMOVED lines=75> */
.L_x_1136:
        /* <DEDUP_REMOVED lines=42> */
.L_x_1137:
[----:B0-----:R-:W-:Y:S05]  /*09f0*/  BSYNC B0 ;  /* 0x0000000000007941 */ /* 0x001fea0003800000 */
.L_x_1135:
        /* <DEDUP_REMOVED lines=12> */
.L_x_1139:
[----:B------:R-:W-:Y:S05]  /*0ac0*/  BSYNC B0 ;  /* 0x0000000000007941 */ /* 0x000fea0003800000 */
.L_x_1138:
[----:B------:R-:W-:Y:S01]  /*0ad0*/  BAR.SYNC.DEFER_BLOCKING 0x0 ;  /* 0x0000000000007b1d */ /* 0x000fe20000010000 */
[----:B------:R-:W-:Y:S02]  /*0ae0*/  IMAD.MOV.U32 R26, RZ, RZ, 0xbf ;  /* 0x000000bfff1a7424 */ /* 0x000fe400078e00ff */
[----:B------:R-:W-:Y:S02]  /*0af0*/  IMAD.MOV.U32 R19, RZ, RZ, 0x3f800000 ;  /* 0x3f800000ff137424 */ /* 0x000fe400078e00ff */
[----:B------:R-:W-:Y:S01]  /*0b00*/  IMAD.MOV.U32 R25, RZ, RZ, 0xff ;  /* 0x000000ffff197424 */ /* 0x000fe200078e00ff */
[----:B0-----:R-:W0:Y:S04]  /*0b10*/  LDS.64 R8, [0xe38] ;  /* 0x000e3800ff087984 */ /* 0x001e280000000a00 */
        /* <DEDUP_REMOVED lines=45> */
[----:B------:R-:W-:Y:S01]  /*0df0*/  LDS R25, [0xa3c] ;  /* 0x000a3c00ff197984 */ /* 0x000fe20000000800 */
        /* <DEDUP_REMOVED lines=15> */
[----:B------:R-:W-:Y:S01]  /*0ef0*/  LDS R24, [R22.X4+0xa3c] ;  /* 0x000a3c0016187984 */ /* 0x000fe20000004800 */
[----:B------:R-:W-:Y:S02]  /*0f00*/  @!P3 IMAD.MOV.U32 R10, RZ, RZ, R27 ;  /* 0x000000ffff0ab224 */ /* 0x000fe400078e001b */
[----:B------:R-:W-:Y:S01]  /*0f10*/  @!P3 IMAD.MOV.U32 R27, RZ, RZ, R26 ;  /* 0x000000ffff1bb224 */ /* 0x000fe200078e001a */
[----:B------:R-:W0:Y:S02]  /*0f20*/  LDS R28, [R19.X4+0xa3c] ;  /* 0x000a3c00131c7984 */ /* 0x000e240000004800 */
[----:B0-----:R-:W-:-:S13]  /*0f30*/  FSETP.GEU.FTZ.AND P0, PT, R28, R11, PT ;  /* 0x0000000b1c00720b */ /* 0x001fda0003f1e000 */
[----:B------:R-:W-:Y:S02]  /*0f40*/  @P0 ISETP.NE.AND P3, PT, R15, RZ, PT ;  /* 0x000000ff0f00020c */ /* 0x000fe40003f65270 */
[----:B------:R-:W-:Y:S02]  /*0f50*/  @!P0 ISETP.NE.AND P4, PT, R18, 0xff, PT ;  /* 0x000000ff1200880c */ /* 0x000fe40003f85270 */
[----:B------:R-:W-:Y:S02]  /*0f60*/  @P0 FSEL R29, R25, R10, !P3 ;  /* 0x0000000a191d0208 */ /* 0x000fe40005800000 */
[----:B------:R-:W-:Y:S02]  /*0f70*/  FSETP.GEU.FTZ.AND P3, PT, R24, R9, PT ;  /* 0x000000091800720b */ /* 0x000fe40003f7e000 */
        /* <DEDUP_REMOVED lines=98> */
.L_x_1140:
[----:B------:R-:W-:Y:S05]  /*15a0*/  EXIT ;  /* 0x000000000000794d */ /* 0x000fea0003800000 */
.L_x_1142:
        /* <DEDUP_REMOVED lines=13> */
.L_x_2136:


//--------------------- .text._Z18kQuantizeBlockwiseIfLi1024ELi4ELi0ELi0EEvPfPT_S0_PhS0_ii --------------------------
	.section	.text._Z18kQuantizeBlockwiseIfLi1024ELi4ELi0ELi0EEvPfPT_S0_PhS0_ii,"ax",@progbits
	.sectioninfo	@"SHI_REGISTERS=32"
	.align	128
        .global         _Z18kQuantizeBlockwiseIfLi1024ELi4ELi0ELi0EEvPfPT_S0_PhS0_ii
        .type           _Z18kQuantizeBlockwiseIfLi1024ELi4ELi0ELi0EEvPfPT_S0_PhS0_ii,@function
        .size           _Z18kQuantizeBlockwiseIfLi1024ELi4ELi0ELi0EEvPfPT_S0_PhS0_ii,(.L_x_2137 - _Z18kQuantizeBlockwiseIfLi1024ELi4ELi0ELi0EEvPfPT_S0_PhS0_ii)
        .other          _Z18kQuantizeBlockwiseIfLi1024ELi4ELi0ELi0EEvPfPT_S0_PhS0_ii,@"STO_CUDA_ENTRY STV_DEFAULT"
_Z18kQuantizeBlockwiseIfLi1024ELi4ELi0ELi0EEvPfPT_S0_PhS0_ii:
.text._Z18kQuantizeBlockwiseIfLi1024ELi4ELi0ELi0EEvPfPT_S0_PhS0_ii:
        /* <DEDUP_REMOVED lines=11> */
.L_x_1145:
[----:B------:R-:W-:-:S04]  /*00b0*/  IMAD.MOV.U32 R5, RZ, RZ, 0x4 ;  /* 0x00000004ff057424 */ /* 0x000fc800078e00ff */
[----:B------:R-:W-:-:S06]  /*00c0*/  IMAD.WIDE R4, R0, R5, c[0x0][0x160] ;  /* 0x0000580000047625 */ /* 0x000fcc00078e0205 */
[----:B------:R-:W2:Y:S04]  /*00d0*/  LDG.E R5, [R4.64] ;  /* 0x0000000e04057981 */ /* 0x000ea8000c1e1900 */
[----:B--2---:R0:W-:Y:S02]  /*00e0*/  STS [R0.X4+0x143c], R5 ;  /* 0x00143c0500007388 */ /* 0x0041e40000004800 */
[----:B0-----:R-:W-:-:S04]  /*00f0*/  IADD3 R0, R0, c[0x0][0x0], RZ ;  /* 0x0000000000007a10 */ /* 0x001fc80007ffe0ff */
[----:B------:R-:W-:-:S13]  /*0100*/  ISETP.GE.AND P0, PT, R0, 0x100, PT ;  /* 0x000001000000780c */ /* 0x000fda0003f06270 */
[----:B------:R-:W-:Y:S05]  /*0110*/  @!P0 BRA `(.L_x_1145) ;  /* 0xffffff9000008947 */ /* 0x000fea000383ffff */
.L_x_1144:
[----:B------:R-:W-:Y:S05]  /*0120*/  BSYNC B0 ;  /* 0x0000000000007941 */ /* 0x000fea0003800000 */
.L_x_1143:
        /* <DEDUP_REMOVED lines=16> */
.L_x_1152:
[----:B------:R-:W-:Y:S01]  /*0230*/  ULDC UR5, c[0x0][0x18c] ;  /* 0x0000630000057ab9 */ /* 0x000fe20000000800 */
[----:B------:R-:W-:Y:S01]  /*0240*/  LOP3.LUT R6, R23, 0x1f, R2, 0xf8, !PT ;  /* 0x0000001f17067812 */ /* 0x000fe200078ef802 */
[----:B------:R-:W-:Y:S01]  /*0250*/  UIADD3 UR5, -UR8, UR5, URZ ;  /* 0x0000000508057290 */ /* 0x000fe2000fffe13f */
[----:B------:R-:W-:Y:S01]  /*0260*/  IMAD.MOV.U32 R18, RZ, RZ, RZ ;  /* 0x000000ffff127224 */ /* 0x000fe200078e00ff */
[----:B------:R-:W-:Y:S01]  /*0270*/  BAR.SYNC.DEFER_BLOCKING 0x0 ;  /* 0x0000000000007b1d */ /* 0x000fe20000010000 */
[----:B------:R-:W-:Y:S01]  /*0280*/  SHF.R.S32.HI R7, RZ, 0x1f, R6 ;  /* 0x0000001fff077819 */ /* 0x000fe20000011406 */
[----:B------:R-:W-:Y:S01]  /*0290*/  UISETP.LT.AND UP0, UPT, UR5, 0x400, UPT ;  /* 0x000004000500788c */ /* 0x000fe2000bf01270 */
[C---:B------:R-:W-:Y:S01]  /*02a0*/  IADD3 R8, P0, R6.reuse, UR8, RZ ;  /* 0x0000000806087c10 */ /* 0x040fe2000ff1e0ff */
[----:B------:R-:W-:Y:S01]  /*02b0*/  IMAD.MOV.U32 R14, RZ, RZ, RZ ;  /* 0x000000ffff0e7224 */ /* 0x000fe200078e00ff */
[C---:B------:R-:W-:Y:S01]  /*02c0*/  LOP3.LUT R16, R6.reuse, 0x20, RZ, 0xfc, !PT ;  /* 0x0000002006107812 */ /* 0x040fe200078efcff */
[----:B------:R-:W-:Y:S01]  /*02d0*/  USEL UR9, UR5, 0x400, UP0 ;  /* 0x0000040005097887 */ /* 0x000fe20008000000 */
[C---:B------:R-:W-:Y:S01]  /*02e0*/  LOP3.LUT R17, R6.reuse, 0x40, RZ, 0xfc, !PT ;  /* 0x0000004006117812 */ /* 0x040fe200078efcff */
[----:B------:R-:W-:Y:S01]  /*02f0*/  IMAD.MOV.U32 R24, RZ, RZ, RZ ;  /* 0x000000ffff187224 */ /* 0x000fe200078e00ff */
[----:B------:R-:W-:Y:S01]  /*0300*/  LOP3.LUT R20, R6, 0x60, RZ, 0xfc, !PT ;  /* 0x0000006006147812 */ /* 0x000fe200078efcff */
[----:B------:R-:W-:Y:S01]  /*0310*/  IMAD.MOV.U32 R22, RZ, RZ, RZ ;  /* 0x000000ffff167224 */ /* 0x000fe200078e00ff */
[----:B------:R-:W-:-:S02]  /*0320*/  IADD3.X R9, R7, UR13, RZ, P0, !PT ;  /* 0x0000000d07097c10 */ /* 0x000fc400087fe4ff */
[----:B------:R-:W-:Y:S02]  /*0330*/  ISETP.GE.AND P0, PT, R6, UR9, PT ;  /* 0x0000000906007c0c */ /* 0x000fe4000bf06270 */
[----:B------:R-:W-:Y:S02]  /*0340*/  ISETP.GE.AND P1, PT, R16, UR9, PT ;  /* 0x0000000910007c0c */ /* 0x000fe4000bf26270 */
[----:B------:R-:W-:Y:S02]  /*0350*/  ISETP.GE.AND P2, PT, R17, UR9, PT ;  /* 0x0000000911007c0c */ /* 0x000fe4000bf46270 */
[----:B------:R-:W-:Y:S02]  /*0360*/  ISETP.GE.AND P3, PT, R20, UR9, PT ;  /* 0x0000000914007c0c */ /* 0x000fe4000bf66270 */
[----:B------:R-:W-:-:S04]  /*0370*/  LEA R12, P4, R8, c[0x0][0x168], 0x2 ;  /* 0x00005a00080c7a11 */ /* 0x000fc800078810ff */
[----:B------:R-:W-:-:S05]  /*0380*/  LEA.HI.X R13, R8, c[0x0][0x16c], R9, 0x2, P4 ;  /* 0x00005b00080d7a11 */ /* 0x000fca00020f1409 */
[----:B------:R-:W2:Y:S04]  /*0390*/  @!P0 LDG.E.CONSTANT R18, [R12.64] ;  /* 0x0000000e0c128981 */ /* 0x000ea8000c1e9900 */
[----:B------:R-:W3:Y:S04]  /*03a0*/  @!P1 LDG.E.CONSTANT R14, [R12.64+0x80] ;  /* 0x0000800e0c0e9981 */ /* 0x000ee8000c1e9900 */
[----:B------:R-:W4:Y:S04]  /*03b0*/  @!P2 LDG.E.CONSTANT R24, [R12.64+0x100] ;  /* 0x0001000e0c18a981 */ /* 0x000f28000c1e9900 */
[----:B------:R-:W5:Y:S01]  /*03c0*/  @!P3 LDG.E.CONSTANT R22, [R12.64+0x180] ;  /* 0x0001800e0c16b981 */ /* 0x000f62000c1e9900 */
[----:B0-----:R-:W-:Y:S01]  /*03d0*/  IMAD.IADD R21, R23, 0x1, R0 ;  /* 0x0000000117157824 */ /* 0x001fe200078e0200 */
[----:B------:R-:W-:Y:S01]  /*03e0*/  UISETP.GT.AND UP0, UPT, UR9, 0xff, UPT ;  /* 0x000000ff0900788c */ /* 0x000fe2000bf04270 */
[----:B------:R-:W-:Y:S02]  /*03f0*/  BSSY B0, `(.L_x_1146) ;  /* 0x0000076000007945 */ /* 0x000fe40003800000 */
[----:B------:R-:W-:-:S03]  /*0400*/  IMAD R8, R0, 0x3, R21 ;  /* 0x0000000300087824 */ /* 0x000fc600078e0215 */
[----:B------:R-:W-:Y:S01]  /*0410*/  PLOP3.LUT P0, PT, PT, PT, UP0, 0x80, 0x0 ;  /* 0x000000000000781c */ /* 0x000fe20003f0f008 */
        /* <DEDUP_REMOVED lines=55> */
[----:B------:R-:W-:-:S04]  /*0790*/  FSEL R12, R12, R25, P0 ;  /* 0x000000190c0c7208 */ /* 0x000fc80000000000 */
        /* <DEDUP_REMOVED lines=17> */
.L_x_1147:
        /* <DEDUP_REMOVED lines=42> */
.L_x_1148:
[----:B0-----:R-:W-:Y:S05]  /*0b50*/  BSYNC B0 ;  /* 0x0000000000007941 */ /* 0x001fea0003800000 */
.L_x_1146:
        /* <DEDUP_REMOVED lines=15> */
.L_x_1150:
[----:B------:R-:W-:Y:S05]  /*0c50*/  BSYNC B0 ;  /* 0x0000000000007941 */ /* 0x000fea0003800000 */
.L_x_1149:
        /* <DEDUP_REMOVED lines=71> */
[----:B------:R-:W-:Y:S02]  /*10d0*/  @P0 FSEL R9, R14, R27, !P3 ;  /* 0x0000001b0e090208 */ /* 0x000fe40005800000 */
[----:B------:R-:W-:-:S03]  /*10e0*/  @!P0 FSEL R29, R12, R29, !P4 ;  /* 0x0000001d0c1d8208 */ /* 0x000fc60006000000 */
[C---:B------:R-:W-:Y:S02]  /*10f0*/  @P0 FADD.FTZ R9, R18.reuse, R9 ;  /* 0x0000000912090221 */ /* 0x040fe40000010000 */
[----:B------:R-:W-:Y:S02]  /*1100*/  @!P0 FADD.FTZ R29, R18, R29 ;  /* 0x0000001d121d8221 */ /* 0x000fe40000010000 */
[----:B------:R-:W-:Y:S02]  /*1110*/  IMAD.MOV.U32 R18, RZ, RZ, 0x3f ;  /* 0x0000003fff127424 */ /* 0x000fe400078e00ff */
[----:B------:R-:W-:Y:S02]  /*1120*/  @!P2 IMAD.MOV.U32 R18, RZ, RZ, 0xbf ;  /* 0x000000bfff12a424 */ /* 0x000fe400078e00ff */
[----:B------:R-:W-:Y:S02]  /*1130*/  @P0 FMUL.FTZ R9, R9, 0.5 ;  /* 0x3f00000009090820 */ /* 0x000fe40000410000 */
[----:B------:R-:W-:Y:S01]  /*1140*/  @!P0 FMUL.FTZ R29, R29, 0.5 ;  /* 0x3f0000001d1d8820 */ /* 0x000fe20000410000 */
[----:B------:R-:W0:Y:S02]  /*1150*/  LDS R24, [R18.X4+0x143c] ;  /* 0x00143c0012187984 */ /* 0x000e240000004800 */
[----:B------:R-:W-:-:S02]  /*1160*/  @P0 FSETP.GT.FTZ.AND P5, PT, R9, R22, PT ;  /* 0x000000160900020b */ /* 0x000fc40003fb4000 */
[----:B------:R-:W-:Y:S02]  /*1170*/  @!P0 FSETP.GT.FTZ.AND P4, PT, R22, R29, PT ;  /* 0x0000001d1600820b */ /* 0x000fe40003f94000 */
[-C--:B------:R-:W-:Y:S01]  /*1180*/  @P0 SEL R9, R25, R28.reuse, P5 ;  /* 0x0000001c19090207 */ /* 0x080fe20002800000 */
[----:B------:R-:W-:Y:S01]  /*1190*/  IMAD.MOV.U32 R25, RZ, RZ, -0x40800000 ;  /* 0xbf800000ff197424 */ /* 0x000fe200078e00ff */
[----:B------:R-:W-:Y:S01]  /*11a0*/  @!P0 SEL R9, R19, R28, P4 ;  /* 0x0000001c13098207 */ /* 0x000fe20002000000 */
[----:B------:R-:W-:Y:S02]  /*11b0*/  FMUL.FTZ R19, R10, R13 ;  /* 0x0000000d0a137220 */ /* 0x000fe40000410000 */
[--C-:B------:R-:W-:Y:S02]  /*11c0*/  IMAD.MOV.U32 R10, RZ, RZ, R8.reuse ;  /* 0x000000ffff0a7224 */ /* 0x100fe400078e0008 */
[----:B------:R-:W-:Y:S02]  /*11d0*/  @!P2 IMAD.MOV.U32 R10, RZ, RZ, 0x3f800000 ;  /* 0x3f800000ff0aa424 */ /* 0x000fe400078e00ff */
[----:B------:R-:W-:-:S02]  /*11e0*/  @!P2 IMAD.MOV.U32 R25, RZ, RZ, R8 ;  /* 0x000000ffff19a224 */ /* 0x000fc400078e0008 */
[----:B------:R-:W-:Y:S02]  /*11f0*/  IMAD.MOV.U32 R13, RZ, RZ, 0x7f ;  /* 0x0000007fff0d7424 */ /* 0x000fe400078e00ff */
        /* <DEDUP_REMOVED lines=63> */
[----:B------:R-:W-:Y:S02]  /*15f0*/  @P0 FMUL.FTZ R22, R29, 0.5 ;  /* 0x3f0000001d160820 */ /* 0x000fe40000410000 */
[----:B------:R-:W-:Y:S02]  /*1600*/  @!P0 FMUL.FTZ R26, R25, 0.5 ;  /* 0x3f000000191a8820 */ /* 0x000fe40000410000 */
[----:B------:R-:W-:Y:S01]  /*1610*/  IMAD.MOV.U32 R25, RZ, RZ, -0x40800000 ;  /* 0xbf800000ff197424 */ /* 0x000fe200078e00ff */
[----:B------:R-:W-:Y:S01]  /*1620*/  @P0 FSETP.GT.FTZ.AND P5, PT, R22, R15, PT ;  /* 0x0000000f1600020b */ /* 0x000fe20003fb4000 */
[----:B------:R-:W-:Y:S01]  /*1630*/  @!P2 IMAD.MOV.U32 R25, RZ, RZ, R8 ;  /* 0x000000ffff19a224 */ /* 0x000fe200078e0008 */
[C---:B------:R-:W-:Y:S01]  /*1640*/  @P3 IADD3 R22, R13.reuse, -0x20, RZ ;  /* 0xffffffe00d163810 */ /* 0x040fe20007ffe0ff */
[----:B------:R-:W-:Y:S01]  /*1650*/  @!P3 IMAD.MOV.U32 R25, RZ, RZ, R24 ;  /* 0x000000ffff19b224 */ /* 0x000fe200078e0018 */
[----:B------:R-:W-:-:S02]  /*1660*/  @!P3 IADD3 R22, R13, 0x20, RZ ;  /* 0x000000200d16b810 */ /* 0x000fc40007ffe0ff */
[----:B------:R-:W-:Y:S01]  /*1670*/  @!P0 FSETP.GT.FTZ.AND P4, PT, R15, R26, PT ;  /* 0x0000001a0f00820b */ /* 0x000fe20003f94000 */
[----:B------:R-:W-:Y:S01]  /*1680*/  IMAD.MOV.U32 R15, RZ, RZ, R8 ;  /* 0x000000ffff0f7224 */ /* 0x000fe200078e0008 */
[-C--:B------:R-:W-:Y:S01]  /*1690*/  @P0 SEL R10, R10, R27.reuse, P5 ;  /* 0x0000001b0a0a0207 */ /* 0x080fe20002800000 */
[----:B------:R-:W0:Y:S01]  /*16a0*/  LDS R26, [R22.X4+0x143c] ;  /* 0x00143c00161a7984 */ /* 0x000e220000004800 */
[----:B------:R-:W-:Y:S01]  /*16b0*/  @!P0 SEL R10, R18, R27, P4 ;  /* 0x0000001b120a8207 */ /* 0x000fe20002000000 */
[----:B------:R-:W-:Y:S02]  /*16c0*/  @!P2 IMAD.MOV.U32 R15, RZ, RZ, 0x3f800000 ;  /* 0x3f800000ff0fa424 */ /* 0x000fe400078e00ff */
[----:B------:R-:W-:Y:S01]  /*16d0*/  IMAD.MOV.U32 R18, RZ, RZ, 0x7f ;  /* 0x0000007fff127424 */ /* 0x000fe200078e00ff */
[----:B------:R-:W-:Y:S01]  /*16e0*/  PRMT R10, R10, 0x7604, R9 ;  /* 0x000076040a0a7816 */ /* 0x000fe20000000009 */
[----:B------:R-:W-:Y:S02]  /*16f0*/  @!P3 IMAD.MOV.U32 R24, RZ, RZ, R15 ;  /* 0x000000ffff18b224 */ /* 0x000fe400078e000f */
[----:B------:R-:W-:-:S02]  /*1700*/  @!P2 IMAD.MOV.U32 R18, RZ, RZ, 0xff ;  /* 0x000000ffff12a424 */ /* 0x000fc400078e00ff */
[----:B------:R-:W-:Y:S02]  /*1710*/  IMAD.MOV.U32 R15, RZ, RZ, RZ ;  /* 0x000000ffff0f7224 */ /* 0x000fe400078e00ff */
        /* <DEDUP_REMOVED lines=55> */
[----:B------:R-:W-:Y:S02]  /*1a90*/  @!P0 FMUL.FTZ R24, R25, 0.5 ;  /* 0x3f00000019188820 */ /* 0x000fe40000410000 */
[----:B------:R-:W-:Y:S01]  /*1aa0*/  IMAD.MOV.U32 R25, RZ, RZ, RZ ;  /* 0x000000ffff197224 */ /* 0x000fe200078e00ff */
[----:B------:R-:W-:Y:S01]  /*1ab0*/  @P0 FSETP.GT.FTZ.AND P5, PT, R18, R19, PT ;  /* 0x000000131200020b */ /* 0x000fe20003fb4000 */
[----:B------:R-:W-:Y:S01]  /*1ac0*/  @!P2 IMAD.MOV.U32 R25, RZ, RZ, 0x7f ;  /* 0x0000007fff19a424 */ /* 0x000fe200078e00ff */
[----:B------:R-:W-:Y:S01]  /*1ad0*/  @!P0 FSETP.GT.FTZ.AND P4, PT, R19, R24, PT ;  /* 0x000000181300820b */ /* 0x000fe20003f94000 */
[----:B------:R-:W-:Y:S01]  /*1ae0*/  IMAD.MOV.U32 R19, RZ, RZ, -0x40800000 ;  /* 0xbf800000ff137424 */ /* 0x000fe200078e00ff */
[-C--:B------:R-:W-:Y:S01]  /*1af0*/  @P0 SEL R15, R15, R27.reuse, P5 ;  /* 0x0000001b0f0f0207 */ /* 0x080fe20002800000 */
[----:B------:R-:W-:Y:S01]  /*1b00*/  @!P2 IMAD.MOV.U32 R19, RZ, RZ, R8 ;  /* 0x000000ffff13a224 */ /* 0x000fe200078e0008 */
[----:B------:R-:W-:Y:S01]  /*1b10*/  @!P0 SEL R15, R26, R27, P4 ;  /* 0x0000001b1a0f8207 */ /* 0x000fe20002000000 */
[----:B------:R-:W-:-:S02]  /*1b20*/  @!P2 IMAD.MOV.U32 R8, RZ, RZ, 0x3f800000 ;  /* 0x3f800000ff08a424 */ /* 0x000fc400078e00ff */
[----:B------:R-:W-:Y:S02]  /*1b30*/  IMAD.MOV.U32 R26, RZ, RZ, 0x7f ;  /* 0x0000007fff1a7424 */ /* 0x000fe400078e00ff */
[----:B------:R-:W-:Y:S02]  /*1b40*/  @!P2 IMAD.MOV.U32 R26, RZ, RZ, 0xff ;  /* 0x000000ffff1aa424 */ /* 0x000fe400078e00ff */
[----:B------:R-:W-:Y:S01]  /*1b50*/  IMAD.U32 R27, RZ, RZ, UR8 ;  /* 0x00000008ff1b7e24 */ /* 0x000fe2000f8e00ff */
[----:B------:R-:W-:Y:S01]  /*1b60*/  UIADD3 UR8, UP0, UR4, UR8, URZ ;  /* 0x0000000804087290 */ /* 0x000fe2000ff1e03f */
        /* <DEDUP_REMOVED lines=61> */
[-C--:B------:R-:W-:Y:S02]  /*1f40*/  @P0 SEL R25, R25, R8.reuse, P3 ;  /* 0x0000000819190207 */ /* 0x080fe40001800000 */
[----:B------:R-:W-:Y:S02]  /*1f50*/  @!P0 SEL R25, R18, R8, P2 ;  /* 0x0000000812198207 */ /* 0x000fe40001000000 */
[----:B------:R-:W-:Y:S01]  /*1f60*/  PRMT R8, R15, 0x7054, R10 ;  /* 0x000070540f087816 */ /* 0x000fe2000000000a */
[----:B------:R-:W-:-:S03]  /*1f70*/  IMAD R10, R0, 0x4, R23 ;  /* 0x00000004000a7824 */ /* 0x000fc600078e0217 */
[----:B------:R-:W-:Y:S02]  /*1f80*/  PRMT R25, R25, 0x654, R8 ;  /* 0x0000065419197816 */ /* 0x000fe40000000008 */
[----:B------:R-:W-:-:S03]  /*1f90*/  IADD3 R8, P4, P5, R27, c[0x0][0x178], R6 ;  /* 0x00005e001b087a10 */ /* 0x000fc60007d9e006 */
        /* <DEDUP_REMOVED lines=12> */
[----:B------:R-:W-:Y:S01]  /*2060*/  ISETP.GE.AND P0, PT, R6, R9, PT ;  /* 0x000000090600720c */ /* 0x000fe20003f06270 */
[----:B------:R-:W-:Y:S01]  /*2070*/  IMAD.U32 R6, RZ, RZ, UR13 ;  /* 0x0000000dff067e24 */ /* 0x000fe2000f8e00ff */
[----:B------:R-:W-:Y:S02]  /*2080*/  UIADD3.X UR13, URZ, UR13, URZ, UP0, !UPT ;  /* 0x0000000d3f0d7290 */ /* 0x000fe400087fe43f */
[----:B------:R-:W-:Y:S02]  /*2090*/  UISETP.GE.U32.AND UP0, UPT, UR8, UR12, UPT ;  /* 0x0000000c0800728c */ /* 0x000fe4000bf06070 */
[----:B------:R-:W-:-:S02]  /*20a0*/  IADD3.X R9, R6, c[0x0][0x17c], R7, P4, P5 ;  /* 0x00005f0006097a10 */ /* 0x000fc400027ea407 */
[----:B------:R-:W-:-:S03]  /*20b0*/  UISETP.GE.AND.EX UP0, UPT, UR13, URZ, UPT, UP0 ;  /* 0x0000003f0d00728c */ /* 0x000fc6000bf06300 */
[----:B------:R0:W-:Y:S04]  /*20c0*/  @!P1 STG.E.U8 [R8.64+0x20], R13 ;  /* 0x0000200d08009986 */ /* 0x0001e8000c10110e */
[----:B------:R0:W-:Y:S04]  /*20d0*/  @!P2 STG.E.U8 [R8.64+0x40], R15 ;  /* 0x0000400f0800a986 */ /* 0x0001e8000c10110e */
[----:B------:R0:W-:Y:S04]  /*20e0*/  @!P3 STG.E.U8 [R8.64+0x60], R19 ;  /* 0x000060130800b986 */ /* 0x0001e8000c10110e */
[----:B------:R0:W-:Y:S01]  /*20f0*/  @!P0 STG.E.U8 [R8.64], R11 ;  /* 0x0000000b08008986 */ /* 0x0001e2000c10110e */
[----:B------:R-:W-:-:S13]  /*2100*/  PLOP3.LUT P0, PT, PT, PT, UP0, 0x80, 0x0 ;  /* 0x000000000000781c */ /* 0x000fda0003f0f008 */
[----:B0-----:R-:W-:Y:S01]  /*2110*/  @P0 CALL.REL.NOINC `(.L_x_1151) ;  /* 0x0000001000000944 */ /* 0x001fe20003c00000 */
[----:B------:R-:W-:Y:S05]  /*2120*/  BRA `(.L_x_1152) ;  /* 0xffffe10000007947 */ /* 0x000fea000383ffff */
.L_x_1151:
[----:B------:R-:W-:Y:S05]  /*2130*/  EXIT ;  /* 0x000000000000794d */ /* 0x000fea0003800000 */
.L_x_1153:
        /* <DEDUP_REMOVED lines=12> */
.L_x_2137:


//--------------------- .text._Z18kQuantizeBlockwiseIfLi2048ELi4ELi0ELi0EEvPfPT_S0_PhS0_ii --------------------------
	.section	.text._Z18kQuantizeBlockwiseIfLi2048ELi4ELi0ELi0EEvPfPT_S0_PhS0_ii,"ax",@progbits
	.sectioninfo	@"SHI_REGISTERS=40"
	.align	128
        .global         _Z18kQuantizeBlockwiseIfLi2048ELi4ELi0ELi0EEvPfPT_S0_PhS0_ii
        .type           _Z18kQuantizeBlockwiseIfLi2048ELi4ELi0ELi0EEvPfPT_S0_PhS0_ii,@function
        .size           _Z18kQuantizeBlockwiseIfLi2048ELi4ELi0ELi0EEvPfPT_S0_PhS0_ii,(.L_x_2138 - _Z18kQuantizeBlockwiseIfLi2048ELi4ELi0ELi0EEvPfPT_S0_PhS0_ii)
        .other          _Z18kQuantizeBlockwiseIfLi2048ELi4ELi0ELi0EEvPfPT_S0_PhS0_ii,@"STO_CUDA_ENTRY STV_DEFAULT"
_Z18kQuantizeBlockwiseIfLi2048ELi4ELi0ELi0EEvPfPT_S0_PhS0_ii:
.text._Z18kQuantizeBlockwiseIfLi2048ELi4ELi0ELi0EEvPfPT_S0_PhS0_ii:
        /* <DEDUP_REMOVED lines=10> */
.L_x_1156:
[----:B------:R-:W-:-:S04]  /*00a0*/  IMAD.MOV.U32 R3, RZ, RZ, 0x4 ;  /* 0x00000004ff037424 */ /* 0x000fc800078e00ff */
[----:B------:R-:W-:-:S06]  /*00b0*/  IMAD.WIDE R2, R0, R3, c[0x0][0x160] ;  /* 0x0000580000027625 */ /* 0x000fcc00078e0203 */
[----:B------:R-:W2:Y:S04]  /*00c0*/  LDG.E R3, [R2.64] ;  /* 0x0000000602037981 */ /* 0x000ea8000c1e1900 */
[----:B--2---:R0:W-:Y:S02]  /*00d0*/  STS [R0.X4+0x2864], R3 ;  /* 0x0028640300007388 */ /* 0x0041e40000004800 */
[----:B0-----:R-:W-:-:S04]  /*00e0*/  IADD3 R0, R0, c[0x0][0x0], RZ ;  /* 0x0000000000007a10 */ /* 0x001fc80007ffe0ff */
[----:B------:R-:W-:-:S13]  /*00f0*/  ISETP.GE.AND P0, PT, R0, 0x100, PT ;  /* 0x000001000000780c */ /* 0x000fda0003f06270 */
[----:B------:R-:W-:Y:S05]  /*0100*/  @!P0 BRA `(.L_x_1156) ;  /* 0xffffff9000008947 */ /* 0x000fea000383ffff */
.L_x_1155:
[----:B-1----:R-:W-:Y:S05]  /*0110*/  BSYNC B0 ;  /* 0x0000000000007941 */ /* 0x002fea0003800000 */
.L_x_1154:
        /* <DEDUP_REMOVED lines=15> */
.L_x_1163:
[----:B------:R-:W-:Y:S01]  /*0210*/  IADD3 R2, -R3, c[0x0][0x18c], RZ ;  /* 0x0000630003027a10 */ /* 0x000fe20007ffe1ff */
[----:B------:R-:W-:Y:S01]  /*0220*/  IMAD.MOV.U32 R16, RZ, RZ, RZ ;  /* 0x000000ffff107224 */ /* 0x000fe200078e00ff */
[----:B------:R-:W-:Y:S01]  /*0230*/  LOP3.LUT R24, R35, 0x1f, R6, 0xf8, !PT ;  /* 0x0000001f23187812 */ /* 0x000fe200078ef806 */
[----:B------:R-:W-:Y:S01]  /*0240*/  IMAD.MOV.U32 R20, RZ, RZ, RZ ;  /* 0x000000ffff147224 */ /* 0x000fe200078e00ff */
[----:B------:R-:W-:Y:S01]  /*0250*/  IMNMX R2, R2, 0x800, PT ;  /* 0x0000080002027817 */ /* 0x000fe20003800200 */
[----:B------:R-:W-:Y:S01]  /*0260*/  IMAD.MOV.U32 R18, RZ, RZ, RZ ;  /* 0x000000ffff127224 */ /* 0x000fe200078e00ff */
[----:B------:R-:W-:Y:S01]  /*0270*/  SHF.R.S32.HI R0, RZ, 0x1f, R24 ;  /* 0x0000001fff007819 */ /* 0x000fe20000011418 */
[----:B------:R-:W-:Y:S01]  /*0280*/  BAR.SYNC.DEFER_BLOCKING 0x0 ;  /* 0x0000000000007b1d */ /* 0x000fe20000010000 */
[C---:B------:R-:W-:Y:S02]  /*0290*/  IADD3 R7, P4, R24.reuse, R3, RZ ;  /* 0x0000000318077210 */ /* 0x040fe40007f9e0ff */
[----:B------:R-:W-:-:S02]  /*02a0*/  LOP3.LUT R29, R24, 0x20, RZ, 0xfc, !PT ;  /* 0x00000020181d7812 */ /* 0x000fc400078efcff */
[----:B------:R-:W-:Y:S01]  /*02b0*/  LOP3.LUT R27, R24, 0x40, RZ, 0xfc, !PT ;  /* 0x00000040181b7812 */ /* 0x000fe200078efcff */
[----:B------:R-:W-:Y:S01]  /*02c0*/  IMAD.X R10, R0, 0x1, R5, P4 ;  /* 0x00000001000a7824 */ /* 0x000fe200020e0605 */
[C---:B------:R-:W-:Y:S02]  /*02d0*/  LOP3.LUT R25, R24.reuse, 0x60, RZ, 0xfc, !PT ;  /* 0x0000006018197812 */ /* 0x040fe400078efcff */
[-C--:B------:R-:W-:Y:S02]  /*02e0*/  ISETP.GE.AND P0, PT, R24, R2.reuse, PT ;  /* 0x000000021800720c */ /* 0x080fe40003f06270 */
[-C--:B------:R-:W-:Y:S02]  /*02f0*/  ISETP.GE.AND P1, PT, R29, R2.reuse, PT ;  /* 0x000000021d00720c */ /* 0x080fe40003f26270 */
[-C--:B------:R-:W-:Y:S02]  /*0300*/  ISETP.GE.AND P2, PT, R27, R2.reuse, PT ;  /* 0x000000021b00720c */ /* 0x080fe40003f46270 */
[----:B------:R-:W-:-:S02]  /*0310*/  ISETP.GE.AND P3, PT, R25, R2, PT ;  /* 0x000000021900720c */ /* 0x000fc40003f66270 */
[----:B------:R-:W-:-:S04]  /*0320*/  LEA R8, P4, R7, c[0x0][0x168], 0x2 ;  /* 0x00005a0007087a11 */ /* 0x000fc800078810ff */
[----:B------:R-:W-:Y:S01]  /*0330*/  LEA.HI.X R9, R7, c[0x0][0x16c], R10, 0x2, P4 ;  /* 0x00005b0007097a11 */ /* 0x000fe200020f140a */
[----:B------:R-:W-:-:S04]  /*0340*/  IMAD.MOV.U32 R10, RZ, RZ, RZ ;  /* 0x000000ffff0a7224 */ /* 0x000fc800078e00ff */
[----:B------:R-:W2:Y:S04]  /*0350*/  @!P0 LDG.E.CONSTANT R16, [R8.64] ;  /* 0x0000000608108981 */ /* 0x000ea8000c1e9900 */
[----:B------:R-:W3:Y:S04]  /*0360*/  @!P1 LDG.E.CONSTANT R10, [R8.64+0x80] ;  /* 0x00008006080a9981 */ /* 0x000ee8000c1e9900 */
[----:B------:R-:W4:Y:S04]  /*0370*/  @!P2 LDG.E.CONSTANT R20, [R8.64+0x100] ;  /* 0x000100060814a981 */ /* 0x000f28000c1e9900 */
[----:B------:R-:W5:Y:S01]  /*0380*/  @!P3 LDG.E.CONSTANT R18, [R8.64+0x180] ;  /* 0x000180060812b981 */ /* 0x000f62000c1e9900 */
[----:B0-----:R-:W-:Y:S01]  /*0390*/  IMAD.IADD R7, R35, 0x1, R4 ;  /* 0x0000000123077824 */ /* 0x001fe200078e0204 */
[----:B------:R-:W-:Y:S01]  /*03a0*/  ISETP.GT.AND P0, PT, R2, 0x1ff, PT ;  /* 0x000001ff0200780c */ /* 0x000fe20003f04270 */
[----:B------:R-:W-:Y:S02]  /*03b0*/  BSSY B0, `(.L_x_1157) ;  /* 0x000009b000007945 */ /* 0x000fe40003800000 */
[----:B------:R-:W-:Y:S01]  /*03c0*/  IMAD R12, R4, 0x3, R7 ;  /* 0x00000003040c7824 */ /* 0x000fe200078e0207 */
        /* <DEDUP_REMOVED lines=94> */
.L_x_1158:
        /* <DEDUP_REMOVED lines=59> */
.L_x_1159:
[----:B0-----:R-:W-:Y:S05]  /*0d60*/  BSYNC B0 ;  /* 0x0000000000007941 */ /* 0x001fea0003800000 */
.L_x_1157:
        /* <DEDUP_REMOVED lines=12> */
.L_x_1161:
[----:B------:R-:W-:Y:S05]  /*0e30*/  BSYNC B0 ;  /* 0x0000000000007941 */ /* 0x000fea0003800000 */
.L_x_1160:
[----:B------:R-:W-:Y:S01]  /*0e40*/  BAR.SYNC.DEFER_BLOCKING 0x0 ;  /* 0x0000000000007b1d */ /* 0x000fe20000010000 */
[----:B------:R-:W-:Y:S02]  /*0e50*/  IMAD.MOV.U32 R16, RZ, RZ, 0xbf ;  /* 0x000000bfff107424 */ /* 0x000fe400078e00ff */
[----:B0-----:R-:W-:Y:S02]  /*0e60*/  IMAD.MOV.U32 R11, RZ, RZ, 0x3f800000 ;  /* 0x3f800000ff0b7424 */ /* 0x001fe400078e00ff */
[----:B------:R-:W-:Y:S01]  /*0e70*/  IMAD.MOV.U32 R21, RZ, RZ, 0xff ;  /* 0x000000ffff157424 */ /* 0x000fe200078e00ff */
[----:B------:R-:W0:Y:S04]  /*0e80*/  LDS.64 R8, [0x2c60] ;  /* 0x002c6000ff087984 */ /* 0x000e280000000a00 */
[----:B------:R-:W1:Y:S01]  /*0e90*/  LDS R18, [0x2a60] ;  /* 0x002a6000ff127984 */ /* 0x000e620000000800 */
[----:B0-----:R-:W-:-:S02]  /*0ea0*/  FMUL.FTZ R22, R12, R9 ;  /* 0x000000090c167220 */ /* 0x001fc40000410000 */
[----:B------:R-:W-:Y:S02]  /*0eb0*/  IMAD.MOV.U32 R12, RZ, RZ, 0x7f ;  /* 0x0000007fff0c7424 */ /* 0x000fe400078e00ff */
        /* <DEDUP_REMOVED lines=16> */
[----:B------:R-:W-:-:S02]  /*0fc0*/  FMUL.FTZ R21, R13, R9 ;  /* 0x000000090d157220 */ /* 0x000fc40000410000 */
[----:B------:R-:W-:-:S03]  /*0fd0*/  IMAD.MOV.U32 R13, RZ, RZ, 0x3f ;  /* 0x0000003fff0d7424 */ /* 0x000fc600078e00ff */
[----:B------:R-:W-:-:S13]  /*0fe0*/  FSETP.GEU.FTZ.AND P3, PT, R10, R21, PT ;  /* 0x000000150a00720b */ /* 0x000fda0003f7e000 */
        /* <DEDUP_REMOVED lines=54> */
[----:B------:R-:W0:Y:S01]  /*1350*/  LDS R18, [R20.X4+0x2864] ;  /* 0x0028640014127984 */ /* 0x000e220000004800 */
[----:B------:R-:W-:Y:S02]  /*1360*/  @!P2 FSEL R37, R8, R37, !P6 ;  /* 0x000000250825a208 */ /* 0x000fe40007000000 */
[----:B------:R-:W-:-:S03]  /*1370*/  @P2 FADD.FTZ R23, R32, R23 ;  /* 0x0000001720172221 */ /* 0x000fc60000010000 */
[----:B------:R-:W-:Y:S02]  /*1380*/  @!P2 FADD.FTZ R37, R32, R37 ;  /* 0x000000252025a221 */ /* 0x000fe40000010000 */
[----:B------:R-:W-:Y:S02]  /*1390*/  @P2 FMUL.FTZ R23, R23, 0.5 ;  /* 0x3f00000017172820 */ /* 0x000fe40000410000 */
[----:B------:R-:W-:-:S03]  /*13a0*/  @!P2 FMUL.FTZ R37, R37, 0.5 ;  /* 0x3f0000002525a820 */ /* 0x000fc60000410000 */
[----:B------:R-:W-:Y:S01]  /*13b0*/  @P2 FSETP.GT.FTZ.AND P6, PT, R23, R22, PT ;  /* 0x000000161700220b */ /* 0x000fe20003fd4000 */
[----:B------:R-:W-:Y:S02]  /*13c0*/  IMAD.MOV.U32 R23, RZ, RZ, RZ ;  /* 0x000000ffff177224 */ /* 0x000fe400078e00ff */
[----:B------:R-:W-:Y:S01]  /*13d0*/  @!P3 IMAD.MOV.U32 R23, RZ, RZ, 0x7f ;  /* 0x0000007fff17b424 */ /* 0x000fe200078e00ff */
[----:B------:R-:W-:Y:S01]  /*13e0*/  @P2 SEL R12, R12, R19, P6 ;  /* 0x000000130c0c2207 */ /* 0x000fe20003000000 */
[----:B------:R-:W-:Y:S01]  /*13f0*/  @!P5 IMAD.MOV.U32 R23, RZ, RZ, R13 ;  /* 0x000000ffff17d224 */ /* 0x000fe200078e000d */
[----:B------:R-:W-:Y:S01]  /*1400*/  @!P2 FSETP.GT.FTZ.AND P6, PT, R22, R37, PT ;  /* 0x000000251600a20b */ /* 0x000fe20003fd4000 */
[----:B------:R-:W-:Y:S02]  /*1410*/  IMAD.MOV.U32 R22, RZ, RZ, -0x40800000 ;  /* 0xbf800000ff167424 */ /* 0x000fe400078e00ff */
[----:B------:R-:W-:Y:S02]  /*1420*/  @!P3 IMAD.MOV.U32 R22, RZ, RZ, R10 ;  /* 0x000000ffff16b224 */ /* 0x000fe400078e000a */
[----:B------:R-:W-:-:S02]  /*1430*/  @!P5 IMAD.MOV.U32 R22, RZ, RZ, R28 ;  /* 0x000000ffff16d224 */ /* 0x000fc400078e001c */
[----:B------:R-:W-:Y:S01]  /*1440*/  @!P2 SEL R12, R16, R19, P6 ;  /* 0x00000013100ca207 */ /* 0x000fe20003000000 */
[----:B------:R-:W-:Y:S02]  /*1450*/  IMAD.MOV.U32 R16, RZ, RZ, R10 ;  /* 0x000000ffff107224 */ /* 0x000fe400078e000a */
[----:B------:R-:W-:Y:S02]  /*1460*/  @!P3 IMAD.MOV.U32 R16, RZ, RZ, 0x3f800000 ;  /* 0x3f800000ff10b424 */ /* 0x000fe400078e00ff */
[----:B------:R-:W-:Y:S02]  /*1470*/  @!P4 IMAD.MOV.U32 R22, RZ, RZ, R30 ;  /* 0x000000ffff16c224 */ /* 0x000fe400078e001e */
[----:B------:R-:W-:Y:S02]  /*1480*/  @!P5 IMAD.MOV.U32 R28, RZ, RZ, R16 ;  /* 0x000000ffff1cd224 */ /* 0x000fe400078e0010 */
[----:B------:R-:W-:Y:S02]  /*1490*/  IMAD.MOV.U32 R16, RZ, RZ, 0x7f ;  /* 0x0000007fff107424 */ /* 0x000fe400078e00ff */
[----:B------:R-:W-:-:S02]  /*14a0*/  @!P3 IMAD.MOV.U32 R16, RZ, RZ, 0xff ;  /* 0x000000ffff10b424 */ /* 0x000fc400078e00ff */
[----:B------:R-:W-:Y:S01]  /*14b0*/  @!P4 IMAD.MOV.U32 R30, RZ, RZ, R28 ;  /* 0x000000ffff1ec224 */ /* 0x000fe200078e001c */
[----:B0-----:R-:W-:Y:S01]  /*14c0*/  FSETP.GEU.FTZ.AND P0, PT, R18, R21, PT ;  /* 0x000000151200720b */ /* 0x001fe20003f1e000 */
[----:B------:R-:W-:Y:S02]  /*14d0*/  @!P5 IMAD.MOV.U32 R13, RZ, RZ, R16 ;  /* 0x000000ffff0dd224 */ /* 0x000fe400078e0010 */
[----:B------:R-:W-:Y:S02]  /*14e0*/  @!P4 IMAD.MOV.U32 R23, RZ, RZ, R17 ;  /* 0x000000ffff17c224 */ /* 0x000fe400078e0011 */
[----:B------:R-:W-:Y:S02]  /*14f0*/  @!P4 IMAD.MOV.U32 R17, RZ, RZ, R13 ;  /* 0x000000ffff11c224 */ /* 0x000fe400078e000d */
[----:B------:R-:W-:-:S05]  /*1500*/  FMUL.FTZ R13, R14, R9 ;  /* 0x000000090e0d7220 */ /* 0x000fca0000410000 */
[----:B------:R-:W-:Y:S01]  /*1510*/  FSETP.GEU.FTZ.AND P4, PT, R10, R13, PT ;  /* 0x0000000d0a00720b */ /* 0x000fe20003f9e000 */
[----:B------:R-:W-:Y:S01]  /*1520*/  @!P0 IMAD.MOV.U32 R23, RZ, RZ, R20 ;  /* 0x000000ffff178224 */ /* 0x000fe200078e0014 */
[C---:B------:R-:W-:Y:S01]  /*1530*/  @P0 IADD3 R32, R20.reuse, -0x8, RZ ;  /* 0xfffffff814200810 */ /* 0x040fe20007ffe0ff */
[----:B------:R-:W-:Y:S01]  /*1540*/  @!P0 IMAD.MOV.U32 R22, RZ, RZ, R18 ;  /* 0x000000ffff168224 */ /* 0x000fe200078e0012 */
[----:B------:R-:W-:Y:S01]  /*1550*/  @!P0 IADD3 R32, R20, 0x8, RZ ;  /* 0x0000000814208810 */ /* 0x000fe20007ffe0ff */
[----:B------:R-:W-:Y:S02]  /*1560*/  @!P0 IMAD.MOV.U32 R20, RZ, RZ, R17 ;  /* 0x000000ffff148224 */ /* 0x000fe400078e0011 */
        /* <DEDUP_REMOVED lines=37> */
[----:B------:R-:W-:Y:S02]  /*17c0*/  @P5 ISETP.NE.AND P0, PT, R23, RZ, PT ;  /* 0x000000ff1700520c */ /* 0x000fe40003f05270 */
[----:B------:R-:W-:Y:S02]  /*17d0*/  @!P5 ISETP.NE.AND P6, PT, R19, 0xff, PT ;  /* 0x000000ff1300d80c */ /* 0x000fe40003fc5270 */
[----:B------:R-:W-:Y:S02]  /*17e0*/  @P5 FSEL R22, R11, R22, !P0 ;  /* 0x000000160b165208 */ /* 0x000fe40004000000 */
[----:B------:R-:W-:-:S03]  /*17f0*/  @!P5 FSEL R37, R8, R30, !P6 ;  /* 0x0000001e0825d208 */ /* 0x000fc60007000000 */
[C---:B------:R-:W-:Y:S02]  /*1800*/  @P5 FADD.FTZ R30, R32.reuse, R22 ;  /* 0x00000016201e5221 */ /* 0x040fe40000010000 */
[----:B------:R-:W0:Y:S01]  /*1810*/  LDS R22, [R28.X4+0x2864] ;  /* 0x002864001c167984 */ /* 0x000e220000004800 */
[----:B------:R-:W-:Y:S02]  /*1820*/  @!P5 FADD.FTZ R37, R32, R37 ;  /* 0x000000252025d221 */ /* 0x000fe40000010000 */
[----:B------:R-:W-:Y:S02]  /*1830*/  @P5 FMUL.FTZ R30, R30, 0.5 ;  /* 0x3f0000001e1e5820 */ /* 0x000fe40000410000 */
[----:B------:R-:W-:Y:S02]  /*1840*/  IMAD.MOV.U32 R32, RZ, RZ, 0x7f ;  /* 0x0000007fff207424 */ /* 0x000fe400078e00ff */
[----:B------:R-:W-:Y:S01]  /*1850*/  @!P4 IMAD.MOV.U32 R32, RZ, RZ, 0xff ;  /* 0x000000ffff20c424 */ /* 0x000fe200078e00ff */
[----:B------:R-:W-:Y:S01]  /*1860*/  @P5 FSETP.GT.FTZ.AND P6, PT, R30, R21, PT ;  /* 0x000000151e00520b */ /* 0x000fe20003fd4000 */
[----:B------:R-:W-:-:S03]  /*1870*/  @!P5 FMUL.FTZ R30, R37, 0.5 ;  /* 0x3f000000251ed820 */ /* 0x000fc60000410000 */
[----:B------:R-:W-:Y:S02]  /*1880*/  @P5 SEL R23, R23, R20, P6 ;  /* 0x0000001417175207 */ /* 0x000fe40003000000 */
[----:B------:R-:W-:-:S07]  /*1890*/  @!P5 FSETP.GT.FTZ.AND P6, PT, R21, R30, PT ;  /* 0x0000001e1500d20b */ /* 0x000fce0003fd4000 */
[----:B------:R-:W-:Y:S01]  /*18a0*/  @!P5 SEL R23, R19, R20, P6 ;  /* 0x000000141317d207 */ /* 0x000fe20003000000 */
[----:B------:R-:W-:Y:S02]  /*18b0*/  FMUL.FTZ R19, R15, R9 ;  /* 0x000000090f137220 */ /* 0x000fe40000410000 */
[----:B------:R-:W-:Y:S01]  /*18c0*/  IMAD.MOV.U32 R9, RZ, RZ, R10 ;  /* 0x000000ffff097224 */ /* 0x000fe200078e000a */
[----:B------:R-:W-:Y:S01]  /*18d0*/  PRMT R12, R23, 0x7604, R12 ;  /* 0x00007604170c7816 */ /* 0x000fe2000000000c */
[----:B------:R-:W-:Y:S02]  /*18e0*/  @!P4 IMAD.MOV.U32 R9, RZ, RZ, 0x3f800000 ;  /* 0x3f800000ff09c424 */ /* 0x000fe400078e00ff */
[----:B------:R-:W-:Y:S02]  /*18f0*/  IMAD.MOV.U32 R20, RZ, RZ, -0x40800000 ;  /* 0xbf800000ff147424 */ /* 0x000fe400078e00ff */
[----:B------:R-:W-:Y:S02]  /*1900*/  @!P4 IMAD.MOV.U32 R20, RZ, RZ, R10 ;  /* 0x000000ffff14c224 */ /* 0x000fe400078e000a */
[----:B------:R-:W-:-:S02]  /*1910*/  @!P2 IMAD.MOV.U32 R20, RZ, RZ, R18 ;  /* 0x000000ffff14a224 */ /* 0x000fc400078e0012 */
[----:B------:R-:W-:Y:S02]  /*1920*/  @!P2 IMAD.MOV.U32 R18, RZ, RZ, R9 ;  /* 0x000000ffff12a224 */ /* 0x000fe400078e0009 */
[----:B------:R-:W-:Y:S02]  /*1930*/  IMAD.MOV.U32 R9, RZ, RZ, RZ ;  /* 0x000000ffff097224 */ /* 0x000fe400078e00ff */
[----:B------:R-:W-:Y:S01]  /*1940*/  @!P4 IMAD.MOV.U32 R9, RZ, RZ, 0x7f ;  /* 0x0000007fff09c424 */ /* 0x000fe200078e00ff */
[----:B0-----:R-:W-:Y:S01]  /*1950*/  FSETP.GEU.FTZ.AND P0, PT, R22, R13, PT ;  /* 0x0000000d1600720b */ /* 0x001fe20003f1e000 */
[----:B------:R-:W-:Y:S02]  /*1960*/  @!P2 IMAD.MOV.U32 R9, RZ, RZ, R17 ;  /* 0x000000ffff09a224 */ /* 0x000fe400078e0011 */
[----:B------:R-:W-:Y:S01]  /*1970*/  @!P2 IMAD.MOV.U32 R17, RZ, RZ, R32 ;  /* 0x000000ffff11a224 */ /* 0x000fe200078e0020 */
[----:B------:R-:W-:Y:S01]  /*1980*/  FSETP.GEU.FTZ.AND P2, PT, R10, R19, PT ;  /* 0x000000130a00720b */ /* 0x000fe20003f5e000 */
[----:B------:R-:W-:-:S02]  /*1990*/  @!P3 IMAD.MOV.U32 R20, RZ, RZ, R16 ;  /* 0x000000ffff14b224 */ /* 0x000fc400078e0010 */
[----:B------:R-:W-:Y:S02]  /*19a0*/  @!P3 IMAD.MOV.U32 R16, RZ, RZ, R18 ;  /* 0x000000ffff10b224 */ /* 0x000fe400078e0012 */
[----:B------:R-:W-:Y:S02]  /*19b0*/  IMAD.MOV.U32 R18, RZ, RZ, 0x3f ;  /* 0x0000003fff127424 */ /* 0x000fe400078e00ff */
[----:B------:R-:W-:Y:S02]  /*19c0*/  @!P3 IMAD.MOV.U32 R9, RZ, RZ, R14 ;  /* 0x000000ffff09b224 */ /* 0x000fe400078e000e */
[C---:B------:R-:W-:Y:S01]  /*19d0*/  @P0 IADD3 R21, R28.reuse, -0x8, RZ ;  /* 0xfffffff81c150810 */ /* 0x040fe20007ffe0ff */
[----:B------:R-:W-:Y:S01]  /*19e0*/  @!P3 IMAD.MOV.U32 R14, RZ, RZ, R17 ;  /* 0x000000ffff0eb224 */ /* 0x000fe200078e0011 */
[----:B------:R-:W-:Y:S01]  /*19f0*/  @!P0 IADD3 R21, R28, 0x8, RZ ;  /* 0x000000081c158810 */ /* 0x000fe20007ffe0ff */
[----:B------:R-:W-:Y:S02]  /*1a00*/  @!P0 IMAD.MOV.U32 R20, RZ, RZ, R22 ;  /* 0x000000ffff148224 */ /* 0x000fe400078e0016 */
[----:B------:R-:W-:-:S02]  /*1a10*/  @!P2 IMAD.MOV.U32 R18, RZ, RZ, 0xbf ;  /* 0x000000bfff12a424 */ /* 0x000fc400078e00ff */
[----:B------:R-:W0:Y:S01]  /*1a20*/  LDS R30, [R21.X4+0x2864] ;  /* 0x00286400151e7984 */ /* 0x000e220000004800 */
[----:B------:R-:W-:Y:S02]  /*1a30*/  @!P0 IMAD.MOV.U32 R22, RZ, RZ, R16 ;  /* 0x000000ffff168224 */ /* 0x000fe400078e0010 */
[----:B------:R-:W-:Y:S01]  /*1a40*/  @!P0 IMAD.MOV.U32 R9, RZ, RZ, R28 ;  /* 0x000000ffff098224 */ /* 0x000fe200078e001c */
[----:B------:R-:W1:Y:S01]  /*1a50*/  LDS R34, [R18.X4+0x2864] ;  /* 0x0028640012227984 */ /* 0x000e620000004800 */
[----:B------:R-:W-:Y:S01]  /*1a60*/  @!P0 IMAD.MOV.U32 R28, RZ, RZ, R14 ;  /* 0x000000ffff1c8224 */ /* 0x000fe200078e000e */
        /* <DEDUP_REMOVED lines=11> */
[----:B------:R-:W-:Y:S01]  /*1b20*/  IMAD.MOV.U32 R28, RZ, RZ, -0x40800000 ;  /* 0xbf800000ff1c7424 */ /* 0x000fe200078e00ff */
[----:B------:R-:W-:Y:S01]  /*1b30*/  LDS R22, [R17.X4+0x2864] ;  /* 0x0028640011167984 */ /* 0x000fe20000004800 */
[----:B------:R-:W-:-:S02]  /*1b40*/  @!P2 IMAD.MOV.U32 R28, RZ, RZ, R10 ;  /* 0x000000ffff1ca224 */ /* 0x000fc400078e000a */
[----:B------:R-:W-:Y:S02]  /*1b50*/  @!P2 IMAD.MOV.U32 R10, RZ, RZ, 0x3f800000 ;  /* 0x3f800000ff0aa424 */ /* 0x000fe400078e00ff */
[----:B------:R-:W-:Y:S02]  /*1b60*/  @!P4 IMAD.MOV.U32 R28, RZ, RZ, R34 ;  /* 0x000000ffff1cc224 */ /* 0x000fe400078e0022 */
[----:B------:R-:W-:Y:S02]  /*1b70*/  @!P4 IMAD.MOV.U32 R34, RZ, RZ, R10 ;  /* 0x000000ffff22c224 */ /* 0x000fe400078e000a */
        /* <DEDUP_REMOVED lines=12> */
[----:B------:R-:W-:-:S04]  /*1c40*/  @!P2 IMAD.MOV.U32 R30, RZ, RZ, 0xff ;  /* 0x000000ffff1ea424 */ /* 0x000fc800078e00ff */
        /* <DEDUP_REMOVED lines=8> */
[----:B------:R-:W-:-:S13]  /*1cd0*/  FSETP.GEU.FTZ.AND P0, PT, R22, R19, PT ;  /* 0x000000131600720b */ /* 0x000fda0003f1e000 */
        /* <DEDUP_REMOVED lines=35> */
[----:B------:R-:W-:Y:S01]  /*1f10*/  @P0 FADD.FTZ R37, R30, R37 ;  /* 0x000000251e250221 */ /* 0x000fe20000010000 */
        /* <DEDUP_REMOVED lines=12> */
[----:B------:R-:W-:-:S04]  /*1fe0*/  @!P0 ISETP.NE.AND P3, PT, R16, 0xff, PT ;  /* 0x000000ff1000880c */ /* 0x000fc80003f65270 */
[C---:B------:R-:W-:Y:S01]  /*1ff0*/  @!P0 FSEL R11, R8.reuse, R14, !P3 ;  /* 0x0000000e080b8208 */ /* 0x040fe20005800000 */
[----:B------:R-:W-:Y:S01]  /*2000*/  @P0 FMUL.FTZ R14, R37, 0.5 ;  /* 0x3f000000250e0820 */ /* 0x000fe20000410000 */
[----:B------:R-:W-:-:S03]  /*2010*/  FSEL R8, R8, R15, !P4 ;  /* 0x0000000f08087208 */ /* 0x000fc60006000000 */
[----:B------:R-:W-:Y:S01]  /*2020*/  @!P0 FADD.FTZ R11, R30, R11 ;  /* 0x0000000b1e0b8221 */ /* 0x000fe20000010000 */
[----:B------:R-:W-:-:S04]  /*2030*/  @P0 FSETP.GT.FTZ.AND P4, PT, R14, R13, PT ;  /* 0x0000000d0e00020b */ /* 0x000fc80003f94000 */
[----:B------:R-:W-:Y:S02]  /*2040*/  @P0 SEL R9, R9, R21, P4 ;  /* 0x0000001509090207 */ /* 0x000fe40002000000 */
[----:B0-----:R-:W-:-:S13]  /*2050*/  FSETP.GEU.FTZ.AND P2, PT, R32, R19, PT ;  /* 0x000000132000720b */ /* 0x001fda0003f5e000 */
[--C-:B------:R-:W-:Y:S02]  /*2060*/  @P2 FADD.FTZ R15, R28, R32.reuse ;  /* 0x000000201c0f2221 */ /* 0x100fe40000010000 */
[----:B------:R-:W-:Y:S02]  /*2070*/  @!P2 FADD.FTZ R32, R8, R32 ;  /* 0x000000200820a221 */ /* 0x000fe40000010000 */
[----:B------:R-:W-:Y:S02]  /*2080*/  @!P0 FMUL.FTZ R8, R11, 0.5 ;  /* 0x3f0000000b088820 */ /* 0x000fe40000410000 */
[----:B------:R-:W-:Y:S02]  /*2090*/  @P2 FMUL.FTZ R20, R15, 0.5 ;  /* 0x3f0000000f142820 */ /* 0x000fe40000410000 */
[----:B------:R-:W-:Y:S01]  /*20a0*/  @!P2 FMUL.FTZ R32, R32, 0.5 ;  /* 0x3f0000002020a820 */ /* 0x000fe20000410000 */
[----:B------:R-:W-:Y:S01]  /*20b0*/  @!P0 FSETP.GT.FTZ.AND P3, PT, R13, R8, PT ;  /* 0x000000080d00820b */ /* 0x000fe20003f74000 */
[----:B------:R-:W-:Y:S01]  /*20c0*/  IMAD R8, R4, 0x4, R35 ;  /* 0x0000000404087824 */ /* 0x000fe200078e0223 */
[----:B------:R-:W-:-:S02]  /*20d0*/  @P2 FSETP.GT.FTZ.AND P5, PT, R20, R19, PT ;  /* 0x000000131400220b */ /* 0x000fc40003fb4000 */
[----:B------:R-:W-:Y:S02]  /*20e0*/  @!P2 FSETP.GT.FTZ.AND P4, PT, R19, R32, PT ;  /* 0x000000201300a20b */ /* 0x000fe40003f94000 */
[----:B------:R-:W-:Y:S02]  /*20f0*/  @!P0 SEL R9, R16, R21, P3 ;  /* 0x0000001510098207 */ /* 0x000fe40001800000 */
[-C--:B------:R-:W-:Y:S02]  /*2100*/  @P2 SEL R10, R10, R18.reuse, P5 ;  /* 0x000000120a0a2207 */ /* 0x080fe40002800000 */
[----:B------:R-:W-:Y:S02]  /*2110*/  @!P2 SEL R10, R17, R18, P4 ;  /* 0x00000012110aa207 */ /* 0x000fe40002000000 */
[----:B------:R-:W-:-:S04]  /*2120*/  PRMT R9, R9, 0x7054, R12 ;  /* 0x0000705409097816 */ /* 0x000fc8000000000c */
        /* <DEDUP_REMOVED lines=26> */
.L_x_1162:
[----:B------:R-:W-:Y:S05]  /*22d0*/  EXIT ;  /* 0x000000000000794d */ /* 0x000fea0003800000 */
.L_x_1164:
        /* <DEDUP_REMOVED lines=10> */
.L_x_2138:


//--------------------- .text._Z18kQuantizeBlockwiseIfLi4096ELi4ELi1ELi0EEvPfPT_S0_PhS0_ii --------------------------
	.section	.text._Z18kQuantizeBlockwiseIfLi4096ELi4ELi1ELi0EEvPfPT_S0_PhS0_ii,"ax",@progbits
	.sectioninfo	@"SHI_REGISTERS=56"
	.align	128
        .global         _Z18kQuantizeBlockwiseIfLi4096ELi4ELi1ELi0EEvPfPT_S0_PhS0_ii
        .type           _Z18kQuantizeBlockwiseIfLi4096ELi4ELi1ELi0EEvPfPT_S0_PhS0_ii,@function
        .size           _Z18kQuantizeBlockwiseIfLi4096ELi4ELi1ELi0EEvPfPT_S0_PhS0_ii,(.L_x_2139 - _Z18kQuantizeBlockwiseIfLi4096ELi4ELi1ELi0EEvPfPT_S0_PhS0_ii)
        .other          _Z18kQuantizeBlockwiseIfLi4096ELi4ELi1ELi0EEvPfPT_S0_PhS0_ii,@"STO_CUDA_ENTRY STV_DEFAULT"
_Z18kQuantizeBlockwiseIfLi4096ELi4ELi1ELi0EEvPfPT_S0_PhS0_ii:
.text._Z18kQuantizeBlockwiseIfLi4096ELi4ELi1ELi0EEvPfPT_S0_PhS0_ii:
        /* <DEDUP_REMOVED lines=10> */
.L_x_1167:
[----:B------:R-:W-:-:S04]  /*00a0*/  IMAD.MOV.U32 R3, RZ, RZ, 0x4 ;  /* 0x00000004ff037424 */ /* 0x000fc800078e00ff */
[----:B------:R-:W-:-:S06]  /*00b0*/  IMAD.WIDE R2, R4, R3, c[0x0][0x160] ;  /* 0x0000580004027625 */ /* 0x000fcc00078e0203 */
[----:B------:R-:W2:Y:S04]  /*00c0*/  LDG.E R3, [R2.64] ;  /* 0x0000000602037981 */ /* 0x000ea8000c1e1900 */
[----:B--2---:R0:W-:Y:S02]  /*00d0*/  STS [R4.X4+0x90b4], R3 ;  /* 0x0090b40304007388 */ /* 0x0041e40000004800 */
[----:B0-----:R-:W-:-:S04]  /*00e0*/  IADD3 R4, R4, c[0x0][0x0], RZ ;  /* 0x0000000004047a10 */ /* 0x001fc80007ffe0ff */
[----:B------:R-:W-:-:S13]  /*00f0*/  ISETP.GE.AND P0, PT, R4, 0x100, PT ;  /* 0x000001000400780c */ /* 0x000fda0003f06270 */
[----:B------:R-:W-:Y:S05]  /*0100*/  @!P0 BRA `(.L_x_1167) ;  /* 0xffffff9000008947 */ /* 0x000fea000383ffff */
.L_x_1166:
[----:B-1----:R-:W-:Y:S05]  /*0110*/  BSYNC B0 ;  /* 0x0000000000007941 */ /* 0x002fea0003800000 */
.L_x_1165:
        /* <DEDUP_REMOVED lines=24> */
.L_x_1174:
        /* <DEDUP_REMOVED lines=174> */
.L_x_1169:
        /* <DEDUP_REMOVED lines=95> */
.L_x_1170:
[----:B0-----:R-:W-:Y:S05]  /*1370*/  BSYNC B0 ;  /* 0x0000000000007941 */ /* 0x001fea0003800000 */
.L_x_1168:
        /* <DEDUP_REMOVED lines=12> */
.L_x_1172:
[----:B------:R-:W-:Y:S05]  /*1440*/  BSYNC B0 ;  /* 0x0000000000007941 */ /* 0x000fea0003800000 */
.L_x_1171:
        /* <DEDUP_REMOVED lines=16> */
[----:B------:R-:W0:Y:S02]  /*1550*/  LDS R30, [0x94b4] ;  /* 0x0094b400ff1e7984 */ /* 0x000e240000000800 */
[-C--:B0-----:R-:W-:Y:S02]  /*1560*/  FMUL.FTZ R34, R16, R30.reuse ;  /* 0x0000001e10227220 */ /* 0x081fe40000410000 */
[----:B------:R-:W-:Y:S01]  /*1570*/  IMAD.MOV.U32 R16, RZ, RZ, 0xbf ;  /* 0x000000bfff107424 */ /* 0x000fe200078e00ff */
[----:B--2---:R0:W-:Y:S04]  /*1580*/  STS [R9.X4+0x4000], R20 ;  /* 0x0040001409007388 */ /* 0x0041e80000004800 */
[----:B---3--:R-:W-:Y:S04]  /*1590*/  STS [R9.X4+0x4080], R14 ;  /* 0x0040800e09007388 */ /* 0x008fe80000004800 */
[----:B----4-:R-:W-:Y:S01]  /*15a0*/  STS [R9.X4+0x4100], R24 ;  /* 0x0041001809007388 */ /* 0x010fe20000004800 */
[----:B0-----:R-:W-:-:S03]  /*15b0*/  FMUL.FTZ R20, R17, R30 ;  /* 0x0000001e11147220 */ /* 0x001fc60000410000 */
[----:B-----5:R0:W-:Y:S01]  /*15c0*/  STS [R9.X4+0x4180], R22 ;  /* 0x0041801609007388 */ /* 0x0201e20000004800 */
[----:B------:R-:W-:-:S06]  /*15d0*/  NOP ;  /* 0x0000000000007918 */ /* 0x000fcc0000000000 */
[----:B------:R-:W1:Y:S01]  /*15e0*/  LDS R12, [0x92b0] ;  /* 0x0092b000ff0c7984 */ /* 0x000e620000000800 */
[----:B------:R-:W-:Y:S02]  /*15f0*/  IMAD.MOV.U32 R17, RZ, RZ, 0x7f ;  /* 0x0000007fff117424 */ /* 0x000fe400078e00ff */
        /* <DEDUP_REMOVED lines=36> */
[----:B------:R-:W-:-:S02]  /*1840*/  FMUL.FTZ R23, R18, R30 ;  /* 0x0000001e12177220 */ /* 0x000fc40000410000 */
[----:B------:R-:W-:Y:S02]  /*1850*/  IMAD.MOV.U32 R18, RZ, RZ, R13 ;  /* 0x000000ffff127224 */ /* 0x000fe400078e000d */
[----:B------:R-:W1:Y:S01]  /*1860*/  LDS R41, [R38.X4+0x90b4] ;  /* 0x0090b40026297984 */ /* 0x000e620000004800 */
[----:B------:R-:W-:Y:S02]  /*1870*/  @!P3 IMAD.MOV.U32 R18, RZ, RZ, 0x3f800000 ;  /* 0x3f800000ff12b424 */ /* 0x000fe400078e00ff */
[----:B------:R-:W-:Y:S01]  /*1880*/  FMUL.FTZ R30, R19, R30 ;  /* 0x0000001e131e7220 */ /* 0x000fe20000410000 */
        /* <DEDUP_REMOVED lines=20> */
[----:B------:R-:W-:Y:S04]  /*19d0*/  LDS R24, [0x94b0] ;  /* 0x0094b000ff187984 */ /* 0x000fe80000000800 */
[----:B------:R-:W-:Y:S07]  /*19e0*/  LDS R45, [R25.X4+0x90b4] ;  /* 0x0090b400192d7984 */ /* 0x000fee0000004800 */
        /* <DEDUP_REMOVED lines=46> */
[----:B------:R-:W-:Y:S01]  /*1cd0*/  FSETP.GEU.FTZ.AND P6, PT, R13, R30, PT ;  /* 0x0000001e0d00720b */ /* 0x000fe20003fde000 */
[----:B------:R-:W-:Y:S01]  /*1ce0*/  IMAD.SHL.U32 R47, R22, 0x4, RZ ;  /* 0x00000004162f7824 */ /* 0x000fe200078e00ff */
[----:B------:R-:W1:Y:S01]  /*1cf0*/  LDS R50, [R40.X4+0x90b4] ;  /* 0x0090b40028327984 */ /* 0x000e620000004800 */
[----:B------:R-:W-:-:S02]  /*1d00*/  IMAD.MOV.U32 R43, RZ, RZ, 0x3f ;  /* 0x0000003fff2b7424 */ /* 0x000fc400078e00ff */
[----:B------:R-:W-:Y:S02]  /*1d10*/  @!P2 IMAD.MOV.U32 R21, RZ, RZ, R25 ;  /* 0x000000ffff15a224 */ /* 0x000fe400078e0019 */
[----:B------:R-:W-:Y:S01]  /*1d20*/  LDS R47, [R47+0x90b4] ;  /* 0x0090b4002f2f7984 */ /* 0x000fe20000000800 */
[----:B------:R-:W-:Y:S02]  /*1d30*/  @!P2 IMAD.MOV.U32 R12, RZ, RZ, R45 ;  /* 0x000000ffff0ca224 */ /* 0x000fe400078e002d */
[----:B------:R-:W-:Y:S02]  /*1d40*/  @!P2 IMAD.MOV.U32 R25, RZ, RZ, R38 ;  /* 0x000000ffff19a224 */ /* 0x000fe400078e0026 */
[----:B------:R-:W-:Y:S02]  /*1d50*/  @!P2 IMAD.MOV.U32 R45, RZ, RZ, R41 ;  /* 0x000000ffff2da224 */ /* 0x000fe400078e0029 */
[----:B------:R-:W-:Y:S02]  /*1d60*/  @!P6 IMAD.MOV.U32 R43, RZ, RZ, 0xbf ;  /* 0x000000bfff2be424 */ /* 0x000fe400078e00ff */
[----:B------:R-:W-:-:S02]  /*1d70*/  IMAD.MOV.U32 R41, RZ, RZ, 0x7f ;  /* 0x0000007fff297424 */ /* 0x000fc400078e00ff */
[----:B------:R-:W-:Y:S01]  /*1d80*/  IMAD.MOV.U32 R42, RZ, RZ, -0x40800000 ;  /* 0xbf800000ff2a7424 */ /* 0x000fe200078e00ff */
[----:B------:R-:W-:Y:S01]  /*1d90*/  LDS R51, [R43.X4+0x90b4] ;  /* 0x0090b4002b337984 */ /* 0x000fe20000004800 */
[----:B------:R-:W-:Y:S02]  /*1da0*/  @!P0 IMAD.MOV.U32 R41, RZ, RZ, 0xff ;  /* 0x000000ffff298424 */ /* 0x000fe400078e00ff */
[----:B------:R-:W-:Y:S02]  /*1db0*/  @!P0 IMAD.MOV.U32 R42, RZ, RZ, R13 ;  /* 0x000000ffff2a8224 */ /* 0x000fe400078e000d */
        /* <DEDUP_REMOVED lines=14> */
[----:B------:R-:W-:-:S02]  /*1ea0*/  @!P0 IMAD.MOV.U32 R45, RZ, RZ, 0x3f800000 ;  /* 0x3f800000ff2d8424 */ /* 0x000fc400078e00ff */
[----:B------:R-:W-:Y:S02]  /*1eb0*/  @!P5 IMAD.MOV.U32 R42, RZ, RZ, R50 ;  /* 0x000000ffff2ad224 */ /* 0x000fe400078e0032 */
[----:B------:R-:W-:-:S04]  /*1ec0*/  @!P3 IMAD.MOV.U32 R46, RZ, RZ, R45 ;  /* 0x000000ffff2eb224 */ /* 0x000fc800078e002d */
[----:B------:R-:W-:Y:S01]  /*1ed0*/  @!P5 IMAD.MOV.U32 R50, RZ, RZ, R46 ;  /* 0x000000ffff32d224 */ /* 0x000fe200078e002e */
[----:B0-----:R-:W-:Y:S02]  /*1ee0*/  FSETP.GEU.FTZ.AND P2, PT, R27, R20, PT ;  /* 0x000000141b00720b */ /* 0x001fe40003f5e000 */
        /* <DEDUP_REMOVED lines=8> */
[----:B------:R-:W-:Y:S01]  /*1f70*/  FSETP.GEU.FTZ.AND P2, PT, R47, R34, PT ;  /* 0x000000222f00720b */ /* 0x000fe20003f5e000 */
[----:B------:R-:W-:Y:S01]  /*1f80*/  @!P4 IMAD.MOV.U32 R42, RZ, RZ, R32 ;  /* 0x000000ffff2ac224 */ /* 0x000fe200078e0020 */
[----:B------:R-:W-:Y:S01]  /*1f90*/  @!P4 IADD3 R14, R19, 0x8, RZ ;  /* 0x00000008130ec810 */ /* 0x000fe20007ffe0ff */
[----:B------:R-:W-:Y:S01]  /*1fa0*/  @!P4 IMAD.MOV.U32 R32, RZ, RZ, R50 ;  /* 0x000000ffff20c224 */ /* 0x000fe200078e0032 */
[----:B------:R-:W-:-:S02]  /*1fb0*/  FSEL R39, R53, R47, !P2 ;  /* 0x0000002f35277208 */ /* 0x000fc40005000000 */
[-C--:B------:R-:W-:Y:S01]  /*1fc0*/  FSEL R38, R47, R26.reuse, !P2 ;  /* 0x0000001a2f267208 */ /* 0x080fe20005000000 */
[----:B------:R-:W0:Y:S01]  /*1fd0*/  LDS R48, [R14.X4+0x90b4] ;  /* 0x0090b4000e307984 */ /* 0x000e220000004800 */
[----:B------:R-:W-:Y:S01]  /*1fe0*/  FSEL R53, R53, R26, !P2 ;  /* 0x0000001a35357208 */ /* 0x000fe20005000000 */
[----:B------:R-:W-:Y:S02]  /*1ff0*/  IMAD.MOV.U32 R26, RZ, RZ, RZ ;  /* 0x000000ffff1a7224 */ /* 0x000fe400078e00ff */
[----:B------:R-:W-:Y:S01]  /*2000*/  @!P0 IMAD.MOV.U32 R26, RZ, RZ, 0x7f ;  /* 0x0000007fff1a8424 */ /* 0x000fe200078e00ff */
[----:B------:R-:W-:Y:S01]  /*2010*/  FSETP.GEU.FTZ.AND P0, PT, R51, R30, PT ;  /* 0x0000001e3300720b */ /* 0x000fe20003f1e000 */
[----:B------:R-:W-:Y:S02]  /*2020*/  @!P3 IMAD.MOV.U32 R26, RZ, RZ, R44 ;  /* 0x000000ffff1ab224 */ /* 0x000fe400078e002c */
[----:B------:R-:W-:Y:S02]  /*2030*/  @!P3 IMAD.MOV.U32 R44, RZ, RZ, R41 ;  /* 0x000000ffff2cb224 */ /* 0x000fe400078e0029 */
[----:B------:R-:W-:-:S02]  /*2040*/  @!P5 IMAD.MOV.U32 R26, RZ, RZ, R40 ;  /* 0x000000ffff1ad224 */ /* 0x000fc400078e0028 */
[----:B------:R-:W-:Y:S02]  /*2050*/  @!P5 IMAD.MOV.U32 R40, RZ, RZ, R44 ;  /* 0x000000ffff28d224 */ /* 0x000fe400078e002c */
[----:B------:R-:W-:Y:S02]  /*2060*/  @!P4 IMAD.MOV.U32 R26, RZ, RZ, R19 ;  /* 0x000000ffff1ac224 */ /* 0x000fe400078e0013 */
[----:B------:R-:W-:Y:S02]  /*2070*/  @!P4 IMAD.MOV.U32 R19, RZ, RZ, R40 ;  /* 0x000000ffff13c224 */ /* 0x000fe400078e0028 */
[----:B------:R-:W-:Y:S01]  /*2080*/  @P0 IADD3 R41, R43, -0x20, RZ ;  /* 0xffffffe02b290810 */ /* 0x000fe20007ffe0ff */
[----:B------:R-:W-:Y:S01]  /*2090*/  FADD.FTZ R39, R39, -R38 ;  /* 0x8000002627277221 */ /* 0x000fe20000010000 */
[----:B------:R-:W-:Y:S01]  /*20a0*/  @!P0 IADD3 R41, R43, 0x20, RZ ;  /* 0x000000202b298810 */ /* 0x000fe20007ffe0ff */
[----:B------:R-:W-:-:S04]  /*20b0*/  FADD.FTZ R34, -R34, R53 ;  /* 0x0000003522227221 */ /* 0x000fc80000010100 */
[----:B------:R-:W1:Y:S01]  /*20c0*/  LDS R45, [R41.X4+0x90b4] ;  /* 0x0090b400292d7984 */ /* 0x000e620000004800 */
[----:B------:R-:W2:Y:S01]  /*20d0*/  MUFU.RCP R39, R39 ;  /* 0x0000002700277308 */ /* 0x000ea20000001000 */
        /* <DEDUP_REMOVED lines=21> */
[----:B-1----:R-:W-:Y:S01]  /*2230*/  FSETP.GEU.FTZ.AND P3, PT, R47, R30, PT ;  /* 0x0000001e2f00720b */ /* 0x002fe20003f7e000 */
[----:B------:R-:W-:-:S12]  /*2240*/  @!P6 IMAD.MOV.U32 R48, RZ, RZ, 0xff ;  /* 0x000000ffff30e424 */ /* 0x000fd800078e00ff */
        /* <DEDUP_REMOVED lines=10> */
[----:B------:R-:W-:Y:S02]  /*22f0*/  IMAD.MOV.U32 R46, RZ, RZ, -0x40800000 ;  /* 0xbf800000ff2e7424 */ /* 0x000fe400078e00ff */
[----:B------:R-:W-:Y:S01]  /*2300*/  @!P6 IMAD.MOV.U32 R46, RZ, RZ, R13 ;  /* 0x000000ffff2ee224 */ /* 0x000fe200078e000d */
[----:B-1----:R-:W-:Y:S01]  /*2310*/  FSETP.GEU.FTZ.AND P4, PT, R49, R30, PT ;  /* 0x0000001e3100720b */ /* 0x002fe20003f9e000 */
[----:B------:R-:W-:-:S02]  /*2320*/  @!P6 IMAD.MOV.U32 R13, RZ, RZ, 0x3f800000 ;  /* 0x3f800000ff0de424 */ /* 0x000fc400078e00ff */
[----:B------:R-:W-:Y:S02]  /*2330*/  @!P0 IMAD.MOV.U32 R46, RZ, RZ, R51 ;  /* 0x000000ffff2e8224 */ /* 0x000fe400078e0033 */
[----:B------:R-:W-:Y:S02]  /*2340*/  @!P0 IMAD.MOV.U32 R51, RZ, RZ, R13 ;  /* 0x000000ffff338224 */ /* 0x000fe400078e000d */
[----:B------:R-:W-:Y:S02]  /*2350*/  IMAD.MOV.U32 R44, RZ, RZ, RZ ;  /* 0x000000ffff2c7224 */ /* 0x000fe400078e00ff */
[----:B------:R-:W-:Y:S02]  /*2360*/  @!P6 IMAD.MOV.U32 R44, RZ, RZ, 0x7f ;  /* 0x0000007fff2ce424 */ /* 0x000fe400078e00ff */
[----:B------:R-:W-:Y:S02]  /*2370*/  @!P0 IMAD.MOV.U32 R44, RZ, RZ, R43 ;  /* 0x000000ffff2c8224 */ /* 0x000fe400078e002b */
[C---:B------:R-:W-:Y:S01]  /*2380*/  @P4 IADD3 R13, R14.reuse, -0x4, RZ ;  /* 0xfffffffc0e0d4810 */ /* 0x040fe20007ffe0ff */
[----:B------:R-:W-:Y:S01]  /*2390*/  @!P0 IMAD.MOV.U32 R43, RZ, RZ, R48 ;  /* 0x000000ffff2b8224 */ /* 0x000fe200078e0030 */
[----:B------:R-:W-:Y:S01]  /*23a0*/  @!P4 IADD3 R13, R14, 0x4, RZ ;  /* 0x000000040e0dc810 */ /* 0x000fe20007ffe0ff */
[----:B------:R-:W-:-:S02]  /*23b0*/  @!P5 IMAD.MOV.U32 R46, RZ, RZ, R45 ;  /* 0x000000ffff2ed224 */ /* 0x000fc400078e002d */
[----:B------:R-:W-:Y:S02]  /*23c0*/  @!P5 IMAD.MOV.U32 R45, RZ, RZ, R51 ;  /* 0x000000ffff2dd224 */ /* 0x000fe400078e0033 */
[----:B------:R-:W0:Y:S01]  /*23d0*/  LDS R53, [R13.X4+0x90b4] ;  /* 0x0090b4000d357984 */ /* 0x000e220000004800 */
[----:B------:R-:W-:Y:S02]  /*23e0*/  @!P5 IMAD.MOV.U32 R44, RZ, RZ, R41 ;  /* 0x000000ffff2cd224 */ /* 0x000fe400078e0029 */
[----:B------:R-:W-:Y:S02]  /*23f0*/  @!P5 IMAD.MOV.U32 R41, RZ, RZ, R43 ;  /* 0x000000ffff29d224 */ /* 0x000fe400078e002b */
[----:B------:R-:W-:Y:S02]  /*2400*/  @!P3 IMAD.MOV.U32 R46, RZ, RZ, R47 ;  /* 0x000000ffff2eb224 */ /* 0x000fe400078e002f */
[----:B------:R-:W-:Y:S02]  /*2410*/  @!P3 IMAD.MOV.U32 R44, RZ, RZ, R40 ;  /* 0x000000ffff2cb224 */ /* 0x000fe400078e0028 */
[----:B------:R-:W-:-:S02]  /*2420*/  @!P3 IMAD.MOV.U32 R47, RZ, RZ, R45 ;  /* 0x000000ffff2fb224 */ /* 0x000fc400078e002d */
[----:B------:R-:W-:Y:S02]  /*2430*/  @!P3 IMAD.MOV.U32 R40, RZ, RZ, R41 ;  /* 0x000000ffff28b224 */ /* 0x000fe400078e0029 */
[----:B------:R-:W-:Y:S02]  /*2440*/  @!P4 IMAD.MOV.U32 R44, RZ, RZ, R14 ;  /* 0x000000ffff2cc224 */ /* 0x000fe400078e000e */
[----:B------:R-:W-:Y:S02]  /*2450*/  IMAD.SHL.U32 R41, R25, 0x4, RZ ;  /* 0x0000000419297824 */ /* 0x000fe400078e00ff */
[----:B------:R-:W-:Y:S02]  /*2460*/  @!P4 IMAD.MOV.U32 R14, RZ, RZ, R40 ;  /* 0x000000ffff0ec224 */ /* 0x000fe400078e0028 */
[----:B------:R-:W-:Y:S02]  /*2470*/  IMAD.SHL.U32 R48, R38, 0x4, RZ ;  /* 0x0000000426307824 */ /* 0x000fe400078e00ff */
[----:B------:R-:W1:Y:S01]  /*2480*/  LDS R41, [R41+0x90b4] ;  /* 0x0090b40029297984 */ /* 0x000e620000000800 */
[----:B------:R-:W-:-:S02]  /*2490*/  @!P4 IMAD.MOV.U32 R46, RZ, RZ, R49 ;  /* 0x000000ffff2ec224 */ /* 0x000fc400078e0031 */
[----:B------:R-:W-:Y:S01]  /*24a0*/  @!P4 IMAD.MOV.U32 R49, RZ, RZ, R47 ;  /* 0x000000ffff31c224 */ /* 0x000fe200078e002f */
[----:B------:R-:W-:Y:S01]  /*24b0*/  LDS R48, [R48+0x90b4] ;  /* 0x0090b40030307984 */ /* 0x000fe20000000800 */
        /* <DEDUP_REMOVED lines=8> */
[----:B------:R-:W-:Y:S02]  /*2540*/  ISETP.NE.AND P0, PT, R21, RZ, PT ;  /* 0x000000ff1500720c */ /* 0x000fe40003f05270 */
[----:B-1----:R-:W-:-:S02]  /*2550*/  FSETP.GEU.FTZ.AND P5, PT, R41, R20, PT ;  /* 0x000000142900720b */ /* 0x002fc40003fbe000 */
[----:B------:R-:W-:Y:S02]  /*2560*/  FSEL R50, R15, R12, !P0 ;  /* 0x0000000c0f327208 */ /* 0x000fe40004000000 */
[----:B------:R-:W-:-:S04]  /*2570*/  ISETP.NE.AND P0, PT, R18, 0xff, PT ;  /* 0x000000ff1200780c */ /* 0x000fc80003f05270 */
        /* <DEDUP_REMOVED lines=15> */
[----:B------:R1:W3:Y:S04]  /*2670*/  LDS.128 R12, [R28.X4+0x4000] ;  /* 0x004000001c0c7984 */ /* 0x0002e80000004c00 */
[----:B------:R-:W-:Y:S01]  /*2680*/  BAR.SYNC.DEFER_BLOCKING 0x0 ;  /* 0x0000000000007b1d */ /* 0x000fe20000010000 */
[----:B------:R-:W-:-:S02]  /*2690*/  ISETP.NE.AND P4, PT, R51, 0xff, PT ;  /* 0x000000ff3300780c */ /* 0x000fc40003f85270 */
[C---:B------:R-:W-:Y:S02]  /*26a0*/  FSEL R32, R24.reuse, R32, !P3 ;  /* 0x0000002018207208 */ /* 0x040fe40005800000 */
[----:B------:R-:W-:Y:S02]  /*26b0*/  FSEL R24, R24, R43, !P4 ;  /* 0x0000002b18187208 */ /* 0x000fe40006000000 */
[----:B------:R-:W-:Y:S02]  /*26c0*/  FSETP.GEU.FTZ.AND P4, PT, R48, R23, PT ;  /* 0x000000173000720b */ /* 0x000fe40003f9e000 */
[----:B------:R-:W-:Y:S02]  /*26d0*/  FSEL R42, R27, R41, !P5 ;  /* 0x000000291b2a7208 */ /* 0x000fe40006800000 */
[----:B------:R-:W-:Y:S02]  /*26e0*/  FSEL R41, R41, R50, !P5 ;  /* 0x0000003229297208 */ /* 0x000fe40006800000 */
[----:B------:R-:W-:-:S02]  /*26f0*/  FSEL R43, R32, R48, !P4 ;  /* 0x00000030202b7208 */ /* 0x000fc40006000000 */
[-C--:B------:R-:W-:Y:S01]  /*2700*/  FSEL R48, R48, R47.reuse, !P4 ;  /* 0x0000002f30307208 */ /* 0x080fe20006000000 */
[----:B-1----:R-:W-:Y:S01]  /*2710*/  FADD.FTZ R28, R42, -R41 ;  /* 0x800000292a1c7221 */ /* 0x002fe20000010000 */
[----:B------:R-:W-:Y:S02]  /*2720*/  FSEL R27, R27, R50, !P5 ;  /* 0x000000321b1b7208 */ /* 0x000fe40006800000 */
[----:B------:R-:W-:Y:S01]  /*2730*/  FSEL R32, R32, R47, !P4 ;  /* 0x0000002f20207208 */ /* 0x000fe20006000000 */
[----:B------:R-:W-:Y:S02]  /*2740*/  FADD.FTZ R41, R43, -R48 ;  /* 0x800000302b297221 */ /* 0x000fe40000010000 */
[----:B------:R-:W1:Y:S01]  /*2750*/  MUFU.RCP R28, R28 ;  /* 0x0000001c001c7308 */ /* 0x000e620000001000 */
[----:B--2---:R-:W-:Y:S02]  /*2760*/  FMUL.FTZ R43, |R34|, R39 ;  /* 0x00000027222b7220 */ /* 0x004fe40000410200 */
[----:B------:R-:W-:-:S02]  /*2770*/  FADD.FTZ R27, -R20, R27 ;  /* 0x0000001b141b7221 */ /* 0x000fc40000010100 */
[----:B------:R-:W-:-:S03]  /*2780*/  FADD.FTZ R32, -R23, R32 ;  /* 0x0000002017207221 */ /* 0x000fc60000010100 */
[----:B------:R-:W2:Y:S01]  /*2790*/  MUFU.RCP R41, R41 ;  /* 0x0000002900297308 */ /* 0x000ea20000001000 */
[----:B0-----:R-:W-:-:S04]  /*27a0*/  FSETP.GEU.FTZ.AND P0, PT, R45, R30, PT ;  /* 0x0000001e2d00720b */ /* 0x001fc80003f1e000 */
[C---:B------:R-:W-:Y:S02]  /*27b0*/  FSEL R42, R24.reuse, R45, !P0 ;  /* 0x0000002d182a7208 */ /* 0x040fe40004000000 */
[----:B------:R-:W-:Y:S01]  /*27c0*/  FSEL R45, R45, R46, !P0 ;  /* 0x0000002e2d2d7208 */ /* 0x000fe20004000000 */
[----:B-1----:R-:W-:Y:S01]  /*27d0*/  FMUL.FTZ R28, |R27|, R28 ;  /* 0x0000001c1b1c7220 */ /* 0x002fe20000410200 */
[----:B---3--:R-:W-:Y:S02]  /*27e0*/  FSETP.GTU.FTZ.AND P6, PT, R43, R12, PT ;  /* 0x0000000c2b00720b */ /* 0x008fe40003fdc000 */
[----:B------:R-:W-:Y:S01]  /*27f0*/  FSEL R39, R24, R46, !P0 ;  /* 0x0000002e18277208 */ /* 0x000fe20004000000 */
[----:B------:R-:W-:Y:S01]  /*2800*/  FADD.FTZ R42, R42, -R45 ;  /* 0x8000002d2a2a7221 */ /* 0x000fe20000010000 */
[----:B------:R-:W-:Y:S01]  /*2810*/  FSETP.GTU.FTZ.AND P3, PT, R28, R13, PT ;  /* 0x0000000d1c00720b */ /* 0x000fe20003f7c000 */
[----:B--2---:R-:W-:Y:S02]  /*2820*/  FMUL.FTZ R41, |R32|, R41 ;  /* 0x0000002920297220 */ /* 0x004fe40000410200 */
[----:B------:R-:W-:-:S02]  /*2830*/  FADD.FTZ R39, -R30, R39 ;  /* 0x000000271e277221 */ /* 0x000fc40000010100 */
[----:B------:R-:W0:Y:S04]  /*2840*/  MUFU.RCP R42, R42 ;  /* 0x0000002a002a7308 */ /* 0x000e280000001000 */
[----:B------:R-:W-:Y:S02]  /*2850*/  @!P6 SEL R22, R16, R17, !P2 ;  /* 0x000000111016e207 */ /* 0x000fe40005000000 */
[----:B------:R-:W-:Y:S02]  /*2860*/  FSETP.GTU.FTZ.AND P2, PT, R41, R14, PT ;  /* 0x0000000e2900720b */ /* 0x000fe40003f5c000 */
[----:B------:R-:W-:-:S04]  /*2870*/  @!P3 SEL R25, R18, R21, !P5 ;  /* 0x000000151219b207 */ /* 0x000fc80006800000 */
[----:B------:R-:W-:Y:S01]  /*2880*/  PRMT R25, R25, 0x7604, R22 ;  /* 0x0000760419197816 */ /* 0x000fe20000000016 */
[----:B0-----:R-:W-:-:S06]  /*2890*/  FMUL.FTZ R12, |R39|, R42 ;  /* 0x0000002a270c7220 */ /* 0x001fcc0000410200 */
[----:B------:R-:W-:Y:S02]  /*28a0*/  @!P2 SEL R38, R19, R26, !P4 ;  /* 0x0000001a1326a207 */ /* 0x000fe40006000000 */
[----:B------:R-:W-:Y:S01]  /*28b0*/  FSETP.GTU.FTZ.AND P6, PT, R12, R15, PT ;  /* 0x0000000f0c00720b */ /* 0x000fe20003fdc000 */
[----:B------:R-:W-:Y:S01]  /*28c0*/  IMAD R12, R2, 0x4, R35 ;  /* 0x00000004020c7824 */ /* 0x000fe200078e0223 */
[----:B------:R-:W-:-:S11]  /*28d0*/  PRMT R25, R38, 0x7054, R25 ;  /* 0x0000705426197816 */ /* 0x000fd60000000019 */
        /* <DEDUP_REMOVED lines=27> */
.L_x_1173:
[----:B------:R-:W-:Y:S05]  /*2a90*/  EXIT ;  /* 0x000000000000794d */ /* 0x000fea0003800000 */
.L_x_1175:
        /* <DEDUP_REMOVED lines=14> */
.L_x_2139:


//--------------------- .text._Z18kQuantizeBlockwiseIfLi4096ELi4ELi0ELi0EEvPfPT_S0_PhS0_ii --------------------------
	.section	.text._Z18kQuantizeBlockwiseIfLi4096ELi4ELi0ELi0EEvPfPT_S0_PhS0_ii,"ax",@progbits
	.sectioninfo	@"SHI_REGISTERS=40"
	.align	128
        .global         _Z18kQuantizeBlockwiseIfLi4096ELi4ELi0ELi0EEvPfPT_S0_PhS0_ii
        .type           _Z18kQuantizeBlockwiseIfLi4096ELi4ELi0ELi0EEvPfPT_S0_PhS0_ii,@function
        .size           _Z18kQuantizeBlockwiseIfLi4096ELi4ELi0ELi0EEvPfPT_S0_PhS0_ii,(.L_x_2140 - _Z18kQuantizeBlockwiseIfLi4096ELi4ELi0ELi0EEvPfPT_S0_PhS0_ii)
        .other          _Z18kQuantizeBlockwiseIfLi4096ELi4ELi0ELi0EEvPfPT_S0_PhS0_ii,@"STO_CUDA_ENTRY STV_DEFAULT"
_Z18kQuantizeBlockwiseIfLi4096ELi4ELi0ELi0EEvPfPT_S0_PhS0_ii:
.text._Z18kQuantizeBlockwiseIfLi4096ELi4ELi0ELi0EEvPfPT_S0_PhS0_ii:
        /* <DEDUP_REMOVED lines=10> */
.L_x_1178:
[----:B------:R-:W-:-:S04]  /*00a0*/  IMAD.MOV.U32 R3, RZ, RZ, 0x4 ;  /* 0x00000004ff037424 */ /* 0x000fc800078e00ff */
[----:B------:R-:W-:-:S06]  /*00b0*/  IMAD.WIDE R2, R0, R3, c[0x0][0x160] ;  /* 0x0000580000027625 */ /* 0x000fcc00078e0203 */
[----:B------:R-:W2:Y:S04]  /*00c0*/  LDG.E R3, [R2.64] ;  /* 0x0000000602037981 */ /* 0x000ea8000c1e1900 */
[----:B--2---:R0:W-:Y:S02]  /*00d0*/  STS [R0.X4+0x50b4], R3 ;  /* 0x0050b40300007388 */ /* 0x0041e40000004800 */
[----:B0-----:R-:W-:-:S04]  /*00e0*/  IADD3 R0, R0, c[0x0][0x0], RZ ;  /* 0x0000000000007a10 */ /* 0x001fc80007ffe0ff */
[----:B------:R-:W-:-:S13]  /*00f0*/  ISETP.GE.AND P0, PT, R0, 0x100, PT ;  /* 0x000001000000780c */ /* 0x000fda0003f06270 */
[----:B------:R-:W-:Y:S05]  /*0100*/  @!P0 BRA `(.L_x_1178) ;  /* 0xffffff9000008947 */ /* 0x000fea000383ffff */
.L_x_1177:
[----:B-1----:R-:W-:Y:S05]  /*0110*/  BSYNC B0 ;  /* 0x0000000000007941 */ /* 0x002fea0003800000 */
.L_x_1176:
        /* <DEDUP_REMOVED lines=15> */
.L_x_1185:
        /* <DEDUP_REMOVED lines=10> */
[----:B------:R-:W-:Y:S01]  /*02b0*/  LOP3.LUT R26, R25, 0x40, RZ, 0xfc, !PT ;  /* 0x00000040191a7812 */ /* 0x000fe200078efcff */
        /* <DEDUP_REMOVED lines=163> */
.L_x_1180:
        /* <DEDUP_REMOVED lines=95> */
.L_x_1181:
[----:B0-----:R-:W-:Y:S05]  /*12e0*/  BSYNC B0 ;  /* 0x0000000000007941 */ /* 0x001fea0003800000 */
.L_x_1179:
        /* <DEDUP_REMOVED lines=12> */
.L_x_1183:
[----:B------:R-:W-:Y:S05]  /*13b0*/  BSYNC B0 ;  /* 0x0000000000007941 */ /* 0x000fea0003800000 */
.L_x_1182:
        /* <DEDUP_REMOVED lines=55> */
[----:B------:R-:W-:-:S02]  /*1730*/  @!P5 IADD3 R17, R13, 0x20, RZ ;  /* 0x000000200d11d810 */ /* 0x000fc40007ffe0ff */
        /* <DEDUP_REMOVED lines=31> */
[----:B------:R-:W-:-:S04]  /*1930*/  @P2 FSETP.GT.FTZ.AND P6, PT, R31, R22, PT ;  /* 0x000000161f00220b */ /* 0x000fc80003fd4000 */
[----:B------:R-:W-:Y:S02]  /*1940*/  @P2 SEL R12, R12, R23, P6 ;  /* 0x000000170c0c2207 */ /* 0x000fe40003000000 */
[----:B------:R-:W-:Y:S01]  /*1950*/  @!P2 FSETP.GT.FTZ.AND P6, PT, R22, R35, PT ;  /* 0x000000231600a20b */ /* 0x000fe20003fd4000 */
[----:B------:R-:W-:Y:S02]  /*1960*/  IMAD.MOV.U32 R22, RZ, RZ, -0x40800000 ;  /* 0xbf800000ff167424 */ /* 0x000fe400078e00ff */
[----:B------:R-:W-:Y:S02]  /*1970*/  @!P3 IMAD.MOV.U32 R22, RZ, RZ, R10 ;  /* 0x000000ffff16b224 */ /* 0x000fe400078e000a */
[----:B------:R-:W-:Y:S02]  /*1980*/  @!P5 IMAD.MOV.U32 R22, RZ, RZ, R34 ;  /* 0x000000ffff16d224 */ /* 0x000fe400078e0022 */
[----:B------:R-:W-:Y:S01]  /*1990*/  @!P2 SEL R12, R16, R23, P6 ;  /* 0x00000017100ca207 */ /* 0x000fe20003000000 */
[----:B------:R-:W-:-:S02]  /*19a0*/  IMAD.MOV.U32 R16, RZ, RZ, R10 ;  /* 0x000000ffff107224 */ /* 0x000fc400078e000a */
[----:B------:R-:W-:Y:S02]  /*19b0*/  @!P3 IMAD.MOV.U32 R16, RZ, RZ, 0x3f800000 ;  /* 0x3f800000ff10b424 */ /* 0x000fe400078e00ff */
[----:B------:R-:W-:Y:S02]  /*19c0*/  IMAD.MOV.U32 R23, RZ, RZ, RZ ;  /* 0x000000ffff177224 */ /* 0x000fe400078e00ff */
[----:B------:R-:W-:Y:S02]  /*19d0*/  @!P5 IMAD.MOV.U32 R34, RZ, RZ, R16 ;  /* 0x000000ffff22d224 */ /* 0x000fe400078e0010 */
[----:B------:R-:W-:Y:S02]  /*19e0*/  IMAD.MOV.U32 R16, RZ, RZ, 0x7f ;  /* 0x0000007fff107424 */ /* 0x000fe400078e00ff */
[----:B------:R-:W-:Y:S02]  /*19f0*/  @!P3 IMAD.MOV.U32 R16, RZ, RZ, 0xff ;  /* 0x000000ffff10b424 */ /* 0x000fe400078e00ff */
[----:B------:R-:W-:-:S02]  /*1a00*/  @!P3 IMAD.MOV.U32 R23, RZ, RZ, 0x7f ;  /* 0x0000007fff17b424 */ /* 0x000fc400078e00ff */
[----:B------:R-:W-:Y:S02]  /*1a10*/  @!P5 IMAD.MOV.U32 R23, RZ, RZ, R13 ;  /* 0x000000ffff17d224 */ /* 0x000fe400078e000d */
[----:B------:R-:W-:Y:S02]  /*1a20*/  @!P5 IMAD.MOV.U32 R13, RZ, RZ, R16 ;  /* 0x000000ffff0dd224 */ /* 0x000fe400078e0010 */
[----:B------:R-:W-:Y:S01]  /*1a30*/  @!P4 IMAD.MOV.U32 R22, RZ, RZ, R19 ;  /* 0x000000ffff16c224 */ /* 0x000fe200078e0013 */
[----:B0-----:R-:W-:Y:S01]  /*1a40*/  FSETP.GEU.FTZ.AND P0, PT, R18, R21, PT ;  /* 0x000000151200720b */ /* 0x001fe20003f1e000 */
[----:B------:R-:W-:Y:S02]  /*1a50*/  @!P4 IMAD.MOV.U32 R19, RZ, RZ, R34 ;  /* 0x000000ffff13c224 */ /* 0x000fe400078e0022 */
[----:B------:R-:W-:Y:S02]  /*1a60*/  @!P4 IMAD.MOV.U32 R23, RZ, RZ, R17 ;  /* 0x000000ffff17c224 */ /* 0x000fe400078e0011 */
[----:B------:R-:W-:-:S02]  /*1a70*/  @!P4 IMAD.MOV.U32 R17, RZ, RZ, R13 ;  /* 0x000000ffff11c224 */ /* 0x000fc400078e000d */
        /* <DEDUP_REMOVED lines=47> */
[----:B------:R-:W0:Y:S01]  /*1d70*/  LDS R22, [R33.X4+0x50b4] ;  /* 0x0050b40021167984 */ /* 0x000e220000004800 */
[----:B------:R-:W-:-:S02]  /*1d80*/  @!P5 FSEL R31, R8, R31, !P6 ;  /* 0x0000001f081fd208 */ /* 0x000fc40007000000 */
[----:B------:R-:W-:-:S03]  /*1d90*/  @P5 FADD.FTZ R35, R36, R35 ;  /* 0x0000002324235221 */ /* 0x000fc60000010000 */
[----:B------:R-:W-:Y:S02]  /*1da0*/  @!P5 FADD.FTZ R31, R36, R31 ;  /* 0x0000001f241fd221 */ /* 0x000fe40000010000 */
[----:B------:R-:W-:-:S05]  /*1db0*/  @P5 FMUL.FTZ R34, R35, 0.5 ;  /* 0x3f00000023225820 */ /* 0x000fca0000410000 */
[----:B------:R-:W-:Y:S01]  /*1dc0*/  @P5 FSETP.GT.FTZ.AND P6, PT, R34, R21, PT ;  /* 0x000000152200520b */ /* 0x000fe20003fd4000 */
[----:B------:R-:W-:Y:S02]  /*1dd0*/  @!P5 FMUL.FTZ R34, R31, 0.5 ;  /* 0x3f0000001f22d820 */ /* 0x000fe40000410000 */
[----:B------:R-:W-:Y:S01]  /*1de0*/  IMAD.MOV.U32 R31, RZ, RZ, 0x7f ;  /* 0x0000007fff1f7424 */ /* 0x000fe200078e00ff */
[----:B------:R-:W-:Y:S01]  /*1df0*/  @P5 SEL R23, R23, R20, P6 ;  /* 0x0000001417175207 */ /* 0x000fe20003000000 */
[----:B------:R-:W-:Y:S01]  /*1e00*/  @!P4 IMAD.MOV.U32 R31, RZ, RZ, 0xff ;  /* 0x000000ffff1fc424 */ /* 0x000fe200078e00ff */
        /* <DEDUP_REMOVED lines=9> */
[----:B------:R-:W-:Y:S01]  /*1ea0*/  @!P2 IMAD.MOV.U32 R18, RZ, RZ, R9 ;  /* 0x000000ffff12a224 */ /* 0x000fe200078e0009 */
[----:B0-----:R-:W-:Y:S01]  /*1eb0*/  FSETP.GEU.FTZ.AND P0, PT, R22, R13, PT ;  /* 0x0000000d1600720b */ /* 0x001fe20003f1e000 */
[----:B------:R-:W-:Y:S02]  /*1ec0*/  IMAD.MOV.U32 R9, RZ, RZ, RZ ;  /* 0x000000ffff097224 */ /* 0x000fe400078e00ff */
[----:B------:R-:W-:Y:S02]  /*1ed0*/  @!P4 IMAD.MOV.U32 R9, RZ, RZ, 0x7f ;  /* 0x0000007fff09c424 */ /* 0x000fe400078e00ff */
[----:B------:R-:W-:Y:S02]  /*1ee0*/  @!P2 IMAD.MOV.U32 R9, RZ, RZ, R17 ;  /* 0x000000ffff09a224 */ /* 0x000fe400078e0011 */
[----:B------:R-:W-:Y:S01]  /*1ef0*/  @!P2 IMAD.MOV.U32 R17, RZ, RZ, R31 ;  /* 0x000000ffff11a224 */ /* 0x000fe200078e001f */
[----:B------:R-:W-:Y:S01]  /*1f00*/  FSETP.GEU.FTZ.AND P2, PT, R10, R19, PT ;  /* 0x000000130a00720b */ /* 0x000fe20003f5e000 */
[----:B------:R-:W-:-:S02]  /*1f10*/  @!P3 IMAD.MOV.U32 R20, RZ, RZ, R16 ;  /* 0x000000ffff14b224 */ /* 0x000fc400078e0010 */
[----:B------:R-:W-:Y:S02]  /*1f20*/  @!P3 IMAD.MOV.U32 R16, RZ, RZ, R18 ;  /* 0x000000ffff10b224 */ /* 0x000fe400078e0012 */
[C---:B------:R-:W-:Y:S01]  /*1f30*/  @P0 IADD3 R21, R33.reuse, -0x8, RZ ;  /* 0xfffffff821150810 */ /* 0x040fe20007ffe0ff */
[----:B------:R-:W-:Y:S01]  /*1f40*/  IMAD.MOV.U32 R18, RZ, RZ, 0x3f ;  /* 0x0000003fff127424 */ /* 0x000fe200078e00ff */
[----:B------:R-:W-:Y:S01]  /*1f50*/  @!P0 IADD3 R21, R33, 0x8, RZ ;  /* 0x0000000821158810 */ /* 0x000fe20007ffe0ff */
[----:B------:R-:W-:Y:S02]  /*1f60*/  @!P3 IMAD.MOV.U32 R9, RZ, RZ, R14 ;  /* 0x000000ffff09b224 */ /* 0x000fe400078e000e */
[----:B------:R-:W-:Y:S02]  /*1f70*/  @!P3 IMAD.MOV.U32 R14, RZ, RZ, R17 ;  /* 0x000000ffff0eb224 */ /* 0x000fe400078e0011 */
[----:B------:R-:W0:Y:S01]  /*1f80*/  LDS R34, [R21.X4+0x50b4] ;  /* 0x0050b40015227984 */ /* 0x000e220000004800 */
[----:B------:R-:W-:-:S02]  /*1f90*/  @!P2 IMAD.MOV.U32 R18, RZ, RZ, 0xbf ;  /* 0x000000bfff12a424 */ /* 0x000fc400078e00ff */
[----:B------:R-:W-:Y:S02]  /*1fa0*/  @!P0 IMAD.MOV.U32 R20, RZ, RZ, R22 ;  /* 0x000000ffff148224 */ /* 0x000fe400078e0016 */
[----:B------:R-:W-:Y:S01]  /*1fb0*/  @!P0 IMAD.MOV.U32 R22, RZ, RZ, R16 ;  /* 0x000000ffff168224 */ /* 0x000fe200078e0010 */
[----:B------:R-:W1:Y:S01]  /*1fc0*/  LDS R17, [R18.X4+0x50b4] ;  /* 0x0050b40012117984 */ /* 0x000e620000004800 */
[----:B------:R-:W-:Y:S02]  /*1fd0*/  @!P0 IMAD.MOV.U32 R9, RZ, RZ, R33 ;  /* 0x000000ffff098224 */ /* 0x000fe400078e0021 */
        /* <DEDUP_REMOVED lines=12> */
[----:B------:R-:W-:-:S02]  /*20a0*/  IMAD.MOV.U32 R33, RZ, RZ, 0x7f ;  /* 0x0000007fff217424 */ /* 0x000fc400078e00ff */
[----:B------:R-:W-:Y:S01]  /*20b0*/  LDS R31, [R22.X4+0x50b4] ;  /* 0x0050b400161f7984 */ /* 0x000fe20000004800 */
        /* <DEDUP_REMOVED lines=64> */
[----:B------:R-:W-:Y:S02]  /*24c0*/  @!P3 IMAD.MOV.U32 R15, RZ, RZ, R22 ;  /* 0x000000ffff0fb224 */ /* 0x000fe400078e0016 */
[----:B------:R-:W-:Y:S02]  /*24d0*/  @!P3 IMAD.MOV.U32 R10, RZ, RZ, R33 ;  /* 0x000000ffff0ab224 */ /* 0x000fe400078e0021 */
[----:B------:R-:W0:Y:S01]  /*24e0*/  LDS R22, [R17.X4+0x50b4] ;  /* 0x0050b40011167984 */ /* 0x000e220000004800 */
[----:B------:R-:W-:Y:S01]  /*24f0*/  @!P3 IMAD.MOV.U32 R33, RZ, RZ, R31 ;  /* 0x000000ffff21b224 */ /* 0x000fe200078e001f */
[----:B------:R-:W-:-:S02]  /*2500*/  @P0 FSEL R31, R11, R20, !P2 ;  /* 0x000000140b1f0208 */ /* 0x000fc40005000000 */
[----:B------:R-:W-:Y:S01]  /*2510*/  BAR.SYNC.DEFER_BLOCKING 0x0 ;  /* 0x0000000000007b1d */ /* 0x000fe20000010000 */
[----:B------:R-:W-:Y:S02]  /*2520*/  ISETP.NE.AND P3, PT, R10, RZ, PT ;  /* 0x000000ff0a00720c */ /* 0x000fe40003f65270 */
[----:B------:R-:W-:Y:S01]  /*2530*/  ISETP.NE.AND P4, PT, R33, 0xff, PT ;  /* 0x000000ff2100780c */ /* 0x000fe20003f85270 */
[----:B------:R-:W-:Y:S01]  /*2540*/  @P0 FADD.FTZ R31, R18, R31 ;  /* 0x0000001f121f0221 */ /* 0x000fe20000010000 */
[----:B------:R-:W-:Y:S02]  /*2550*/  FSEL R37, R11, R34, !P3 ;  /* 0x000000220b257208 */ /* 0x000fe40005800000 */
[----:B------:R-:W-:Y:S02]  /*2560*/  @!P0 ISETP.NE.AND P3, PT, R16, 0xff, PT ;  /* 0x000000ff1000880c */ /* 0x000fe40003f65270 */
[C---:B------:R-:W-:Y:S02]  /*2570*/  FSEL R35, R8.reuse, R15, !P4 ;  /* 0x0000000f08237208 */ /* 0x040fe40006000000 */
[----:B------:R-:W-:Y:S01]  /*2580*/  @!P0 FSEL R11, R8, R14, !P3 ;  /* 0x0000000e080b8208 */ /* 0x000fe20005800000 */
[----:B------:R-:W-:-:S04]  /*2590*/  @P0 FMUL.FTZ R14, R31, 0.5 ;  /* 0x3f0000001f0e0820 */ /* 0x000fc80000410000 */
[----:B------:R-:W-:Y:S01]  /*25a0*/  @!P0 FADD.FTZ R11, R18, R11 ;  /* 0x0000000b120b8221 */ /* 0x000fe20000010000 */
[----:B------:R-:W-:-:S03]  /*25b0*/  @P0 FSETP.GT.FTZ.AND P4, PT, R14, R13, PT ;  /* 0x0000000d0e00020b */ /* 0x000fc60003f94000 */
[----:B------:R-:W-:Y:S01]  /*25c0*/  @!P0 FMUL.FTZ R8, R11, 0.5 ;  /* 0x3f0000000b088820 */ /* 0x000fe20000410000 */
[----:B------:R-:W-:-:S04]  /*25d0*/  @P0 SEL R9, R9, R21, P4 ;  /* 0x0000001509090207 */ /* 0x000fc80002000000 */
        /* <DEDUP_REMOVED lines=14> */
[----:B------:R0:W-:Y:S01]  /*26c0*/  STS [R8+0x4000], R19 ;  /* 0x0040001308007388 */ /* 0x0001e20000000800 */
[----:B------:R-:W-:-:S06]  /*26d0*/  NOP ;  /* 0x0000000000007918 */ /* 0x000fcc0000000000 */
[----:B------:R-:W-:Y:S01]  /*26e0*/  LDS.U8 R11, [R7+0x4000] ;  /* 0x00400000070b7984 */ /* 0x000fe20000000000 */
[----:B0-----:R-:W-:-:S03]  /*26f0*/  IADD3 R8, P4, P5, R2, c[0x0][0x178], R25 ;  /* 0x00005e0002087a10 */ /* 0x001fc60007d9e019 */
        /* <DEDUP_REMOVED lines=21> */
.L_x_1184:
[----:B------:R-:W-:Y:S05]  /*2850*/  EXIT ;  /* 0x000000000000794d */ /* 0x000fea0003800000 */
.L_x_1186:
        /* <DEDUP_REMOVED lines=10> */
.L_x_2140:


//--------------------- .text._Z18kQuantizeBlockwiseI6__halfLi64ELi2ELi0ELi2EEvPfPT_S1_PhS1_ii --------------------------
	.section	.text._Z18kQuantizeBlockwiseI6__halfLi64ELi2ELi0ELi2EEvPfPT_S1_PhS1_ii,"ax",@progbits
	.sectioninfo	@"SHI_REGISTERS=19"
	.align	128
        .global         _Z18kQuantizeBlockwiseI6__halfLi64ELi2ELi0ELi2EEvPfPT_S1_PhS1_ii
        .type           _Z18kQuantizeBlockwiseI6__halfLi64ELi2ELi0ELi2EEvPfPT_S1_PhS1_ii,@function
        .size           _Z18kQuantizeBlockwiseI6__halfLi64ELi2ELi0ELi2EEvPfPT_S1_PhS1_ii,(.L_x_2141 - _Z18kQuantizeBlockwiseI6__halfLi64ELi2ELi0ELi2EEvPfPT_S1_PhS1_ii)
        .other          _Z18kQuantizeBlockwiseI6__halfLi64ELi2ELi0ELi2EEvPfPT_S1_PhS1_ii,@"STO_CUDA_ENTRY STV_DEFAULT"
_Z18kQuantizeBlockwiseI6__halfLi64ELi2ELi0ELi2EEvPfPT_S1_PhS1_ii:
.text._Z18kQuantizeBlockwiseI6__halfLi64ELi2ELi0ELi2EEvPfPT_S1_PhS1_ii:
        /* <DEDUP_REMOVED lines=18> */
.L_x_1201:
        /* <DEDUP_REMOVED lines=19> */
[--C-:B0-----:R-:W-:Y:S02]  /*0250*/  HADD2.F32 R10, -RZ, R9.reuse.H0_H0 ;  /* 0x20000009ff0a7230 */ /* 0x101fe40000004100 */
[----:B------:R-:W-:-:S03]  /*0260*/  HADD2.F32 R9, -RZ, R9.H1_H1 ;  /* 0x30000009ff097230 */ /* 0x000fc60000004100 */
        /* <DEDUP_REMOVED lines=32> */
.L_x_1187:
        /* <DEDUP_REMOVED lines=23> */
.L_x_1188:
        /* <DEDUP_REMOVED lines=13> */
.L_x_1190:
[----:B------:R-:W-:Y:S05]  /*06b0*/  BSYNC B0 ;  /* 0x0000000000007941 */ /* 0x000fea0003800000 */
.L_x_1189:
        /* <DEDUP_REMOVED lines=16> */
.L_x_1193:
        /* <DEDUP_REMOVED lines=9> */
.L_x_1192:
        /* <DEDUP_REMOVED lines=11> */
.L_x_1195:
        /* <DEDUP_REMOVED lines=8> */
.L_x_1194:
[----:B------:R-:W-:Y:S05]  /*0980*/  BSYNC B0 ;  /* 0x0000000000007941 */ /* 0x000fea0003800000 */
.L_x_1191:
        /* <DEDUP_REMOVED lines=14> */
.L_x_1198:
        /* <DEDUP_REMOVED lines=9> */
.L_x_1197:
        /* <DEDUP_REMOVED lines=11> */
.L_x_1200:
        /* <DEDUP_REMOVED lines=8> */
.L_x_1199:
[----:B------:R-:W-:Y:S05]  /*0c30*/  BSYNC B0 ;  /* 0x0000000000007941 */ /* 0x000fea0003800000 */
.L_x_1196:
        /* <DEDUP_REMOVED lines=26> */
.L_x_1202:
        /* <DEDUP_REMOVED lines=10> */
.L_x_2141:


//--------------------- .text._Z18kQuantizeBlockwiseI6__halfLi128ELi2ELi0ELi2EEvPfPT_S1_PhS1_ii --------------------------
	.section	.text._Z18kQuantizeBlockwiseI6__halfLi128ELi2ELi0ELi2EEvPfPT_S1_PhS1_ii,"ax",@progbits
	.sectioninfo	@"SHI_REGISTERS=27"
	.align	128
        .global         _Z18kQuantizeBlockwiseI6__halfLi128ELi2ELi0ELi2EEvPfPT_S1_PhS1_ii
        .type           _Z18kQuantizeBlockwiseI6__halfLi128ELi2ELi0ELi2EEvPfPT_S1_PhS1_ii,@function
        .size           _Z18kQuantizeBlockwiseI6__halfLi128ELi2ELi0ELi2EEvPfPT_S1_PhS1_ii,(.L_x_2142 - _Z18kQuantizeBlockwiseI6__halfLi128ELi2ELi0ELi2EEvPfPT_S1_PhS1_ii)
        .other          _Z18kQuantizeBlockwiseI6__halfLi128ELi2ELi0ELi2EEvPfPT_S1_PhS1_ii,@"STO_CUDA_ENTRY STV_DEFAULT"
_Z18kQuantizeBlockwiseI6__halfLi128ELi2ELi0ELi2EEvPfPT_S1_PhS1_ii:
.text._Z18kQuantizeBlockwiseI6__halfLi128ELi2ELi0ELi2EEvPfPT_S1_PhS1_ii:
        /* <DEDUP_REMOVED lines=26> */
.L_x_1219:
        /* <DEDUP_REMOVED lines=9> */
[----:B------:R-:W-:Y:S02]  /*0230*/  PRMT R19, RZ, 0x7610, R19 ;  /* 0x00007610ff137816 */ /* 0x000fe40000000013 */
[----:B------:R-:W-:-:S05]  /*0240*/  LEA.HI.X R3, R3, c[0x0][0x16c], R18, 0x1, P2 ;  /* 0x00005b0003037a11 */ /* 0x000fca00010f0c12 */
        /* <DEDUP_REMOVED lines=12> */
[--C-:B0-----:R-:W-:Y:S02]  /*0310*/  HADD2.F32 R18, -RZ, R22.reuse.H0_H0 ;  /* 0x20000016ff127230 */ /* 0x101fe40000004100 */
[----:B------:R-:W-:-:S03]  /*0320*/  HADD2.F32 R17, -RZ, R22.H1_H1 ;  /* 0x30000016ff117230 */ /* 0x000fc60000004100 */
        /* <DEDUP_REMOVED lines=40> */
.L_x_1204:
        /* <DEDUP_REMOVED lines=27> */
.L_x_1205:
[----:B0-----:R-:W-:Y:S05]  /*0760*/  BSYNC B0 ;  /* 0x0000000000007941 */ /* 0x001fea0003800000 */
.L_x_1203:
        /* <DEDUP_REMOVED lines=13> */
.L_x_1207:
[----:B------:R-:W-:Y:S05]  /*0840*/  BSYNC B0 ;  /* 0x0000000000007941 */ /* 0x000fea0003800000 */
.L_x_1206:
        /* <DEDUP_REMOVED lines=16> */
.L_x_1210:
        /* <DEDUP_REMOVED lines=9> */
.L_x_1209:
        /* <DEDUP_REMOVED lines=11> */
.L_x_1212:
        /* <DEDUP_REMOVED lines=8> */
.L_x_1211:
[----:B------:R-:W-:Y:S05]  /*0b10*/  BSYNC B0 ;  /* 0x0000000000007941 */ /* 0x000fea0003800000 */
.L_x_1208:
        /* <DEDUP_REMOVED lines=14> */
.L_x_1215:
        /* <DEDUP_REMOVED lines=9> */
.L_x_1214:
        /* <DEDUP_REMOVED lines=11> */
.L_x_1217:
        /* <DEDUP_REMOVED lines=8> */
.L_x_1216:
[----:B------:R-:W-:Y:S05]  /*0dc0*/  BSYNC B0 ;  /* 0x0000000000007941 */ /* 0x000fea0003800000 */
.L_x_1213:
        /* <DEDUP_REMOVED lines=27> */
.L_x_1218:
[----:B------:R-:W-:Y:S05]  /*0f80*/  EXIT ;  /* 0x000000000000794d */ /* 0x000fea0003800000 */
.L_x_1220:
        /* <DEDUP_REMOVED lines=15> */
.L_x_2142:


//--------------------- .text._Z18kQuantizeBlockwiseI6__halfLi256ELi2ELi0ELi2EEvPfPT_S1_PhS1_ii --------------------------
	.section	.text._Z18kQuantizeBlockwiseI6__halfLi256ELi2ELi0ELi2EEvPfPT_S1_PhS1_ii,"ax",@progbits
	.sectioninfo	@"SHI_REGISTERS=27"
	.align	128
        .global         _Z18kQuantizeBlockwiseI6__halfLi256ELi2ELi0ELi2EEvPfPT_S1_PhS1_ii
        .type           _Z18kQuantizeBlockwiseI6__halfLi256ELi2ELi0ELi2EEvPfPT_S1_PhS1_ii,@function
        .size           _Z18kQuantizeBlockwiseI6__halfLi256ELi2ELi0ELi2EEvPfPT_S1_PhS1_ii,(.L_x_2143 - _Z18kQuantizeBlockwiseI6__halfLi256ELi2ELi0ELi2EEvPfPT_S1_PhS1_ii)
        .other          _Z18kQuantizeBlockwiseI6__halfLi256ELi2ELi0ELi2EEvPfPT_S1_PhS1_ii,@"STO_CUDA_ENTRY STV_DEFAULT"
_Z18kQuantizeBlockwiseI6__halfLi256ELi2ELi0ELi2EEvPfPT_S1_PhS1_ii:
.text._Z18kQuantizeBlockwiseI6__halfLi256ELi2ELi0ELi2EEvPfPT_S1_PhS1_ii:
        /* <DEDUP_REMOVED lines=26> */
.L_x_1237:
        /* <DEDUP_REMOVED lines=73> */
.L_x_1222:
        /* <DEDUP_REMOVED lines=32> */
.L_x_1223:
[----:B0-----:R-:W-:Y:S05]  /*0830*/  BSYNC B0 ;  /* 0x0000000000007941 */ /* 0x001fea0003800000 */
.L_x_1221:
        /* <DEDUP_REMOVED lines=12> */
.L_x_1225:
[----:B------:R-:W-:Y:S05]  /*0900*/  BSYNC B0 ;  /* 0x0000000000007941 */ /* 0x000fea0003800000 */
.L_x_1224:
        /* <DEDUP_REMOVED lines=16> */
.L_x_1228:
        /* <DEDUP_REMOVED lines=9> */
.L_x_1227:
        /* <DEDUP_REMOVED lines=11> */
.L_x_1230:
        /* <DEDUP_REMOVED lines=8> */
.L_x_1229:
[----:B------:R-:W-:Y:S05]  /*0bd0*/  BSYNC B0 ;  /* 0x0000000000007941 */ /* 0x000fea0003800000 */
.L_x_1226:
        /* <DEDUP_REMOVED lines=14> */
.L_x_1233:
        /* <DEDUP_REMOVED lines=9> */
.L_x_1232:
        /* <DEDUP_REMOVED lines=11> */
.L_x_1235:
        /* <DEDUP_REMOVED lines=8> */
.L_x_1234:
[----:B------:R-:W-:Y:S05]  /*0e80*/  BSYNC B0 ;  /* 0x0000000000007941 */ /* 0x000fea0003800000 */
.L_x_1231:
        /* <DEDUP_REMOVED lines=27> */
.L_x_1236:
[----:B------:R-:W-:Y:S05]  /*1040*/  EXIT ;  /* 0x000000000000794d */ /* 0x000fea0003800000 */
.L_x_1238:
        /* <DEDUP_REMOVED lines=11> */
.L_x_2143:


//--------------------- .text._Z18kQuantizeBlockwiseI6__halfLi512ELi2ELi0ELi2EEvPfPT_S1_PhS1_ii --------------------------
	.section	.text._Z18kQuantizeBlockwiseI6__halfLi512ELi2ELi0ELi2EEvPfPT_S1_PhS1_ii,"ax",@progbits
	.sectioninfo	@"SHI_REGISTERS=27"
	.align	128
        .global         _Z18kQuantizeBlockwiseI6__halfLi512ELi2ELi0ELi2EEvPfPT_S1_PhS1_ii
        .type           _Z18kQuantizeBlockwiseI6__halfLi512ELi2ELi0ELi2EEvPfPT_S1_PhS1_ii,@function
        .size           _Z18kQuantizeBlockwiseI6__halfLi512ELi2ELi0ELi2EEvPfPT_S1_PhS1_ii,(.L_x_2144 - _Z18kQuantizeBlockwiseI6__halfLi512ELi2ELi0ELi2EEvPfPT_S1_PhS1_ii)
        .other          _Z18kQuantizeBlockwiseI6__halfLi512ELi2ELi0ELi2EEvPfPT_S1_PhS1_ii,@"STO_CUDA_ENTRY STV_DEFAULT"
_Z18kQuantizeBlockwiseI6__halfLi512ELi2ELi0ELi2EEvPfPT_S1_PhS1_ii:
.text._Z18kQuantizeBlockwiseI6__halfLi512ELi2ELi0ELi2EEvPfPT_S1_PhS1_ii:
        /* <DEDUP_REMOVED lines=26> */
.L_x_1255:
        /* <DEDUP_REMOVED lines=86> */
.L_x_1240:
        /* <DEDUP_REMOVED lines=42> */
.L_x_1241:
[----:B0-----:R-:W-:Y:S05]  /*09a0*/  BSYNC B0 ;  /* 0x0000000000007941 */ /* 0x001fea0003800000 */
.L_x_1239:
        /* <DEDUP_REMOVED lines=12> */
.L_x_1243:
[----:B------:R-:W-:Y:S05]  /*0a70*/  BSYNC B0 ;  /* 0x0000000000007941 */ /* 0x000fea0003800000 */
.L_x_1242:
        /* <DEDUP_REMOVED lines=16> */
.L_x_1246:
        /* <DEDUP_REMOVED lines=9> */
.L_x_1245:
        /* <DEDUP_REMOVED lines=11> */
.L_x_1248:
        /* <DEDUP_REMOVED lines=8> */
.L_x_1247:
[----:B------:R-:W-:Y:S05]  /*0d40*/  BSYNC B0 ;  /* 0x0000000000007941 */ /* 0x000fea0003800000 */
.L_x_1244:
        /* <DEDUP_REMOVED lines=14> */
.L_x_1251:
        /* <DEDUP_REMOVED lines=9> */
.L_x_1250:
        /* <DEDUP_REMOVED lines=11> */
.L_x_1253:
        /* <DEDUP_REMOVED lines=8> */
.L_x_1252:
[----:B------:R-:W-:Y:S05]  /*0ff0*/  BSYNC B0 ;  /* 0x0000000000007941 */ /* 0x000fea0003800000 */
.L_x_1249:
        /* <DEDUP_REMOVED lines=27> */
.L_x_1254:
[----:B------:R-:W-:Y:S05]  /*11b0*/  EXIT ;  /* 0x000000000000794d */ /* 0x000fea0003800000 */
.L_x_1256:
        /* <DEDUP_REMOVED lines=12> */
.L_x_2144:


//--------------------- .text._Z18kQuantizeBlockwiseI6__halfLi1024ELi4ELi0ELi2EEvPfPT_S1_PhS1_ii --------------------------
	.section	.text._Z18kQuantizeBlockwiseI6__halfLi1024ELi4ELi0ELi2EEvPfPT_S1_PhS1_ii,"ax",@progbits
	.sectioninfo	@"SHI_REGISTERS=31"
	.align	128
        .global         _Z18kQuantizeBlockwiseI6__halfLi1024ELi4ELi0ELi2EEvPfPT_S1_PhS1_ii
        .type           _Z18kQuantizeBlockwiseI6__halfLi1024ELi4ELi0ELi2EEvPfPT_S1_PhS1_ii,@function
        .size           _Z18kQuantizeBlockwiseI6__halfLi1024ELi4ELi0ELi2EEvPfPT_S1_PhS1_ii,(.L_x_2145 - _Z18kQuantizeBlockwiseI6__halfLi1024ELi4ELi0ELi2EEvPfPT_S1_PhS1_ii)
        .other          _Z18kQuantizeBlockwiseI6__halfLi1024ELi4ELi0ELi2EEvPfPT_S1_PhS1_ii,@"STO_CUDA_ENTRY STV_DEFAULT"
_Z18kQuantizeBlockwiseI6__halfLi1024ELi4ELi0ELi2EEvPfPT_S1_PhS1_ii:
.text._Z18kQuantizeBlockwiseI6__halfLi1024ELi4ELi0ELi2EEvPfPT_S1_PhS1_ii:
        /* <DEDUP_REMOVED lines=32> */
.L_x_1283:
        /* <DEDUP_REMOVED lines=30> */
[--C-:B0-----:R-:W-:Y:S02]  /*03e0*/  HADD2.F32 R21, -RZ, R8.reuse.H0_H0 ;  /* 0x20000008ff157230 */ /* 0x101fe40000004100 */
[----:B------:R-:W-:Y:S02]  /*03f0*/  HADD2.F32 R25, -RZ, R8.H1_H1 ;  /* 0x30000008ff197230 */ /* 0x000fe40000004100 */
[--C-:B------:R-:W-:Y:S01]  /*0400*/  HADD2.F32 R24, -RZ, R9.reuse.H0_H0 ;  /* 0x20000009ff187230 */ /* 0x100fe20000004100 */
[----:B------:R-:W-:Y:S01]  /*0410*/  FMNMX.FTZ R10, |R21|, -3.40282346638528859812e+38, !PT ;  /* 0xff7fffff150a7809 */ /* 0x000fe20007810200 */
[----:B------:R-:W-:-:S03]  /*0420*/  HADD2.F32 R26, -RZ, R9.H1_H1 ;  /* 0x30000009ff1a7230 */ /* 0x000fc60000004100 */
[----:B------:R-:W-:-:S04]  /*0430*/  FMNMX.FTZ R11, R10, |R25|, !PT ;  /* 0x400000190a0b7209 */ /* 0x000fc80007810000 */
        /* <DEDUP_REMOVED lines=61> */
.L_x_1258:
        /* <DEDUP_REMOVED lines=42> */
.L_x_1259:
[----:B0-----:R-:W-:Y:S05]  /*0ab0*/  BSYNC B0 ;  /* 0x0000000000007941 */ /* 0x001fea0003800000 */
.L_x_1257:
        /* <DEDUP_REMOVED lines=12> */
.L_x_1261:
[----:B------:R-:W-:Y:S05]  /*0b80*/  BSYNC B0 ;  /* 0x0000000000007941 */ /* 0x000fea0003800000 */
.L_x_1260:
        /* <DEDUP_REMOVED lines=16> */
.L_x_1264:
        /* <DEDUP_REMOVED lines=9> */
.L_x_1263:
        /* <DEDUP_REMOVED lines=11> */
.L_x_1266:
        /* <DEDUP_REMOVED lines=8> */
.L_x_1265:
[----:B------:R-:W-:Y:S05]  /*0e50*/  BSYNC B0 ;  /* 0x0000000000007941 */ /* 0x000fea0003800000 */
.L_x_1262:
        /* <DEDUP_REMOVED lines=14> */
.L_x_1269:
        /* <DEDUP_REMOVED lines=9> */
.L_x_1268:
        /* <DEDUP_REMOVED lines=11> */
.L_x_1271:
        /* <DEDUP_REMOVED lines=8> */
.L_x_1270:
[----:B------:R-:W-:Y:S05]  /*1100*/  BSYNC B0 ;  /* 0x0000000000007941 */ /* 0x000fea0003800000 */
.L_x_1267:
        /* <DEDUP_REMOVED lines=16> */
.L_x_1274:
        /* <DEDUP_REMOVED lines=9> */
.L_x_1273:
        /* <DEDUP_REMOVED lines=11> */
.L_x_1276:
        /* <DEDUP_REMOVED lines=8> */
.L_x_1275:
[----:B------:R-:W-:Y:S05]  /*13d0*/  BSYNC B0 ;  /* 0x0000000000007941 */ /* 0x000fea0003800000 */
.L_x_1272:
        /* <DEDUP_REMOVED lines=14> */
.L_x_1279:
        /* <DEDUP_REMOVED lines=9> */
.L_x_1278:
        /* <DEDUP_REMOVED lines=11> */
.L_x_1281:
        /* <DEDUP_REMOVED lines=8> */
.L_x_1280:
[----:B------:R-:W-:Y:S05]  /*1680*/  BSYNC B0 ;  /* 0x0000000000007941 */ /* 0x000fea0003800000 */
.L_x_1277:
        /* <DEDUP_REMOVED lines=34> */
.L_x_1282:
[----:B------:R-:W-:Y:S05]  /*18b0*/  EXIT ;  /* 0x000000000000794d */ /* 0x000fea0003800000 */
.L_x_1284:
        /* <DEDUP_REMOVED lines=12> */
.L_x_2145:


//--------------------- .text._Z18kQuantizeBlockwiseI6__halfLi2048ELi4ELi0ELi2EEvPfPT_S1_PhS1_ii --------------------------
	.section	.text._Z18kQuantizeBlockwiseI6__halfLi2048ELi4ELi0ELi2EEvPfPT_S1_PhS1_ii,"ax",@progbits
	.sectioninfo	@"SHI_REGISTERS=36"
	.align	128
        .global         _Z18kQuantizeBlockwiseI6__halfLi2048ELi4ELi0ELi2EEvPfPT_S1_PhS1_ii
        .type           _Z18kQuantizeBlockwiseI6__halfLi2048ELi4ELi0ELi2EEvPfPT_S1_PhS1_ii,@function
        .size           _Z18kQuantizeBlockwiseI6__halfLi2048ELi4ELi0ELi2EEvPfPT_S1_PhS1_ii,(.L_x_2146 - _Z18kQuantizeBlockwiseI6__halfLi2048ELi4ELi0ELi2EEvPfPT_S1_PhS1_ii)
        .other          _Z18kQuantizeBlockwiseI6__halfLi2048ELi4ELi0ELi2EEvPfPT_S1_PhS1_ii,@"STO_CUDA_ENTRY STV_DEFAULT"
_Z18kQuantizeBlockwiseI6__halfLi2048ELi4ELi0ELi2EEvPfPT_S1_PhS1_ii:
.text._Z18kQuantizeBlockwiseI6__halfLi2048ELi4ELi0ELi2EEvPfPT_S1_PhS1_ii:
        /* <DEDUP_REMOVED lines=32> */
.L_x_1311:
        /* <DEDUP_REMOVED lines=122> */
.L_x_1286:
        /* <DEDUP_REMOVED lines=59> */
.L_x_1287:
[----:B0-----:R-:W-:Y:S05]  /*0d50*/  BSYNC B0 ;  /* 0x0000000000007941 */ /* 0x001fea0003800000 */
.L_x_1285:
        /* <DEDUP_REMOVED lines=12> */
.L_x_1289:
[----:B------:R-:W-:Y:S05]  /*0e20*/  BSYNC B0 ;  /* 0x0000000000007941 */ /* 0x000fea0003800000 */
.L_x_1288:
        /* <DEDUP_REMOVED lines=16> */
.L_x_1292:
        /* <DEDUP_REMOVED lines=9> */
.L_x_1291:
        /* <DEDUP_REMOVED lines=11> */
.L_x_1294:
        /* <DEDUP_REMOVED lines=8> */
.L_x_1293:
[----:B------:R-:W-:Y:S05]  /*10f0*/  BSYNC B0 ;  /* 0x0000000000007941 */ /* 0x000fea0003800000 */
.L_x_1290:
        /* <DEDUP_REMOVED lines=14> */
.L_x_1297:
        /* <DEDUP_REMOVED lines=9> */
.L_x_1296:
        /* <DEDUP_REMOVED lines=11> */
.L_x_1299:
        /* <DEDUP_REMOVED lines=8> */
.L_x_1298:
[----:B------:R-:W-:Y:S05]  /*13a0*/  BSYNC B0 ;  /* 0x0000000000007941 */ /* 0x000fea0003800000 */
.L_x_1295:
        /* <DEDUP_REMOVED lines=16> */
.L_x_1302:
        /* <DEDUP_REMOVED lines=9> */
.L_x_1301:
        /* <DEDUP_REMOVED lines=11> */
.L_x_1304:
        /* <DEDUP_REMOVED lines=8> */
.L_x_1303:
[----:B------:R-:W-:Y:S05]  /*1670*/  BSYNC B0 ;  /* 0x0000000000007941 */ /* 0x000fea0003800000 */
.L_x_1300:
        /* <DEDUP_REMOVED lines=14> */
.L_x_1307:
        /* <DEDUP_REMOVED lines=9> */
.L_x_1306:
        /* <DEDUP_REMOVED lines=11> */
.L_x_1309:
        /* <DEDUP_REMOVED lines=8> */
.L_x_1308:
[----:B------:R-:W-:Y:S05]  /*1920*/  BSYNC B0 ;  /* 0x0000000000007941 */ /* 0x000fea0003800000 */
.L_x_1305:
        /* <DEDUP_REMOVED lines=34> */
.L_x_1310:
[----:B------:R-:W-:Y:S05]  /*1b50*/  EXIT ;  /* 0x000000000000794d */ /* 0x000fea0003800000 */
.L_x_1312:
        /* <DEDUP_REMOVED lines=10> */
.L_x_2146:


//--------------------- .text._Z18kQuantizeBlockwiseI6__halfLi4096ELi4ELi0ELi2EEvPfPT_S1_PhS1_ii --------------------------
	.section	.text._Z18kQuantizeBlockwiseI6__halfLi4096ELi4ELi0ELi2EEvPfPT_S1_PhS1_ii,"ax",@progbits
	.sectioninfo	@"SHI_REGISTERS=35"
	.align	128
        .global         _Z18kQuantizeBlockwiseI6__halfLi4096ELi4ELi0ELi2EEvPfPT_S1_PhS1_ii
        .type           _Z18kQuantizeBlockwiseI6__halfLi4096ELi4ELi0ELi2EEvPfPT_S1_PhS1_ii,@function
        .size           _Z18kQuantizeBlockwiseI6__halfLi4096ELi4ELi0ELi2EEvPfPT_S1_PhS1_ii,(.L_x_2147 - _Z18kQuantizeBlockwiseI6__halfLi4096ELi4ELi0ELi2EEvPfPT_S1_PhS1_ii)
        .other          _Z18kQuantizeBlockwiseI6__halfLi4096ELi4ELi0ELi2EEvPfPT_S1_PhS1_ii,@"STO_CUDA_ENTRY STV_DEFAULT"
_Z18kQuantizeBlockwiseI6__halfLi4096ELi4ELi0ELi2EEvPfPT_S1_PhS1_ii:
.text._Z18kQuantizeBlockwiseI6__halfLi4096ELi4ELi0ELi2EEvPfPT_S1_PhS1_ii:
        /* <DEDUP_REMOVED lines=32> */
.L_x_1339:
        /* <DEDUP_REMOVED lines=174> */
.L_x_1314:
        /* <DEDUP_REMOVED lines=95> */
.L_x_1315:
[----:B0-----:R-:W-:Y:S05]  /*12d0*/  BSYNC B0 ;  /* 0x0000000000007941 */ /* 0x001fea0003800000 */
.L_x_1313:
        /* <DEDUP_REMOVED lines=12> */
.L_x_1317:
[----:B------:R-:W-:Y:S05]  /*13a0*/  BSYNC B0 ;  /* 0x0000000000007941 */ /* 0x000fea0003800000 */
.L_x_1316:
        /* <DEDUP_REMOVED lines=16> */
.L_x_1320:
        /* <DEDUP_REMOVED lines=9> */
.L_x_1319:
        /* <DEDUP_REMOVED lines=11> */
.L_x_1322:
        /* <DEDUP_REMOVED lines=8> */
.L_x_1321:
[----:B------:R-:W-:Y:S05]  /*1670*/  BSYNC B0 ;  /* 0x0000000000007941 */ /* 0x000fea0003800000 */
.L_x_1318:
        /* <DEDUP_REMOVED lines=14> */
.L_x_1325:
        /* <DEDUP_REMOVED lines=9> */
.L_x_1324:
        /* <DEDUP_REMOVED lines=11> */
.L_x_1327:
        /* <DEDUP_REMOVED lines=8> */
.L_x_1326:
[----:B------:R-:W-:Y:S05]  /*1920*/  BSYNC B0 ;  /* 0x0000000000007941 */ /* 0x000fea0003800000 */
.L_x_1323:
        /* <DEDUP_REMOVED lines=16> */
.L_x_1330:
        /* <DEDUP_REMOVED lines=9> */
.L_x_1329:
        /* <DEDUP_REMOVED lines=11> */
.L_x_1332:
        /* <DEDUP_REMOVED lines=8> */
.L_x_1331:
[----:B------:R-:W-:Y:S05]  /*1bf0*/  BSYNC B0 ;  /* 0x0000000000007941 */ /* 0x000fea0003800000 */
.L_x_1328:
        /* <DEDUP_REMOVED lines=14> */
.L_x_1335:
        /* <DEDUP_REMOVED lines=9> */
.L_x_1334:
        /* <DEDUP_REMOVED lines=11> */
.L_x_1337:
        /* <DEDUP_REMOVED lines=8> */
.L_x_1336:
[----:B------:R-:W-:Y:S05]  /*1ea0*/  BSYNC B0 ;  /* 0x0000000000007941 */ /* 0x000fea0003800000 */
.L_x_1333:
        /* <DEDUP_REMOVED lines=34> */
.L_x_1338:
[----:B------:R-:W-:Y:S05]  /*20d0*/  EXIT ;  /* 0x000000000000794d */ /* 0x000fea0003800000 */
.L_x_1340:
        /* <DEDUP_REMOVED lines=10> */
.L_x_2147:


//--------------------- .text._Z18kQuantizeBlockwiseI6__halfLi64ELi2ELi0ELi1EEvPfPT_S1_PhS1_ii --------------------------
	.section	.text._Z18kQuantizeBlockwiseI6__halfLi64ELi2ELi0ELi1EEvPfPT_S1_PhS1_ii,"ax",@progbits
	.sectioninfo	@"SHI_REGISTERS=20"
	.align	128
        .global         _Z18kQuantizeBlockwiseI6__halfLi64ELi2ELi0ELi1EEvPfPT_S1_PhS1_ii
        .type           _Z18kQuantizeBlockwiseI6__halfLi64ELi2ELi0ELi1EEvPfPT_S1_PhS1_ii,@function
        .size           _Z18kQuantizeBlockwiseI6__halfLi64ELi2ELi0ELi1EEvPfPT_S1_PhS1_ii,(.L_x_2148 - _Z18kQuantizeBlockwiseI6__halfLi64ELi2ELi0ELi1EEvPfPT_S1_PhS1_ii)
        .other          _Z18kQuantizeBlockwiseI6__halfLi64ELi2ELi0ELi1EEvPfPT_S1_PhS1_ii,@"STO_CUDA_ENTRY STV_DEFAULT"
_Z18kQuantizeBlockwiseI6__halfLi64ELi2ELi0ELi1EEvPfPT_S1_PhS1_ii:
.text._Z18kQuantizeBlockwiseI6__halfLi64ELi2ELi0ELi1EEvPfPT_S1_PhS1_ii:
        /* <DEDUP_REMOVED lines=18> */
.L_x_1355:
        /* <DEDUP_REMOVED lines=53> */
.L_x_1341:
        /* <DEDUP_REMOVED lines=23> */
.L_x_1342:
        /* <DEDUP_REMOVED lines=13> */
.L_x_1344:
[----:B------:R-:W-:Y:S05]  /*06b0*/  BSYNC B0 ;  /* 0x0000000000007941 */ /* 0x000fea0003800000 */
.L_x_1343:
        /* <DEDUP_REMOVED lines=14> */
.L_x_1347:
[----:B------:R-:W-:-:S13]  /*07a0*/  FSETP.GT.FTZ.AND P1, PT, |R9|, 0.20833332836627960205, PT ;  /* 0x3e5555550900780b */ /* 0x000fda0003f34200 */
[----:B------:R-:W-:-:S04]  /*07b0*/  @!P1 IADD3 R12, R12, 0x6, RZ ;  /* 0x000000060c0c9810 */ /* 0x000fc80007ffe0ff */
[----:B------:R-:W-:Y:S01]  /*07c0*/  @P1 IADD3 R12, R12, 0x7, RZ ;  /* 0x000000070c0c1810 */ /* 0x000fe20007ffe0ff */
[----:B------:R-:W-:Y:S05]  /*07d0*/  BRA `(.L_x_1348) ;  /* 0x0000009000007947 */ /* 0x000fea0003800000 */
.L_x_1346:
[----:B------:R-:W-:-:S13]  /*07e0*/  FSETP.GT.FTZ.AND P1, PT, |R9|, 0.58333301544189453125, PT ;  /* 0x3f1555500900780b */ /* 0x000fda0003f34200 */
[----:B------:R-:W-:Y:S05]  /*07f0*/  @P1 BRA `(.L_x_1349) ;  /* 0x0000004000001947 */ /* 0x000fea0003800000 */
[----:B------:R-:W-:-:S13]  /*0800*/  FSETP.GT.FTZ.AND P1, PT, |R9|, 0.4166666865348815918, PT ;  /* 0x3ed555560900780b */ /* 0x000fda0003f34200 */
[----:B------:R-:W-:-:S04]  /*0810*/  @!P1 IADD3 R12, R12, 0x4, RZ ;  /* 0x000000040c0c9810 */ /* 0x000fc80007ffe0ff */
[----:B------:R-:W-:Y:S01]  /*0820*/  @P1 IADD3 R12, R12, 0x5, RZ ;  /* 0x000000050c0c1810 */ /* 0x000fe20007ffe0ff */
[----:B------:R-:W-:Y:S05]  /*0830*/  BRA `(.L_x_1348) ;  /* 0x0000003000007947 */ /* 0x000fea0003800000 */
.L_x_1349:
[----:B------:R-:W-:-:S13]  /*0840*/  FSETP.GT.FTZ.AND P1, PT, |R9|, 0.8333333134651184082, PT ;  /* 0x3f5555550900780b */ /* 0x000fda0003f34200 */
[----:B------:R-:W-:-:S04]  /*0850*/  @!P1 IADD3 R12, R12, 0x2, RZ ;  /* 0x000000020c0c9810 */ /* 0x000fc80007ffe0ff */
[----:B------:R-:W-:Y:S02]  /*0860*/  @P1 IADD3 R12, R12, 0x3, RZ ;  /* 0x000000030c0c1810 */ /* 0x000fe40007ffe0ff */
.L_x_1348:
[----:B------:R-:W-:Y:S05]  /*0870*/  BSYNC B0 ;  /* 0x0000000000007941 */ /* 0x000fea0003800000 */
.L_x_1345:
        /* <DEDUP_REMOVED lines=12> */
.L_x_1352:
[----:B------:R-:W-:-:S13]  /*0940*/  FSETP.GT.FTZ.AND P1, PT, |R10|, 0.20833332836627960205, PT ;  /* 0x3e5555550a00780b */ /* 0x000fda0003f34200 */
[----:B------:R-:W-:-:S04]  /*0950*/  @!P1 IADD3 R9, R9, 0x6, RZ ;  /* 0x0000000609099810 */ /* 0x000fc80007ffe0ff */
[----:B------:R-:W-:Y:S01]  /*0960*/  @P1 IADD3 R9, R9, 0x7, RZ ;  /* 0x0000000709091810 */ /* 0x000fe20007ffe0ff */
[----:B------:R-:W-:Y:S05]  /*0970*/  BRA `(.L_x_1353) ;  /* 0x0000009000007947 */ /* 0x000fea0003800000 */
.L_x_1351:
[----:B------:R-:W-:-:S13]  /*0980*/  FSETP.GT.FTZ.AND P1, PT, |R10|, 0.58333301544189453125, PT ;  /* 0x3f1555500a00780b */ /* 0x000fda0003f34200 */
[----:B------:R-:W-:Y:S05]  /*0990*/  @P1 BRA `(.L_x_1354) ;  /* 0x0000004000001947 */ /* 0x000fea0003800000 */
[----:B------:R-:W-:-:S13]  /*09a0*/  FSETP.GT.FTZ.AND P1, PT, |R10|, 0.4166666865348815918, PT ;  /* 0x3ed555560a00780b */ /* 0x000fda0003f34200 */
[----:B------:R-:W-:-:S04]  /*09b0*/  @!P1 IADD3 R9, R9, 0x4, RZ ;  /* 0x0000000409099810 */ /* 0x000fc80007ffe0ff */
[----:B------:R-:W-:Y:S01]  /*09c0*/  @P1 IADD3 R9, R9, 0x5, RZ ;  /* 0x0000000509091810 */ /* 0x000fe20007ffe0ff */
[----:B------:R-:W-:Y:S05]  /*09d0*/  BRA `(.L_x_1353) ;  /* 0x0000003000007947 */ /* 0x000fea0003800000 */
.L_x_1354:
[----:B------:R-:W-:-:S13]  /*09e0*/  FSETP.GT.FTZ.AND P1, PT, |R10|, 0.8333333134651184082, PT ;  /* 0x3f5555550a00780b */ /* 0x000fda0003f34200 */
[----:B------:R-:W-:-:S04]  /*09f0*/  @!P1 IADD3 R9, R9, 0x2, RZ ;  /* 0x0000000209099810 */ /* 0x000fc80007ffe0ff */
[----:B------:R-:W-:Y:S02]  /*0a00*/  @P1 IADD3 R9, R9, 0x3, RZ ;  /* 0x0000000309091810 */ /* 0x000fe40007ffe0ff */
.L_x_1353:
[----:B------:R-:W-:Y:S05]  /*0a10*/  BSYNC B0 ;  /* 0x0000000000007941 */ /* 0x000fea0003800000 */
.L_x_1350:
        /* <DEDUP_REMOVED lines=26> */
.L_x_1356:
        /* <DEDUP_REMOVED lines=12> */
.L_x_2148:


//--------------------- .text._Z18kQuantizeBlockwiseI6__halfLi128ELi2ELi0ELi1EEvPfPT_S1_PhS1_ii --------------------------
	.section	.text._Z18kQuantizeBlockwiseI6__halfLi128ELi2ELi0ELi1EEvPfPT_S1_PhS1_ii,"ax",@progbits
	.sectioninfo	@"SHI_REGISTERS=27"
	.align	128
        .global         _Z18kQuantizeBlockwiseI6__halfLi128ELi2ELi0ELi1EEvPfPT_S1_PhS1_ii
        .type           _Z18kQuantizeBlockwiseI6__halfLi128ELi2ELi0ELi1EEvPfPT_S1_PhS1_ii,@function
        .size           _Z18kQuantizeBlockwiseI6__halfLi128ELi2ELi0ELi1EEvPfPT_S1_PhS1_ii,(.L_x_2149 - _Z18kQuantizeBlockwiseI6__halfLi128ELi2ELi0ELi1EEvPfPT_S1_PhS1_ii)
        .other          _Z18kQuantizeBlockwiseI6__halfLi128ELi2ELi0ELi1EEvPfPT_S1_PhS1_ii,@"STO_CUDA_ENTRY STV_DEFAULT"
_Z18kQuantizeBlockwiseI6__halfLi128ELi2ELi0ELi1EEvPfPT_S1_PhS1_ii:
.text._Z18kQuantizeBlockwiseI6__halfLi128ELi2ELi0ELi1EEvPfPT_S1_PhS1_ii:
        /* <DEDUP_REMOVED lines=26> */
.L_x_1372:
        /* <DEDUP_REMOVED lines=65> */
.L_x_1358:
        /* <DEDUP_REMOVED lines=27> */
.L_x_1359:
[----:B0-----:R-:W-:Y:S05]  /*0760*/  BSYNC B0 ;  /* 0x0000000000007941 */ /* 0x001fea0003800000 */
.L_x_1357:
        /* <DEDUP_REMOVED lines=13> */
.L_x_1361:
[----:B------:R-:W-:Y:S05]  /*0840*/  BSYNC B0 ;  /* 0x0000000000007941 */ /* 0x000fea0003800000 */
.L_x_1360:
        /* <DEDUP_REMOVED lines=14> */
.L_x_1364:
[----:B------:R-:W-:-:S13]  /*0930*/  FSETP.GT.FTZ.AND P1, PT, |R17|, 0.20833332836627960205, PT ;  /* 0x3e5555551100780b */ /* 0x000fda0003f34200 */
[----:B------:R-:W-:-:S04]  /*0940*/  @!P1 IADD3 R3, R3, 0x6, RZ ;  /* 0x0000000603039810 */ /* 0x000fc80007ffe0ff */
[----:B------:R-:W-:Y:S01]  /*0950*/  @P1 IADD3 R3, R3, 0x7, RZ ;  /* 0x0000000703031810 */ /* 0x000fe20007ffe0ff */
[----:B------:R-:W-:Y:S05]  /*0960*/  BRA `(.L_x_1365) ;  /* 0x0000009000007947 */ /* 0x000fea0003800000 */
.L_x_1363:
[----:B------:R-:W-:-:S13]  /*0970*/  FSETP.GT.FTZ.AND P1, PT, |R17|, 0.58333301544189453125, PT ;  /* 0x3f1555501100780b */ /* 0x000fda0003f34200 */
[----:B------:R-:W-:Y:S05]  /*0980*/  @P1 BRA `(.L_x_1366) ;  /* 0x0000004000001947 */ /* 0x000fea0003800000 */
[----:B------:R-:W-:-:S13]  /*0990*/  FSETP.GT.FTZ.AND P1, PT, |R17|, 0.4166666865348815918, PT ;  /* 0x3ed555561100780b */ /* 0x000fda0003f34200 */
[----:B------:R-:W-:-:S04]  /*09a0*/  @!P1 IADD3 R3, R3, 0x4, RZ ;  /* 0x0000000403039810 */ /* 0x000fc80007ffe0ff */
[----:B------:R-:W-:Y:S01]  /*09b0*/  @P1 IADD3 R3, R3, 0x5, RZ ;  /* 0x0000000503031810 */ /* 0x000fe20007ffe0ff */
[----:B------:R-:W-:Y:S05]  /*09c0*/  BRA `(.L_x_1365) ;  /* 0x0000003000007947 */ /* 0x000fea0003800000 */
.L_x_1366:
[----:B------:R-:W-:-:S13]  /*09d0*/  FSETP.GT.FTZ.AND P1, PT, |R17|, 0.8333333134651184082, PT ;  /* 0x3f5555551100780b */ /* 0x000fda0003f34200 */
[----:B------:R-:W-:-:S04]  /*09e0*/  @!P1 IADD3 R3, R3, 0x2, RZ ;  /* 0x0000000203039810 */ /* 0x000fc80007ffe0ff */
[----:B------:R-:W-:Y:S02]  /*09f0*/  @P1 IADD3 R3, R3, 0x3, RZ ;  /* 0x0000000303031810 */ /* 0x000fe40007ffe0ff */
.L_x_1365:
[----:B------:R-:W-:Y:S05]  /*0a00*/  BSYNC B0 ;  /* 0x0000000000007941 */ /* 0x000fea0003800000 */
.L_x_1362:
        /* <DEDUP_REMOVED lines=12> */
.L_x_1369:
[----:B------:R-:W-:-:S13]  /*0ad0*/  FSETP.GT.FTZ.AND P1, PT, |R2|, 0.20833332836627960205, PT ;  /* 0x3e5555550200780b */ /* 0x000fda0003f34200 */
[----:B------:R-:W-:-:S04]  /*0ae0*/  @!P1 IADD3 R17, R17, 0x6, RZ ;  /* 0x0000000611119810 */ /* 0x000fc80007ffe0ff */
[----:B------:R-:W-:Y:S01]  /*0af0*/  @P1 IADD3 R17, R17, 0x7, RZ ;  /* 0x0000000711111810 */ /* 0x000fe20007ffe0ff */
[----:B------:R-:W-:Y:S05]  /*0b00*/  BRA `(.L_x_1370) ;  /* 0x0000009000007947 */ /* 0x000fea0003800000 */
.L_x_1368:
[----:B------:R-:W-:-:S13]  /*0b10*/  FSETP.GT.FTZ.AND P1, PT, |R2|, 0.58333301544189453125, PT ;  /* 0x3f1555500200780b */ /* 0x000fda0003f34200 */
[----:B------:R-:W-:Y:S05]  /*0b20*/  @P1 BRA `(.L_x_1371) ;  /* 0x0000004000001947 */ /* 0x000fea0003800000 */
[----:B------:R-:W-:-:S13]  /*0b30*/  FSETP.GT.FTZ.AND P1, PT, |R2|, 0.4166666865348815918, PT ;  /* 0x3ed555560200780b */ /* 0x000fda0003f34200 */
[----:B------:R-:W-:-:S04]  /*0b40*/  @!P1 IADD3 R17, R17, 0x4, RZ ;  /* 0x0000000411119810 */ /* 0x000fc80007ffe0ff */
[----:B------:R-:W-:Y:S01]  /*0b50*/  @P1 IADD3 R17, R17, 0x5, RZ ;  /* 0x0000000511111810 */ /* 0x000fe20007ffe0ff */
[----:B------:R-:W-:Y:S05]  /*0b60*/  BRA `(.L_x_1370) ;  /* 0x0000003000007947 */ /* 0x000fea0003800000 */
.L_x_1371:
[----:B------:R-:W-:-:S13]  /*0b70*/  FSETP.GT.FTZ.AND P1, PT, |R2|, 0.8333333134651184082, PT ;  /* 0x3f5555550200780b */ /* 0x000fda0003f34200 */
[----:B------:R-:W-:-:S04]  /*0b80*/  @!P1 IADD3 R17, R17, 0x2, RZ ;  /* 0x0000000211119810 */ /* 0x000fc80007ffe0ff */
[----:B------:R-:W-:Y:S02]  /*0b90*/  @P1 IADD3 R17, R17, 0x3, RZ ;  /* 0x0000000311111810 */ /* 0x000fe40007ffe0ff */
.L_x_1370:
[----:B------:R-:W-:Y:S05]  /*0ba0*/  BSYNC B0 ;  /* 0x0000000000007941 */ /* 0x000fea0003800000 */
.L_x_1367:
        /* <DEDUP_REMOVED lines=27> */
.L_x_1373:
        /* <DEDUP_REMOVED lines=10> */
.L_x_2149:


//--------------------- .text._Z18kQuantizeBlockwiseI6__halfLi256ELi2ELi0ELi1EEvPfPT_S1_PhS1_ii --------------------------
	.section	.text._Z18kQuantizeBlockwiseI6__halfLi256ELi2ELi0ELi1EEvPfPT_S1_PhS1_ii,"ax",@progbits
	.sectioninfo	@"SHI_REGISTERS=26"
	.align	128
        .global         _Z18kQuantizeBlockwiseI6__halfLi256ELi2ELi0ELi1EEvPfPT_S1_PhS1_ii
        .type           _Z18kQuantizeBlockwiseI6__halfLi256ELi2ELi0ELi1EEvPfPT_S1_PhS1_ii,@function
        .size           _Z18kQuantizeBlockwiseI6__halfLi256ELi2ELi0ELi1EEvPfPT_S1_PhS1_ii,(.L_x_2150 - _Z18kQuantizeBlockwiseI6__halfLi256ELi2ELi0ELi1EEvPfPT_S1_PhS1_ii)
        .other          _Z18kQuantizeBlockwiseI6__halfLi256ELi2ELi0ELi1EEvPfPT_S1_PhS1_ii,@"STO_CUDA_ENTRY STV_DEFAULT"
_Z18kQuantizeBlockwiseI6__halfLi256ELi2ELi0ELi1EEvPfPT_S1_PhS1_ii:
.text._Z18kQuantizeBlockwiseI6__halfLi256ELi2ELi0ELi1EEvPfPT_S1_PhS1_ii:
        /* <DEDUP_REMOVED lines=26> */
.L_x_1389:
        /* <DEDUP_REMOVED lines=73> */
.L_x_1375:
        /* <DEDUP_REMOVED lines=32> */
.L_x_1376:
[----:B0-----:R-:W-:Y:S05]  /*0830*/  BSYNC B0 ;  /* 0x0000000000007941 */ /* 0x001fea0003800000 */
.L_x_1374:
        /* <DEDUP_REMOVED lines=12> */
.L_x_1378:
[----:B------:R-:W-:Y:S05]  /*0900*/  BSYNC B0 ;  /* 0x0000000000007941 */ /* 0x000fea0003800000 */
.L_x_1377:
        /* <DEDUP_REMOVED lines=14> */
.L_x_1381:
[----:B------:R-:W-:-:S13]  /*09f0*/  FSETP.GT.FTZ.AND P0, PT, |R17|, 0.20833332836627960205, PT ;  /* 0x3e5555551100780b */ /* 0x000fda0003f14200 */
[----:B------:R-:W-:-:S04]  /*0a00*/  @!P0 IADD3 R3, R3, 0x6, RZ ;  /* 0x0000000603038810 */ /* 0x000fc80007ffe0ff */
[----:B------:R-:W-:Y:S01]  /*0a10*/  @P0 IADD3 R3, R3, 0x7, RZ ;  /* 0x0000000703030810 */ /* 0x000fe20007ffe0ff */
[----:B------:R-:W-:Y:S05]  /*0a20*/  BRA `(.L_x_1382) ;  /* 0x0000009000007947 */ /* 0x000fea0003800000 */
.L_x_1380:
[----:B------:R-:W-:-:S13]  /*0a30*/  FSETP.GT.FTZ.AND P0, PT, |R17|, 0.58333301544189453125, PT ;  /* 0x3f1555501100780b */ /* 0x000fda0003f14200 */
[----:B------:R-:W-:Y:S05]  /*0a40*/  @P0 BRA `(.L_x_1383) ;  /* 0x0000004000000947 */ /* 0x000fea0003800000 */
[----:B------:R-:W-:-:S13]  /*0a50*/  FSETP.GT.FTZ.AND P0, PT, |R17|, 0.4166666865348815918, PT ;  /* 0x3ed555561100780b */ /* 0x000fda0003f14200 */
[----:B------:R-:W-:-:S04]  /*0a60*/  @!P0 IADD3 R3, R3, 0x4, RZ ;  /* 0x0000000403038810 */ /* 0x000fc80007ffe0ff */
[----:B------:R-:W-:Y:S01]  /*0a70*/  @P0 IADD3 R3, R3, 0x5, RZ ;  /* 0x0000000503030810 */ /* 0x000fe20007ffe0ff */
[----:B------:R-:W-:Y:S05]  /*0a80*/  BRA `(.L_x_1382) ;  /* 0x0000003000007947 */ /* 0x000fea0003800000 */
.L_x_1383:
[----:B------:R-:W-:-:S13]  /*0a90*/  FSETP.GT.FTZ.AND P0, PT, |R17|, 0.8333333134651184082, PT ;  /* 0x3f5555551100780b */ /* 0x000fda0003f14200 */
[----:B------:R-:W-:-:S04]  /*0aa0*/  @!P0 IADD3 R3, R3, 0x2, RZ ;  /* 0x0000000203038810 */ /* 0x000fc80007ffe0ff */
[----:B------:R-:W-:Y:S02]  /*0ab0*/  @P0 IADD3 R3, R3, 0x3, RZ ;  /* 0x0000000303030810 */ /* 0x000fe40007ffe0ff */
.L_x_1382:
[----:B------:R-:W-:Y:S05]  /*0ac0*/  BSYNC B0 ;  /* 0x0000000000007941 */ /* 0x000fea0003800000 */
.L_x_1379:
        /* <DEDUP_REMOVED lines=12> */
.L_x_1386:
[----:B------:R-:W-:-:S13]  /*0b90*/  FSETP.GT.FTZ.AND P0, PT, |R2|, 0.20833332836627960205, PT ;  /* 0x3e5555550200780b */ /* 0x000fda0003f14200 */
[----:B------:R-:W-:-:S04]  /*0ba0*/  @!P0 IADD3 R17, R17, 0x6, RZ ;  /* 0x0000000611118810 */ /* 0x000fc80007ffe0ff */
[----:B------:R-:W-:Y:S01]  /*0bb0*/  @P0 IADD3 R17, R17, 0x7, RZ ;  /* 0x0000000711110810 */ /* 0x000fe20007ffe0ff */
[----:B------:R-:W-:Y:S05]  /*0bc0*/  BRA `(.L_x_1387) ;  /* 0x0000009000007947 */ /* 0x000fea0003800000 */
.L_x_1385:
[----:B------:R-:W-:-:S13]  /*0bd0*/  FSETP.GT.FTZ.AND P0, PT, |R2|, 0.58333301544189453125, PT ;  /* 0x3f1555500200780b */ /* 0x000fda0003f14200 */
[----:B------:R-:W-:Y:S05]  /*0be0*/  @P0 BRA `(.L_x_1388) ;  /* 0x0000004000000947 */ /* 0x000fea0003800000 */
[----:B------:R-:W-:-:S13]  /*0bf0*/  FSETP.GT.FTZ.AND P0, PT, |R2|, 0.4166666865348815918, PT ;  /* 0x3ed555560200780b */ /* 0x000fda0003f14200 */
[----:B------:R-:W-:-:S04]  /*0c00*/  @!P0 IADD3 R17, R17, 0x4, RZ ;  /* 0x0000000411118810 */ /* 0x000fc80007ffe0ff */
[----:B------:R-:W-:Y:S01]  /*0c10*/  @P0 IADD3 R17, R17, 0x5, RZ ;  /* 0x0000000511110810 */ /* 0x000fe20007ffe0ff */
[----:B------:R-:W-:Y:S05]  /*0c20*/  BRA `(.L_x_1387) ;  /* 0x0000003000007947 */ /* 0x000fea0003800000 */
.L_x_1388:
[----:B------:R-:W-:-:S13]  /*0c30*/  FSETP.GT.FTZ.AND P0, PT, |R2|, 0.8333333134651184082, PT ;  /* 0x3f5555550200780b */ /* 0x000fda0003f14200 */
[----:B------:R-:W-:-:S04]  /*0c40*/  @!P0 IADD3 R17, R17, 0x2, RZ ;  /* 0x0000000211118810 */ /* 0x000fc80007ffe0ff */
[----:B------:R-:W-:Y:S02]  /*0c50*/  @P0 IADD3 R17, R17, 0x3, RZ ;  /* 0x0000000311110810 */ /* 0x000fe40007ffe0ff */
.L_x_1387:
[----:B------:R-:W-:Y:S05]  /*0c60*/  BSYNC B0 ;  /* 0x0000000000007941 */ /* 0x000fea0003800000 */
.L_x_1384:
        /* <DEDUP_REMOVED lines=27> */
.L_x_1390:
        /* <DEDUP_REMOVED lines=14> */
.L_x_2150:


//--------------------- .text._Z18kQuantizeBlockwiseI6__halfLi512ELi2ELi0ELi1EEvPfPT_S1_PhS1_ii --------------------------
	.section	.text._Z18kQuantizeBlockwiseI6__halfLi512ELi2ELi0ELi1EEvPfPT_S1_PhS1_ii,"ax",@progbits
	.sectioninfo	@"SHI_REGISTERS=27"
	.align	128
        .global         _Z18kQuantizeBlockwiseI6__halfLi512ELi2ELi0ELi1EEvPfPT_S1_PhS1_ii
        .type           _Z18kQuantizeBlockwiseI6__halfLi512ELi2ELi0ELi1EEvPfPT_S1_PhS1_ii,@function
        .size           _Z18kQuantizeBlockwiseI6__halfLi512ELi2ELi0ELi1EEvPfPT_S1_PhS1_ii,(.L_x_2151 - _Z18kQuantizeBlockwiseI6__halfLi512ELi2ELi0ELi1EEvPfPT_S1_PhS1_ii)
        .other          _Z18kQuantizeBlockwiseI6__halfLi512ELi2ELi0ELi1EEvPfPT_S1_PhS1_ii,@"STO_CUDA_ENTRY STV_DEFAULT"
_Z18kQuantizeBlockwiseI6__halfLi512ELi2ELi0ELi1EEvPfPT_S1_PhS1_ii:
.text._Z18kQuantizeBlockwiseI6__halfLi512ELi2ELi0ELi1EEvPfPT_S1_PhS1_ii:
        /* <DEDUP_REMOVED lines=26> */
.L_x_1407:
        /* <DEDUP_REMOVED lines=86> */
.L_x_1392:
        /* <DEDUP_REMOVED lines=42> */
.L_x_1393:
[----:B0-----:R-:W-:Y:S05]  /*09a0*/  BSYNC B0 ;  /* 0x0000000000007941 */ /* 0x001fea0003800000 */
.L_x_1391:
        /* <DEDUP_REMOVED lines=12> */
.L_x_1395:
[----:B------:R-:W-:Y:S05]  /*0a70*/  BSYNC B0 ;  /* 0x0000000000007941 */ /* 0x000fea0003800000 */
.L_x_1394:
        /* <DEDUP_REMOVED lines=14> */
.L_x_1398:
[----:B------:R-:W-:-:S13]  /*0b60*/  FSETP.GT.FTZ.AND P0, PT, |R21|, 0.20833332836627960205, PT ;  /* 0x3e5555551500780b */ /* 0x000fda0003f14200 */
[----:B------:R-:W-:-:S04]  /*0b70*/  @!P0 IADD3 R9, R9, 0x6, RZ ;  /* 0x0000000609098810 */ /* 0x000fc80007ffe0ff */
[----:B------:R-:W-:Y:S01]  /*0b80*/  @P0 IADD3 R9, R9, 0x7, RZ ;  /* 0x0000000709090810 */ /* 0x000fe20007ffe0ff */
[----:B------:R-:W-:Y:S05]  /*0b90*/  BRA `(.L_x_1399) ;  /* 0x0000009000007947 */ /* 0x000fea0003800000 */
.L_x_1397:
[----:B------:R-:W-:-:S13]  /*0ba0*/  FSETP.GT.FTZ.AND P0, PT, |R21|, 0.58333301544189453125, PT ;  /* 0x3f1555501500780b */ /* 0x000fda0003f14200 */
[----:B------:R-:W-:Y:S05]  /*0bb0*/  @P0 BRA `(.L_x_1400) ;  /* 0x0000004000000947 */ /* 0x000fea0003800000 */
[----:B------:R-:W-:-:S13]  /*0bc0*/  FSETP.GT.FTZ.AND P0, PT, |R21|, 0.4166666865348815918, PT ;  /* 0x3ed555561500780b */ /* 0x000fda0003f14200 */
[----:B------:R-:W-:-:S04]  /*0bd0*/  @!P0 IADD3 R9, R9, 0x4, RZ ;  /* 0x0000000409098810 */ /* 0x000fc80007ffe0ff */
[----:B------:R-:W-:Y:S01]  /*0be0*/  @P0 IADD3 R9, R9, 0x5, RZ ;  /* 0x0000000509090810 */ /* 0x000fe20007ffe0ff */
[----:B------:R-:W-:Y:S05]  /*0bf0*/  BRA `(.L_x_1399) ;  /* 0x0000003000007947 */ /* 0x000fea0003800000 */
.L_x_1400:
[----:B------:R-:W-:-:S13]  /*0c00*/  FSETP.GT.FTZ.AND P0, PT, |R21|, 0.8333333134651184082, PT ;  /* 0x3f5555551500780b */ /* 0x000fda0003f14200 */
[----:B------:R-:W-:-:S04]  /*0c10*/  @!P0 IADD3 R9, R9, 0x2, RZ ;  /* 0x0000000209098810 */ /* 0x000fc80007ffe0ff */
[----:B------:R-:W-:Y:S02]  /*0c20*/  @P0 IADD3 R9, R9, 0x3, RZ ;  /* 0x0000000309090810 */ /* 0x000fe40007ffe0ff */
.L_x_1399:
[----:B------:R-:W-:Y:S05]  /*0c30*/  BSYNC B0 ;  /* 0x0000000000007941 */ /* 0x000fea0003800000 */
.L_x_1396:
        /* <DEDUP_REMOVED lines=12> */
.L_x_1403:
[----:B------:R-:W-:-:S13]  /*0d00*/  FSETP.GT.FTZ.AND P0, PT, |R8|, 0.20833332836627960205, PT ;  /* 0x3e5555550800780b */ /* 0x000fda0003f14200 */
[----:B------:R-:W-:-:S04]  /*0d10*/  @!P0 IADD3 R10, R10, 0x6, RZ ;  /* 0x000000060a0a8810 */ /* 0x000fc80007ffe0ff */
[----:B------:R-:W-:Y:S01]  /*0d20*/  @P0 IADD3 R10, R10, 0x7, RZ ;  /* 0x000000070a0a0810 */ /* 0x000fe20007ffe0ff */
[----:B------:R-:W-:Y:S05]  /*0d30*/  BRA `(.L_x_1404) ;  /* 0x0000009000007947 */ /* 0x000fea0003800000 */
.L_x_1402:
[----:B------:R-:W-:-:S13]  /*0d40*/  FSETP.GT.FTZ.AND P0, PT, |R8|, 0.58333301544189453125, PT ;  /* 0x3f1555500800780b */ /* 0x000fda0003f14200 */
[----:B------:R-:W-:Y:S05]  /*0d50*/  @P0 BRA `(.L_x_1405) ;  /* 0x0000004000000947 */ /* 0x000fea0003800000 */
[----:B------:R-:W-:-:S13]  /*0d60*/  FSETP.GT.FTZ.AND P0, PT, |R8|, 0.4166666865348815918, PT ;  /* 0x3ed555560800780b */ /* 0x000fda0003f14200 */
[----:B------:R-:W-:-:S04]  /*0d70*/  @!P0 IADD3 R10, R10, 0x4, RZ ;  /* 0x000000040a0a8810 */ /* 0x000fc80007ffe0ff */
[----:B------:R-:W-:Y:S01]  /*0d80*/  @P0 IADD3 R10, R10, 0x5, RZ ;  /* 0x000000050a0a0810 */ /* 0x000fe20007ffe0ff */
[----:B------:R-:W-:Y:S05]  /*0d90*/  BRA `(.L_x_1404) ;  /* 0x0000003000007947 */ /* 0x000fea0003800000 */
.L_x_1405:
[----:B------:R-:W-:-:S13]  /*0da0*/  FSETP.GT.FTZ.AND P0, PT, |R8|, 0.8333333134651184082, PT ;  /* 0x3f5555550800780b */ /* 0x000fda0003f14200 */
[----:B------:R-:W-:-:S04]  /*0db0*/  @!P0 IADD3 R10, R10, 0x2, RZ ;  /* 0x000000020a0a8810 */ /* 0x000fc80007ffe0ff */
[----:B------:R-:W-:Y:S02]  /*0dc0*/  @P0 IADD3 R10, R10, 0x3, RZ ;  /* 0x000000030a0a0810 */ /* 0x000fe40007ffe0ff */
.L_x_1404:
[----:B------:R-:W-:Y:S05]  /*0dd0*/  BSYNC B0 ;  /* 0x0000000000007941 */ /* 0x000fea0003800000 */
.L_x_1401:
        /* <DEDUP_REMOVED lines=27> */
.L_x_1406:
[----:B------:R-:W-:Y:S05]  /*0f90*/  EXIT ;  /* 0x000000000000794d */ /* 0x000fea0003800000 */
.L_x_1408:
        /* <DEDUP_REMOVED lines=14> */
.L_x_2151:


//--------------------- .text._Z18kQuantizeBlockwiseI6__halfLi1024ELi4ELi0ELi1EEvPfPT_S1_PhS1_ii --------------------------
	.section	.text._Z18kQuantizeBlockwiseI6__halfLi1024ELi4ELi0ELi1EEvPfPT_S1_PhS1_ii,"ax",@progbits
	.sectioninfo	@"SHI_REGISTERS=31"
	.align	128
        .global         _Z18kQuantizeBlockwiseI6__halfLi1024ELi4ELi0ELi1EEvPfPT_S1_PhS1_ii
        .type           _Z18kQuantizeBlockwiseI6__halfLi1024ELi4ELi0ELi1EEvPfPT_S1_PhS1_ii,@function
        .size           _Z18kQuantizeBlockwiseI6__halfLi1024ELi4ELi0ELi1EEvPfPT_S1_PhS1_ii,(.L_x_2152 - _Z18kQuantizeBlockwiseI6__halfLi1024ELi4ELi0ELi1EEvPfPT_S1_PhS1_ii)
        .other          _Z18kQuantizeBlockwiseI6__halfLi1024ELi4ELi0ELi1EEvPfPT_S1_PhS1_ii,@"STO_CUDA_ENTRY STV_DEFAULT"
_Z18kQuantizeBlockwiseI6__halfLi1024ELi4ELi0ELi1EEvPfPT_S1_PhS1_ii:
.text._Z18kQuantizeBlockwiseI6__halfLi1024ELi4ELi0ELi1EEvPfPT_S1_PhS1_ii:
        /* <DEDUP_REMOVED lines=32> */
.L_x_1435:
        /* <DEDUP_REMOVED lines=97> */
.L_x_1410:
        /* <DEDUP_REMOVED lines=42> */
.L_x_1411:
[----:B0-----:R-:W-:Y:S05]  /*0ab0*/  BSYNC B0 ;  /* 0x0000000000007941 */ /* 0x001fea0003800000 */
.L_x_1409:
        /* <DEDUP_REMOVED lines=12> */
.L_x_1413:
[----:B------:R-:W-:Y:S05]  /*0b80*/  BSYNC B0 ;  /* 0x0000000000007941 */ /* 0x000fea0003800000 */
.L_x_1412:
        /* <DEDUP_REMOVED lines=14> */
.L_x_1416:
[----:B------:R-:W-:-:S13]  /*0c70*/  FSETP.GT.FTZ.AND P0, PT, |R21|, 0.20833332836627960205, PT ;  /* 0x3e5555551500780b */ /* 0x000fda0003f14200 */
[----:B------:R-:W-:-:S04]  /*0c80*/  @!P0 IADD3 R9, R9, 0x6, RZ ;  /* 0x0000000609098810 */ /* 0x000fc80007ffe0ff */
[----:B------:R-:W-:Y:S01]  /*0c90*/  @P0 IADD3 R9, R9, 0x7, RZ ;  /* 0x0000000709090810 */ /* 0x000fe20007ffe0ff */
[----:B------:R-:W-:Y:S05]  /*0ca0*/  BRA `(.L_x_1417) ;  /* 0x0000009000007947 */ /* 0x000fea0003800000 */
.L_x_1415:
[----:B------:R-:W-:-:S13]  /*0cb0*/  FSETP.GT.FTZ.AND P0, PT, |R21|, 0.58333301544189453125, PT ;  /* 0x3f1555501500780b */ /* 0x000fda0003f14200 */
[----:B------:R-:W-:Y:S05]  /*0cc0*/  @P0 BRA `(.L_x_1418) ;  /* 0x0000004000000947 */ /* 0x000fea0003800000 */
[----:B------:R-:W-:-:S13]  /*0cd0*/  FSETP.GT.FTZ.AND P0, PT, |R21|, 0.4166666865348815918, PT ;  /* 0x3ed555561500780b */ /* 0x000fda0003f14200 */
[----:B------:R-:W-:-:S04]  /*0ce0*/  @!P0 IADD3 R9, R9, 0x4, RZ ;  /* 0x0000000409098810 */ /* 0x000fc80007ffe0ff */
[----:B------:R-:W-:Y:S01]  /*0cf0*/  @P0 IADD3 R9, R9, 0x5, RZ ;  /* 0x0000000509090810 */ /* 0x000fe20007ffe0ff */
[----:B------:R-:W-:Y:S05]  /*0d00*/  BRA `(.L_x_1417) ;  /* 0x0000003000007947 */ /* 0x000fea0003800000 */
.L_x_1418:
[----:B------:R-:W-:-:S13]  /*0d10*/  FSETP.GT.FTZ.AND P0, PT, |R21|, 0.8333333134651184082, PT ;  /* 0x3f5555551500780b */ /* 0x000fda0003f14200 */
[----:B------:R-:W-:-:S04]  /*0d20*/  @!P0 IADD3 R9, R9, 0x2, RZ ;  /* 0x0000000209098810 */ /* 0x000fc80007ffe0ff */
[----:B------:R-:W-:Y:S02]  /*0d30*/  @P0 IADD3 R9, R9, 0x3, RZ ;  /* 0x0000000309090810 */ /* 0x000fe40007ffe0ff */
.L_x_1417:
[----:B------:R-:W-:Y:S05]  /*0d40*/  BSYNC B0 ;  /* 0x0000000000007941 */ /* 0x000fea0003800000 */
.L_x_1414:
        /* <DEDUP_REMOVED lines=12> */
.L_x_1421:
[----:B------:R-:W-:-:S13]  /*0e10*/  FSETP.GT.FTZ.AND P0, PT, |R25|, 0.20833332836627960205, PT ;  /* 0x3e5555551900780b */ /* 0x000fda0003f14200 */
[----:B------:R-:W-:-:S04]  /*0e20*/  @!P0 IADD3 R10, R10, 0x6, RZ ;  /* 0x000000060a0a8810 */ /* 0x000fc80007ffe0ff */
[----:B------:R-:W-:Y:S01]  /*0e30*/  @P0 IADD3 R10, R10, 0x7, RZ ;  /* 0x000000070a0a0810 */ /* 0x000fe20007ffe0ff */
[----:B------:R-:W-:Y:S05]  /*0e40*/  BRA `(.L_x_1422) ;  /* 0x0000009000007947 */ /* 0x000fea0003800000 */
.L_x_1420:
[----:B------:R-:W-:-:S13]  /*0e50*/  FSETP.GT.FTZ.AND P0, PT, |R25|, 0.58333301544189453125, PT ;  /* 0x3f1555501900780b */ /* 0x000fda0003f14200 */
[----:B------:R-:W-:Y:S05]  /*0e60*/  @P0 BRA `(.L_x_1423) ;  /* 0x0000004000000947 */ /* 0x000fea0003800000 */
[----:B------:R-:W-:-:S13]  /*0e70*/  FSETP.GT.FTZ.AND P0, PT, |R25|, 0.4166666865348815918, PT ;  /* 0x3ed555561900780b */ /* 0x000fda0003f14200 */
[----:B------:R-:W-:-:S04]  /*0e80*/  @!P0 IADD3 R10, R10, 0x4, RZ ;  /* 0x000000040a0a8810 */ /* 0x000fc80007ffe0ff */
[----:B------:R-:W-:Y:S01]  /*0e90*/  @P0 IADD3 R10, R10, 0x5, RZ ;  /* 0x000000050a0a0810 */ /* 0x000fe20007ffe0ff */
[----:B------:R-:W-:Y:S05]  /*0ea0*/  BRA `(.L_x_1422) ;  /* 0x0000003000007947 */ /* 0x000fea0003800000 */
.L_x_1423:
[----:B------:R-:W-:-:S13]  /*0eb0*/  FSETP.GT.FTZ.AND P0, PT, |R25|, 0.8333333134651184082, PT ;  /* 0x3f5555551900780b */ /* 0x000fda0003f14200 */
[----:B------:R-:W-:-:S04]  /*0ec0*/  @!P0 IADD3 R10, R10, 0x2, RZ ;  /* 0x000000020a0a8810 */ /* 0x000fc80007ffe0ff */
[----:B------:R-:W-:Y:S02]  /*0ed0*/  @P0 IADD3 R10, R10, 0x3, RZ ;  /* 0x000000030a0a0810 */ /* 0x000fe40007ffe0ff */
.L_x_1422:
[----:B------:R-:W-:Y:S05]  /*0ee0*/  BSYNC B0 ;  /* 0x0000000000007941 */ /* 0x000fea0003800000 */
.L_x_1419:
        /* <DEDUP_REMOVED lines=14> */
.L_x_1426:
[----:B------:R-:W-:-:S13]  /*0fd0*/  FSETP.GT.FTZ.AND P0, PT, |R24|, 0.20833332836627960205, PT ;  /* 0x3e5555551800780b */ /* 0x000fda0003f14200 */
[----:B------:R-:W-:-:S04]  /*0fe0*/  @!P0 IADD3 R9, R9, 0x6, RZ ;  /* 0x0000000609098810 */ /* 0x000fc80007ffe0ff */
[----:B------:R-:W-:Y:S01]  /*0ff0*/  @P0 IADD3 R9, R9, 0x7, RZ ;  /* 0x0000000709090810 */ /* 0x000fe20007ffe0ff */
[----:B------:R-:W-:Y:S05]  /*1000*/  BRA `(.L_x_1427) ;  /* 0x0000009000007947 */ /* 0x000fea0003800000 */
.L_x_1425:
[----:B------:R-:W-:-:S13]  /*1010*/  FSETP.GT.FTZ.AND P0, PT, |R24|, 0.58333301544189453125, PT ;  /* 0x3f1555501800780b */ /* 0x000fda0003f14200 */
[----:B------:R-:W-:Y:S05]  /*1020*/  @P0 BRA `(.L_x_1428) ;  /* 0x0000004000000947 */ /* 0x000fea0003800000 */
[----:B------:R-:W-:-:S13]  /*1030*/  FSETP.GT.FTZ.AND P0, PT, |R24|, 0.4166666865348815918, PT ;  /* 0x3ed555561800780b */ /* 0x000fda0003f14200 */
[----:B------:R-:W-:-:S04]  /*1040*/  @!P0 IADD3 R9, R9, 0x4, RZ ;  /* 0x0000000409098810 */ /* 0x000fc80007ffe0ff */
[----:B------:R-:W-:Y:S01]  /*1050*/  @P0 IADD3 R9, R9, 0x5, RZ ;  /* 0x0000000509090810 */ /* 0x000fe20007ffe0ff */
[----:B------:R-:W-:Y:S05]  /*1060*/  BRA `(.L_x_1427) ;  /* 0x0000003000007947 */ /* 0x000fea0003800000 */
.L_x_1428:
[----:B------:R-:W-:-:S13]  /*1070*/  FSETP.GT.FTZ.AND P0, PT, |R24|, 0.8333333134651184082, PT ;  /* 0x3f5555551800780b */ /* 0x000fda0003f14200 */
[----:B------:R-:W-:-:S04]  /*1080*/  @!P0 IADD3 R9, R9, 0x2, RZ ;  /* 0x0000000209098810 */ /* 0x000fc80007ffe0ff */
[----:B------:R-:W-:Y:S02]  /*1090*/  @P0 IADD3 R9, R9, 0x3, RZ ;  /* 0x0000000309090810 */ /* 0x000fe40007ffe0ff */
.L_x_1427:
[----:B------:R-:W-:Y:S05]  /*10a0*/  BSYNC B0 ;  /* 0x0000000000007941 */ /* 0x000fea0003800000 */
.L_x_1424:
        /* <DEDUP_REMOVED lines=12> */
.L_x_1431:
[----:B------:R-:W-:-:S13]  /*1170*/  FSETP.GT.FTZ.AND P0, PT, |R8|, 0.20833332836627960205, PT ;  /* 0x3e5555550800780b */ /* 0x000fda0003f14200 */
[----:B------:R-:W-:-:S04]  /*1180*/  @!P0 IADD3 R10, R10, 0x6, RZ ;  /* 0x000000060a0a8810 */ /* 0x000fc80007ffe0ff */
[----:B------:R-:W-:Y:S01]  /*1190*/  @P0 IADD3 R10, R10, 0x7, RZ ;  /* 0x000000070a0a0810 */ /* 0x000fe20007ffe0ff */
[----:B------:R-:W-:Y:S05]  /*11a0*/  BRA `(.L_x_1432) ;  /* 0x0000009000007947 */ /* 0x000fea0003800000 */
.L_x_1430:
[----:B------:R-:W-:-:S13]  /*11b0*/  FSETP.GT.FTZ.AND P0, PT, |R8|, 0.58333301544189453125, PT ;  /* 0x3f1555500800780b */ /* 0x000fda0003f14200 */
[----:B------:R-:W-:Y:S05]  /*11c0*/  @P0 BRA `(.L_x_1433) ;  /* 0x0000004000000947 */ /* 0x000fea0003800000 */
[----:B------:R-:W-:-:S13]  /*11d0*/  FSETP.GT.FTZ.AND P0, PT, |R8|, 0.4166666865348815918, PT ;  /* 0x3ed555560800780b */ /* 0x000fda0003f14200 */
[----:B------:R-:W-:-:S04]  /*11e0*/  @!P0 IADD3 R10, R10, 0x4, RZ ;  /* 0x000000040a0a8810 */ /* 0x000fc80007ffe0ff */
[----:B------:R-:W-:Y:S01]  /*11f0*/  @P0 IADD3 R10, R10, 0x5, RZ ;  /* 0x000000050a0a0810 */ /* 0x000fe20007ffe0ff */
[----:B------:R-:W-:Y:S05]  /*1200*/  BRA `(.L_x_1432) ;  /* 0x0000003000007947 */ /* 0x000fea0003800000 */
.L_x_1433:
[----:B------:R-:W-:-:S13]  /*1210*/  FSETP.GT.FTZ.AND P0, PT, |R8|, 0.8333333134651184082, PT ;  /* 0x3f5555550800780b */ /* 0x000fda0003f14200 */
[----:B------:R-:W-:-:S04]  /*1220*/  @!P0 IADD3 R10, R10, 0x2, RZ ;  /* 0x000000020a0a8810 */ /* 0x000fc80007ffe0ff */
[----:B------:R-:W-:Y:S02]  /*1230*/  @P0 IADD3 R10, R10, 0x3, RZ ;  /* 0x000000030a0a0810 */ /* 0x000fe40007ffe0ff */
.L_x_1432:
[----:B------:R-:W-:Y:S05]  /*1240*/  BSYNC B0 ;  /* 0x0000000000007941 */ /* 0x000fea0003800000 */
.L_x_1429:
        /* <DEDUP_REMOVED lines=34> */
.L_x_1434:
[----:B------:R-:W-:Y:S05]  /*1470*/  EXIT ;  /* 0x000000000000794d */ /* 0x000fea0003800000 */
.L_x_1436:
        /* <DEDUP_REMOVED lines=16> */
.L_x_2152:


//--------------------- .text._Z18kQuantizeBlockwiseI6__halfLi2048ELi4ELi0ELi1EEvPfPT_S1_PhS1_ii --------------------------
	.section	.text._Z18kQuantizeBlockwiseI6__halfLi2048ELi4ELi0ELi1EEvPfPT_S1_PhS1_ii,"ax",@progbits
	.sectioninfo	@"SHI_REGISTERS=36"
	.align	128
        .global         _Z18kQuantizeBlockwiseI6__halfLi2048ELi4ELi0ELi1EEvPfPT_S1_PhS1_ii
        .type           _Z18kQuantizeBlockwiseI6__halfLi2048ELi4ELi0ELi1EEvPfPT_S1_PhS1_ii,@function
        .size           _Z18kQuantizeBlockwiseI6__halfLi2048ELi4ELi0ELi1EEvPfPT_S1_PhS1_ii,(.L_x_2153 - _Z18kQuantizeBlockwiseI6__halfLi2048ELi4ELi0ELi1EEvPfPT_S1_PhS1_ii)
        .other          _Z18kQuantizeBlockwiseI6__halfLi2048ELi4ELi0ELi1EEvPfPT_S1_PhS1_ii,@"STO_CUDA_ENTRY STV_DEFAULT"
_Z18kQuantizeBlockwiseI6__halfLi2048ELi4ELi0ELi1EEvPfPT_S1_PhS1_ii:
.text._Z18kQuantizeBlockwiseI6__halfLi2048ELi4ELi0ELi1EEvPfPT_S1_PhS1_ii:
        /* <DEDUP_REMOVED lines=32> */
.L_x_1463:
        /* <DEDUP_REMOVED lines=122> */
.L_x_1438:
        /* <DEDUP_REMOVED lines=59> */
.L_x_1439:
[----:B0-----:R-:W-:Y:S05]  /*0d50*/  BSYNC B0 ;  /* 0x0000000000007941 */ /* 0x001fea0003800000 */
.L_x_1437:
        /* <DEDUP_REMOVED lines=12> */
.L_x_1441:
[----:B------:R-:W-:Y:S05]  /*0e20*/  BSYNC B0 ;  /* 0x0000000000007941 */ /* 0x000fea0003800000 */
.L_x_1440:
        /* <DEDUP_REMOVED lines=14> */
.L_x_1444:
[----:B------:R-:W-:-:S13]  /*0f10*/  FSETP.GT.FTZ.AND P0, PT, |R7|, 0.20833332836627960205, PT ;  /* 0x3e5555550700780b */ /* 0x000fda0003f14200 */
[----:B------:R-:W-:-:S04]  /*0f20*/  @!P0 IADD3 R8, R8, 0x6, RZ ;  /* 0x0000000608088810 */ /* 0x000fc80007ffe0ff */
[----:B------:R-:W-:Y:S01]  /*0f30*/  @P0 IADD3 R8, R8, 0x7, RZ ;  /* 0x0000000708080810 */ /* 0x000fe20007ffe0ff */
[----:B------:R-:W-:Y:S05]  /*0f40*/  BRA `(.L_x_1445) ;  /* 0x0000009000007947 */ /* 0x000fea0003800000 */
.L_x_1443:
[----:B------:R-:W-:-:S13]  /*0f50*/  FSETP.GT.FTZ.AND P0, PT, |R7|, 0.58333301544189453125, PT ;  /* 0x3f1555500700780b */ /* 0x000fda0003f14200 */
[----:B------:R-:W-:Y:S05]  /*0f60*/  @P0 BRA `(.L_x_1446) ;  /* 0x0000004000000947 */ /* 0x000fea0003800000 */
[----:B------:R-:W-:-:S13]  /*0f70*/  FSETP.GT.FTZ.AND P0, PT, |R7|, 0.4166666865348815918, PT ;  /* 0x3ed555560700780b */ /* 0x000fda0003f14200 */
[----:B------:R-:W-:-:S04]  /*0f80*/  @!P0 IADD3 R8, R8, 0x4, RZ ;  /* 0x0000000408088810 */ /* 0x000fc80007ffe0ff */
[----:B------:R-:W-:Y:S01]  /*0f90*/  @P0 IADD3 R8, R8, 0x5, RZ ;  /* 0x0000000508080810 */ /* 0x000fe20007ffe0ff */
[----:B------:R-:W-:Y:S05]  /*0fa0*/  BRA `(.L_x_1445) ;  /* 0x0000003000007947 */ /* 0x000fea0003800000 */
.L_x_1446:
[----:B------:R-:W-:-:S13]  /*0fb0*/  FSETP.GT.FTZ.AND P0, PT, |R7|, 0.8333333134651184082, PT ;  /* 0x3f5555550700780b */ /* 0x000fda0003f14200 */
[----:B------:R-:W-:-:S04]  /*0fc0*/  @!P0 IADD3 R8, R8, 0x2, RZ ;  /* 0x0000000208088810 */ /* 0x000fc80007ffe0ff */
[----:B------:R-:W-:Y:S02]  /*0fd0*/  @P0 IADD3 R8, R8, 0x3, RZ ;  /* 0x0000000308080810 */ /* 0x000fe40007ffe0ff */
.L_x_1445:
[----:B------:R-:W-:Y:S05]  /*0fe0*/  BSYNC B0 ;  /* 0x0000000000007941 */ /* 0x000fea0003800000 */
.L_x_1442:
        /* <DEDUP_REMOVED lines=12> */
.L_x_1449:
[----:B------:R-:W-:-:S13]  /*10b0*/  FSETP.GT.FTZ.AND P0, PT, |R28|, 0.20833332836627960205, PT ;  /* 0x3e5555551c00780b */ /* 0x000fda0003f14200 */
[----:B------:R-:W-:-:S04]  /*10c0*/  @!P0 IADD3 R7, R7, 0x6, RZ ;  /* 0x0000000607078810 */ /* 0x000fc80007ffe0ff */
[----:B------:R-:W-:Y:S01]  /*10d0*/  @P0 IADD3 R7, R7, 0x7, RZ ;  /* 0x0000000707070810 */ /* 0x000fe20007ffe0ff */
[----:B------:R-:W-:Y:S05]  /*10e0*/  BRA `(.L_x_1450) ;  /* 0x0000009000007947 */ /* 0x000fea0003800000 */
.L_x_1448:
[----:B------:R-:W-:-:S13]  /*10f0*/  FSETP.GT.FTZ.AND P0, PT, |R28|, 0.58333301544189453125, PT ;  /* 0x3f1555501c00780b */ /* 0x000fda0003f14200 */
[----:B------:R-:W-:Y:S05]  /*1100*/  @P0 BRA `(.L_x_1451) ;  /* 0x0000004000000947 */ /* 0x000fea0003800000 */
[----:B------:R-:W-:-:S13]  /*1110*/  FSETP.GT.FTZ.AND P0, PT, |R28|, 0.4166666865348815918, PT ;  /* 0x3ed555561c00780b */ /* 0x000fda0003f14200 */
[----:B------:R-:W-:-:S04]  /*1120*/  @!P0 IADD3 R7, R7, 0x4, RZ ;  /* 0x0000000407078810 */ /* 0x000fc80007ffe0ff */
[----:B------:R-:W-:Y:S01]  /*1130*/  @P0 IADD3 R7, R7, 0x5, RZ ;  /* 0x0000000507070810 */ /* 0x000fe20007ffe0ff */
[----:B------:R-:W-:Y:S05]  /*1140*/  BRA `(.L_x_1450) ;  /* 0x0000003000007947 */ /* 0x000fea0003800000 */
.L_x_1451:
[----:B------:R-:W-:-:S13]  /*1150*/  FSETP.GT.FTZ.AND P0, PT, |R28|, 0.8333333134651184082, PT ;  /* 0x3f5555551c00780b */ /* 0x000fda0003f14200 */
[----:B------:R-:W-:-:S04]  /*1160*/  @!P0 IADD3 R7, R7, 0x2, RZ ;  /* 0x0000000207078810 */ /* 0x000fc80007ffe0ff */
[----:B------:R-:W-:Y:S02]  /*1170*/  @P0 IADD3 R7, R7, 0x3, RZ ;  /* 0x0000000307070810 */ /* 0x000fe40007ffe0ff */
.L_x_1450:
[----:B------:R-:W-:Y:S05]  /*1180*/  BSYNC B0 ;  /* 0x0000000000007941 */ /* 0x000fea0003800000 */
.L_x_1447:
        /* <DEDUP_REMOVED lines=14> */
.L_x_1454:
[----:B------:R-:W-:-:S13]  /*1270*/  FSETP.GT.FTZ.AND P0, PT, |R26|, 0.20833332836627960205, PT ;  /* 0x3e5555551a00780b */ /* 0x000fda0003f14200 */
[----:B------:R-:W-:-:S04]  /*1280*/  @!P0 IADD3 R7, R7, 0x6, RZ ;  /* 0x0000000607078810 */ /* 0x000fc80007ffe0ff */
[----:B------:R-:W-:Y:S01]  /*1290*/  @P0 IADD3 R7, R7, 0x7, RZ ;  /* 0x0000000707070810 */ /* 0x000fe20007ffe0ff */
[----:B------:R-:W-:Y:S05]  /*12a0*/  BRA `(.L_x_1455) ;  /* 0x0000009000007947 */ /* 0x000fea0003800000 */
.L_x_1453:
[----:B------:R-:W-:-:S13]  /*12b0*/  FSETP.GT.FTZ.AND P0, PT, |R26|, 0.58333301544189453125, PT ;  /* 0x3f1555501a00780b */ /* 0x000fda0003f14200 */
[----:B------:R-:W-:Y:S05]  /*12c0*/  @P0 BRA `(.L_x_1456) ;  /* 0x0000004000000947 */ /* 0x000fea0003800000 */
[----:B------:R-:W-:-:S13]  /*12d0*/  FSETP.GT.FTZ.AND P0, PT, |R26|, 0.4166666865348815918, PT ;  /* 0x3ed555561a00780b */ /* 0x000fda0003f14200 */
[----:B------:R-:W-:-:S04]  /*12e0*/  @!P0 IADD3 R7, R7, 0x4, RZ ;  /* 0x0000000407078810 */ /* 0x000fc80007ffe0ff */
[----:B------:R-:W-:Y:S01]  /*12f0*/  @P0 IADD3 R7, R7, 0x5, RZ ;  /* 0x0000000507070810 */ /* 0x000fe20007ffe0ff */
[----:B------:R-:W-:Y:S05]  /*1300*/  BRA `(.L_x_1455) ;  /* 0x0000003000007947 */ /* 0x000fea0003800000 */
.L_x_1456:
[----:B------:R-:W-:-:S13]  /*1310*/  FSETP.GT.FTZ.AND P0, PT, |R26|, 0.8333333134651184082, PT ;  /* 0x3f5555551a00780b */ /* 0x000fda0003f14200 */
[----:B------:R-:W-:-:S04]  /*1320*/  @!P0 IADD3 R7, R7, 0x2, RZ ;  /* 0x0000000207078810 */ /* 0x000fc80007ffe0ff */
[----:B------:R-:W-:Y:S02]  /*1330*/  @P0 IADD3 R7, R7, 0x3, RZ ;  /* 0x0000000307070810 */ /* 0x000fe40007ffe0ff */
.L_x_1455:
[----:B------:R-:W-:Y:S05]  /*1340*/  BSYNC B0 ;  /* 0x0000000000007941 */ /* 0x000fea0003800000 */
.L_x_1452:
        /* <DEDUP_REMOVED lines=12> */
.L_x_1459:
[----:B------:R-:W-:-:S13]  /*1410*/  FSETP.GT.FTZ.AND P0, PT, |R9|, 0.20833332836627960205, PT ;  /* 0x3e5555550900780b */ /* 0x000fda0003f14200 */
[----:B------:R-:W-:-:S04]  /*1420*/  @!P0 IADD3 R8, R8, 0x6, RZ ;  /* 0x0000000608088810 */ /* 0x000fc80007ffe0ff */
[----:B------:R-:W-:Y:S01]  /*1430*/  @P0 IADD3 R8, R8, 0x7, RZ ;  /* 0x0000000708080810 */ /* 0x000fe20007ffe0ff */
[----:B------:R-:W-:Y:S05]  /*1440*/  BRA `(.L_x_1460) ;  /* 0x0000009000007947 */ /* 0x000fea0003800000 */
.L_x_1458:
[----:B------:R-:W-:-:S13]  /*1450*/  FSETP.GT.FTZ.AND P0, PT, |R9|, 0.58333301544189453125, PT ;  /* 0x3f1555500900780b */ /* 0x000fda0003f14200 */
[----:B------:R-:W-:Y:S05]  /*1460*/  @P0 BRA `(.L_x_1461) ;  /* 0x0000004000000947 */ /* 0x000fea0003800000 */
[----:B------:R-:W-:-:S13]  /*1470*/  FSETP.GT.FTZ.AND P0, PT, |R9|, 0.4166666865348815918, PT ;  /* 0x3ed555560900780b */ /* 0x000fda0003f14200 */
[----:B------:R-:W-:-:S04]  /*1480*/  @!P0 IADD3 R8, R8, 0x4, RZ ;  /* 0x0000000408088810 */ /* 0x000fc80007ffe0ff */
[----:B------:R-:W-:Y:S01]  /*1490*/  @P0 IADD3 R8, R8, 0x5, RZ ;  /* 0x0000000508080810 */ /* 0x000fe20007ffe0ff */
[----:B------:R-:W-:Y:S05]  /*14a0*/  BRA `(.L_x_1460) ;  /* 0x0000003000007947 */ /* 0x000fea0003800000 */
.L_x_1461:
[----:B------:R-:W-:-:S13]  /*14b0*/  FSETP.GT.FTZ.AND P0, PT, |R9|, 0.8333333134651184082, PT ;  /* 0x3f5555550900780b */ /* 0x000fda0003f14200 */
[----:B------:R-:W-:-:S04]  /*14c0*/  @!P0 IADD3 R8, R8, 0x2, RZ ;  /* 0x0000000208088810 */ /* 0x000fc80007ffe0ff */
[----:B------:R-:W-:Y:S02]  /*14d0*/  @P0 IADD3 R8, R8, 0x3, RZ ;  /* 0x0000000308080810 */ /* 0x000fe40007ffe0ff */
.L_x_1460:
[----:B------:R-:W-:Y:S05]  /*14e0*/  BSYNC B0 ;  /* 0x0000000000007941 */ /* 0x000fea0003800000 */
.L_x_1457:
        /* <DEDUP_REMOVED lines=34> */
.L_x_1462:
[----:B------:R-:W-:Y:S05]  /*1710*/  EXIT ;  /* 0x000000000000794d */ /* 0x000fea0003800000 */
.L_x_1464:
        /* <DEDUP_REMOVED lines=14> */
.L_x_2153:


//--------------------- .text._Z18kQuantizeBlockwiseI6__halfLi4096ELi4ELi0ELi1EEvPfPT_S1_PhS1_ii --------------------------
	.section	.text._Z18kQuantizeBlockwiseI6__halfLi4096ELi4ELi0ELi1EEvPfPT_S1_PhS1_ii,"ax",@progbits
	.sectioninfo	@"SHI_REGISTERS=35"
	.align	128
        .global         _Z18kQuantizeBlockwiseI6__halfLi4096ELi4ELi0ELi1EEvPfPT_S1_PhS1_ii
        .type           _Z18kQuantizeBlockwiseI6__halfLi4096ELi4ELi0ELi1EEvPfPT_S1_PhS1_ii,@function
        .size           _Z18kQuantizeBlockwiseI6__halfLi4096ELi4ELi0ELi1EEvPfPT_S1_PhS1_ii,(.L_x_2154 - _Z18kQuantizeBlockwiseI6__halfLi4096ELi4ELi0ELi1EEvPfPT_S1_PhS1_ii)
        .other          _Z18kQuantizeBlockwiseI6__halfLi4096ELi4ELi0ELi1EEvPfPT_S1_PhS1_ii,@"STO_CUDA_ENTRY STV_DEFAULT"
_Z18kQuantizeBlockwiseI6__halfLi4096ELi4ELi0ELi1EEvPfPT_S1_PhS1_ii:
.text._Z18kQuantizeBlockwiseI6__halfLi4096ELi4ELi0ELi1EEvPfPT_S1_PhS1_ii:
        /* <DEDUP_REMOVED lines=32> */
.L_x_1491:
        /* <DEDUP_REMOVED lines=174> */
.L_x_1466:
        /* <DEDUP_REMOVED lines=95> */
.L_x_1467:
[----:B0-----:R-:W-:Y:S05]  /*12d0*/  BSYNC B0 ;  /* 0x0000000000007941 */ /* 0x001fea0003800000 */
.L_x_1465:
        /* <DEDUP_REMOVED lines=12> */
.L_x_1469:
[----:B------:R-:W-:Y:S05]  /*13a0*/  BSYNC B0 ;  /* 0x0000000000007941 */ /* 0x000fea0003800000 */
.L_x_1468:
        /* <DEDUP_REMOVED lines=14> */
.L_x_1472:
[----:B------:R-:W-:-:S13]  /*1490*/  FSETP.GT.FTZ.AND P0, PT, |R7|, 0.20833332836627960205, PT ;  /* 0x3e5555550700780b */ /* 0x000fda0003f14200 */
[----:B------:R-:W-:-:S04]  /*14a0*/  @!P0 IADD3 R9, R9, 0x6, RZ ;  /* 0x0000000609098810 */ /* 0x000fc80007ffe0ff */
[----:B------:R-:W-:Y:S01]  /*14b0*/  @P0 IADD3 R9, R9, 0x7, RZ ;  /* 0x0000000709090810 */ /* 0x000fe20007ffe0ff */
[----:B------:R-:W-:Y:S05]  /*14c0*/  BRA `(.L_x_1473) ;  /* 0x0000009000007947 */ /* 0x000fea0003800000 */
.L_x_1471:
[----:B------:R-:W-:-:S13]  /*14d0*/  FSETP.GT.FTZ.AND P0, PT, |R7|, 0.58333301544189453125, PT ;  /* 0x3f1555500700780b */ /* 0x000fda0003f14200 */
[----:B------:R-:W-:Y:S05]  /*14e0*/  @P0 BRA `(.L_x_1474) ;  /* 0x0000004000000947 */ /* 0x000fea0003800000 */
[----:B------:R-:W-:-:S13]  /*14f0*/  FSETP.GT.FTZ.AND P0, PT, |R7|, 0.4166666865348815918, PT ;  /* 0x3ed555560700780b */ /* 0x000fda0003f14200 */
[----:B------:R-:W-:-:S04]  /*1500*/  @!P0 IADD3 R9, R9, 0x4, RZ ;  /* 0x0000000409098810 */ /* 0x000fc80007ffe0ff */
[----:B------:R-:W-:Y:S01]  /*1510*/  @P0 IADD3 R9, R9, 0x5, RZ ;  /* 0x0000000509090810 */ /* 0x000fe20007ffe0ff */
[----:B------:R-:W-:Y:S05]  /*1520*/  BRA `(.L_x_1473) ;  /* 0x0000003000007947 */ /* 0x000fea0003800000 */
.L_x_1474:
[----:B------:R-:W-:-:S13]  /*1530*/  FSETP.GT.FTZ.AND P0, PT, |R7|, 0.8333333134651184082, PT ;  /* 0x3f5555550700780b */ /* 0x000fda0003f14200 */
[----:B------:R-:W-:-:S04]  /*1540*/  @!P0 IADD3 R9, R9, 0x2, RZ ;  /* 0x0000000209098810 */ /* 0x000fc80007ffe0ff */
[----:B------:R-:W-:Y:S02]  /*1550*/  @P0 IADD3 R9, R9, 0x3, RZ ;  /* 0x0000000309090810 */ /* 0x000fe40007ffe0ff */
.L_x_1473:
[----:B------:R-:W-:Y:S05]  /*1560*/  BSYNC B0 ;  /* 0x0000000000007941 */ /* 0x000fea0003800000 */
.L_x_1470:
        /* <DEDUP_REMOVED lines=12> */
.L_x_1477:
[----:B------:R-:W-:-:S13]  /*1630*/  FSETP.GT.FTZ.AND P0, PT, |R29|, 0.20833332836627960205, PT ;  /* 0x3e5555551d00780b */ /* 0x000fda0003f14200 */
[----:B------:R-:W-:-:S04]  /*1640*/  @!P0 IADD3 R7, R7, 0x6, RZ ;  /* 0x0000000607078810 */ /* 0x000fc80007ffe0ff */
[----:B------:R-:W-:Y:S01]  /*1650*/  @P0 IADD3 R7, R7, 0x7, RZ ;  /* 0x0000000707070810 */ /* 0x000fe20007ffe0ff */
[----:B------:R-:W-:Y:S05]  /*1660*/  BRA `(.L_x_1478) ;  /* 0x0000009000007947 */ /* 0x000fea0003800000 */
.L_x_1476:
[----:B------:R-:W-:-:S13]  /*1670*/  FSETP.GT.FTZ.AND P0, PT, |R29|, 0.58333301544189453125, PT ;  /* 0x3f1555501d00780b */ /* 0x000fda0003f14200 */
[----:B------:R-:W-:Y:S05]  /*1680*/  @P0 BRA `(.L_x_1479) ;  /* 0x0000004000000947 */ /* 0x000fea0003800000 */
[----:B------:R-:W-:-:S13]  /*1690*/  FSETP.GT.FTZ.AND P0, PT, |R29|, 0.4166666865348815918, PT ;  /* 0x3ed555561d00780b */ /* 0x000fda0003f14200 */
[----:B------:R-:W-:-:S04]  /*16a0*/  @!P0 IADD3 R7, R7, 0x4, RZ ;  /* 0x0000000407078810 */ /* 0x000fc80007ffe0ff */
[----:B------:R-:W-:Y:S01]  /*16b0*/  @P0 IADD3 R7, R7, 0x5, RZ ;  /* 0x0000000507070810 */ /* 0x000fe20007ffe0ff */
[----:B------:R-:W-:Y:S05]  /*16c0*/  BRA `(.L_x_1478) ;  /* 0x0000003000007947 */ /* 0x000fea0003800000 */
.L_x_1479:
[----:B------:R-:W-:-:S13]  /*16d0*/  FSETP.GT.FTZ.AND P0, PT, |R29|, 0.8333333134651184082, PT ;  /* 0x3f5555551d00780b */ /* 0x000fda0003f14200 */
[----:B------:R-:W-:-:S04]  /*16e0*/  @!P0 IADD3 R7, R7, 0x2, RZ ;  /* 0x0000000207078810 */ /* 0x000fc80007ffe0ff */
[----:B------:R-:W-:Y:S02]  /*16f0*/  @P0 IADD3 R7, R7, 0x3, RZ ;  /* 0x0000000307070810 */ /* 0x000fe40007ffe0ff */
.L_x_1478:
[----:B------:R-:W-:Y:S05]  /*1700*/  BSYNC B0 ;  /* 0x0000000000007941 */ /* 0x000fea0003800000 */
.L_x_1475:
        /* <DEDUP_REMOVED lines=14> */
.L_x_1482:
[----:B------:R-:W-:-:S13]  /*17f0*/  FSETP.GT.FTZ.AND P0, PT, |R27|, 0.20833332836627960205, PT ;  /* 0x3e5555551b00780b */ /* 0x000fda0003f14200 */
[----:B------:R-:W-:-:S04]  /*1800*/  @!P0 IADD3 R7, R7, 0x6, RZ ;  /* 0x0000000607078810 */ /* 0x000fc80007ffe0ff */
[----:B------:R-:W-:Y:S01]  /*1810*/  @P0 IADD3 R7, R7, 0x7, RZ ;  /* 0x0000000707070810 */ /* 0x000fe20007ffe0ff */
[----:B------:R-:W-:Y:S05]  /*1820*/  BRA `(.L_x_1483) ;  /* 0x0000009000007947 */ /* 0x000fea0003800000 */
.L_x_1481:
[----:B------:R-:W-:-:S13]  /*1830*/  FSETP.GT.FTZ.AND P0, PT, |R27|, 0.58333301544189453125, PT ;  /* 0x3f1555501b00780b */ /* 0x000fda0003f14200 */
[----:B------:R-:W-:Y:S05]  /*1840*/  @P0 BRA `(.L_x_1484) ;  /* 0x0000004000000947 */ /* 0x000fea0003800000 */
[----:B------:R-:W-:-:S13]  /*1850*/  FSETP.GT.FTZ.AND P0, PT, |R27|, 0.4166666865348815918, PT ;  /* 0x3ed555561b00780b */ /* 0x000fda0003f14200 */
[----:B------:R-:W-:-:S04]  /*1860*/  @!P0 IADD3 R7, R7, 0x4, RZ ;  /* 0x0000000407078810 */ /* 0x000fc80007ffe0ff */
[----:B------:R-:W-:Y:S01]  /*1870*/  @P0 IADD3 R7, R7, 0x5, RZ ;  /* 0x0000000507070810 */ /* 0x000fe20007ffe0ff */
[----:B------:R-:W-:Y:S05]  /*1880*/  BRA `(.L_x_1483) ;  /* 0x0000003000007947 */ /* 0x000fea0003800000 */
.L_x_1484:
[----:B------:R-:W-:-:S13]  /*1890*/  FSETP.GT.FTZ.AND P0, PT, |R27|, 0.8333333134651184082, PT ;  /* 0x3f5555551b00780b */ /* 0x000fda0003f14200 */
[----:B------:R-:W-:-:S04]  /*18a0*/  @!P0 IADD3 R7, R7, 0x2, RZ ;  /* 0x0000000207078810 */ /* 0x000fc80007ffe0ff */
[----:B------:R-:W-:Y:S02]  /*18b0*/  @P0 IADD3 R7, R7, 0x3, RZ ;  /* 0x0000000307070810 */ /* 0x000fe40007ffe0ff */
.L_x_1483:
[----:B------:R-:W-:Y:S05]  /*18c0*/  BSYNC B0 ;  /* 0x0000000000007941 */ /* 0x000fea0003800000 */
.L_x_1480:
        /* <DEDUP_REMOVED lines=12> */
.L_x_1487:
[----:B------:R-:W-:-:S13]  /*1990*/  FSETP.GT.FTZ.AND P0, PT, |R8|, 0.20833332836627960205, PT ;  /* 0x3e5555550800780b */ /* 0x000fda0003f14200 */
[----:B------:R-:W-:-:S04]  /*19a0*/  @!P0 IADD3 R9, R9, 0x6, RZ ;  /* 0x0000000609098810 */ /* 0x000fc80007ffe0ff */
[----:B------:R-:W-:Y:S01]  /*19b0*/  @P0 IADD3 R9, R9, 0x7, RZ ;  /* 0x0000000709090810 */ /* 0x000fe20007ffe0ff */
[----:B------:R-:W-:Y:S05]  /*19c0*/  BRA `(.L_x_1488) ;  /* 0x0000009000007947 */ /* 0x000fea0003800000 */
.L_x_1486:
[----:B------:R-:W-:-:S13]  /*19d0*/  FSETP.GT.FTZ.AND P0, PT, |R8|, 0.58333301544189453125, PT ;  /* 0x3f1555500800780b */ /* 0x000fda0003f14200 */
[----:B------:R-:W-:Y:S05]  /*19e0*/  @P0 BRA `(.L_x_1489) ;  /* 0x0000004000000947 */ /* 0x000fea0003800000 */
[----:B------:R-:W-:-:S13]  /*19f0*/  FSETP.GT.FTZ.AND P0, PT, |R8|, 0.4166666865348815918, PT ;  /* 0x3ed555560800780b */ /* 0x000fda0003f14200 */
[----:B------:R-:W-:-:S04]  /*1a00*/  @!P0 IADD3 R9, R9, 0x4, RZ ;  /* 0x0000000409098810 */ /* 0x000fc80007ffe0ff */
[----:B------:R-:W-:Y:S01]  /*1a10*/  @P0 IADD3 R9, R9, 0x5, RZ ;  /* 0x0000000509090810 */ /* 0x000fe20007ffe0ff */
[----:B------:R-:W-:Y:S05]  /*1a20*/  BRA `(.L_x_1488) ;  /* 0x0000003000007947 */ /* 0x000fea0003800000 */
.L_x_1489:
[----:B------:R-:W-:-:S13]  /*1a30*/  FSETP.GT.FTZ.AND P0, PT, |R8|, 0.8333333134651184082, PT ;  /* 0x3f5555550800780b */ /* 0x000fda0003f14200 */
[----:B------:R-:W-:-:S04]  /*1a40*/  @!P0 IADD3 R9, R9, 0x2, RZ ;  /* 0x0000000209098810 */ /* 0x000fc80007ffe0ff */
[----:B------:R-:W-:Y:S02]  /*1a50*/  @P0 IADD3 R9, R9, 0x3, RZ ;  /* 0x0000000309090810 */ /* 0x000fe40007ffe0ff */
.L_x_1488:
[----:B------:R-:W-:Y:S05]  /*1a60*/  BSYNC B0 ;  /* 0x0000000000007941 */ /* 0x000fea0003800000 */
.L_x_1485:
        /* <DEDUP_REMOVED lines=34> */
.L_x_1490:
[----:B------:R-:W-:Y:S05]  /*1c90*/  EXIT ;  /* 0x000000000000794d */ /* 0x000fea0003800000 */
.L_x_1492:
        /* <DEDUP_REMOVED lines=14> */
.L_x_2154:


//--------------------- .text._Z18kQuantizeBlockwiseI6__halfLi64ELi2ELi0ELi0EEvPfPT_S1_PhS1_ii --------------------------
	.section	.text._Z18kQuantizeBlockwiseI6__halfLi64ELi2ELi0ELi0EEvPfPT_S1_PhS1_ii,"ax",@progbits
	.sectioninfo	@"SHI_REGISTERS=31"
	.align	128
        .global         _Z18kQuantizeBlockwiseI6__halfLi64ELi2ELi0ELi0EEvPfPT_S1_PhS1_ii
        .type           _Z18kQuantizeBlockwiseI6__halfLi64ELi2ELi0ELi0EEvPfPT_S1_PhS1_ii,@function
        .size           _Z18kQuantizeBlockwiseI6__halfLi64ELi2ELi0ELi0EEvPfPT_S1_PhS1_ii,(.L_x_2155 - _Z18kQuantizeBlockwiseI6__halfLi64ELi2ELi0ELi0EEvPfPT_S1_PhS1_ii)
        .other          _Z18kQuantizeBlockwiseI6__halfLi64ELi2ELi0ELi0EEvPfPT_S1_PhS1_ii,@"STO_CUDA_ENTRY STV_DEFAULT"
_Z18kQuantizeBlockwiseI6__halfLi64ELi2ELi0ELi0EEvPfPT_S1_PhS1_ii:
.text._Z18kQuantizeBlockwiseI6__halfLi64ELi2ELi0ELi0EEvPfPT_S1_PhS1_ii:
        /* <DEDUP_REMOVED lines=10> */
.L_x_1495:
[----:B------:R-:W-:-:S04]  /*00a0*/  IMAD.MOV.U32 R3, RZ, RZ, 0x4 ;  /* 0x00000004ff037424 */ /* 0x000fc800078e00ff */
[----:B------:R-:W-:-:S06]  /*00b0*/  IMAD.WIDE R2, R0, R3, c[0x0][0x160] ;  /* 0x0000580000027625 */ /* 0x000fcc00078e0203 */
[----:B------:R-:W2:Y:S04]  /*00c0*/  LDG.E R3, [R2.64] ;  /* 0x0000000602037981 */ /* 0x000ea8000c1e1900 */
[----:B--2---:R0:W-:Y:S02]  /*00d0*/  STS [R0.X4+0xdc], R3 ;  /* 0x0000dc0300007388 */ /* 0x0041e40000004800 */
[----:B0-----:R-:W-:-:S04]  /*00e0*/  IADD3 R0, R0, c[0x0][0x0], RZ ;  /* 0x0000000000007a10 */ /* 0x001fc80007ffe0ff */
[----:B------:R-:W-:-:S13]  /*00f0*/  ISETP.GE.AND P0, PT, R0, 0x100, PT ;  /* 0x000001000000780c */ /* 0x000fda0003f06270 */
[----:B------:R-:W-:Y:S05]  /*0100*/  @!P0 BRA `(.L_x_1495) ;  /* 0xffffff9000008947 */ /* 0x000fea000383ffff */
.L_x_1494:
[----:B-1----:R-:W-:Y:S05]  /*0110*/  BSYNC B0 ;  /* 0x0000000000007941 */ /* 0x002fea0003800000 */
.L_x_1493:
        /* <DEDUP_REMOVED lines=11> */
.L_x_1501:
        /* <DEDUP_REMOVED lines=53> */
.L_x_1496:
        /* <DEDUP_REMOVED lines=23> */
.L_x_1497:
        /* <DEDUP_REMOVED lines=13> */
.L_x_1499:
[----:B------:R-:W-:Y:S05]  /*0760*/  BSYNC B0 ;  /* 0x0000000000007941 */ /* 0x000fea0003800000 */
.L_x_1498:
        /* <DEDUP_REMOVED lines=172> */
.L_x_1500:
[----:B------:R-:W-:Y:S05]  /*1230*/  EXIT ;  /* 0x000000000000794d */ /* 0x000fea0003800000 */
.L_x_1502:
        /* <DEDUP_REMOVED lines=12> */
.L_x_2155:


//--------------------- .text._Z18kQuantizeBlockwiseI6__halfLi128ELi2ELi0ELi0EEvPfPT_S1_PhS1_ii --------------------------
	.section	.text._Z18kQuantizeBlockwiseI6__halfLi128ELi2ELi0ELi0EEvPfPT_S1_PhS1_ii,"ax",@progbits
	.sectioninfo	@"SHI_REGISTERS=32"
	.align	128
        .global         _Z18kQuantizeBlockwiseI6__halfLi128ELi2ELi0ELi0EEvPfPT_S1_PhS1_ii
        .type           _Z18kQuantizeBlockwiseI6__halfLi128ELi2ELi0ELi0EEvPfPT_S1_PhS1_ii,@function
        .size           _Z18kQuantizeBlockwiseI6__halfLi128ELi2ELi0ELi0EEvPfPT_S1_PhS1_ii,(.L_x_2156 - _Z18kQuantizeBlockwiseI6__halfLi128ELi2ELi0ELi0EEvPfPT_S1_PhS1_ii)
        .other          _Z18kQuantizeBlockwiseI6__halfLi128ELi2ELi0ELi0EEvPfPT_S1_PhS1_ii,@"STO_CUDA_ENTRY STV_DEFAULT"
_Z18kQuantizeBlockwiseI6__halfLi128ELi2ELi0ELi0EEvPfPT_S1_PhS1_ii:
.text._Z18kQuantizeBlockwiseI6__halfLi128ELi2ELi0ELi0EEvPfPT_S1_PhS1_ii:
        /* <DEDUP_REMOVED lines=10> */
.L_x_1505:
[----:B------:R-:W-:-:S04]  /*00a0*/  IMAD.MOV.U32 R3, RZ, RZ, 0x4 ;  /* 0x00000004ff037424 */ /* 0x000fc800078e00ff */
[----:B------:R-:W-:-:S06]  /*00b0*/  IMAD.WIDE R2, R4, R3, c[0x0][0x160] ;  /* 0x0000580004027625 */ /* 0x000fcc00078e0203 */
[----:B------:R-:W2:Y:S04]  /*00c0*/  LDG.E R3, [R2.64] ;  /* 0x0000000602037981 */ /* 0x000ea8000c1e1900 */
[----:B--2---:R0:W-:Y:S02]  /*00d0*/  STS [R4.X4+0x1a0], R3 ;  /* 0x0001a00304007388 */ /* 0x0041e40000004800 */
[----:B0-----:R-:W-:-:S04]  /*00e0*/  IADD3 R4, R4, c[0x0][0x0], RZ ;  /* 0x0000000004047a10 */ /* 0x001fc80007ffe0ff */
[----:B------:R-:W-:-:S13]  /*00f0*/  ISETP.GE.AND P0, PT, R4, 0x100, PT ;  /* 0x000001000400780c */ /* 0x000fda0003f06270 */
[----:B------:R-:W-:Y:S05]  /*0100*/  @!P0 BRA `(.L_x_1505) ;  /* 0xffffff9000008947 */ /* 0x000fea000383ffff */
.L_x_1504:
[----:B-1----:R-:W-:Y:S05]  /*0110*/  BSYNC B0 ;  /* 0x0000000000007941 */ /* 0x002fea0003800000 */
.L_x_1503:
        /* <DEDUP_REMOVED lines=17> */
.L_x_1512:
        /* <DEDUP_REMOVED lines=65> */
.L_x_1507:
        /* <DEDUP_REMOVED lines=27> */
.L_x_1508:
[----:B0-----:R-:W-:Y:S05]  /*07f0*/  BSYNC B0 ;  /* 0x0000000000007941 */ /* 0x001fea0003800000 */
.L_x_1506:
        /* <DEDUP_REMOVED lines=13> */
.L_x_1510:
[----:B------:R-:W-:Y:S05]  /*08d0*/  BSYNC B0 ;  /* 0x0000000000007941 */ /* 0x000fea0003800000 */
.L_x_1509:
        /* <DEDUP_REMOVED lines=174> */
.L_x_1511:
[----:B------:R-:W-:Y:S05]  /*13c0*/  EXIT ;  /* 0x000000000000794d */ /* 0x000fea0003800000 */
.L_x_1513:
        /* <DEDUP_REMOVED lines=11> */
.L_x_2156:


//--------------------- .text._Z18kQuantizeBlockwiseI6__halfLi256ELi2ELi0ELi0EEvPfPT_S1_PhS1_ii --------------------------
	.section	.text._Z18kQuantizeBlockwiseI6__halfLi256ELi2ELi0ELi0EEvPfPT_S1_PhS1_ii,"ax",@progbits
	.sectioninfo	@"SHI_REGISTERS=32"
	.align	128
        .global         _Z18kQuantizeBlockwiseI6__halfLi256ELi2ELi0ELi0EEvPfPT_S1_PhS1_ii
        .type           _Z18kQuantizeBlockwiseI6__halfLi256ELi2ELi0ELi0EEvPfPT_S1_PhS1_ii,@function
        .size           _Z18kQuantizeBlockwiseI6__halfLi256ELi2ELi0ELi0EEvPfPT_S1_PhS1_ii,(.L_x_2157 - _Z18kQuantizeBlockwiseI6__halfLi256ELi2ELi0ELi0EEvPfPT_S1_PhS1_ii)
        .other          _Z18kQuantizeBlockwiseI6__halfLi256ELi2ELi0ELi0EEvPfPT_S1_PhS1_ii,@"STO_CUDA_ENTRY STV_DEFAULT"
_Z18kQuantizeBlockwiseI6__halfLi256ELi2ELi0ELi0EEvPfPT_S1_PhS1_ii:
.text._Z18kQuantizeBlockwiseI6__halfLi256ELi2ELi0ELi0EEvPfPT_S1_PhS1_ii:
        /* <DEDUP_REMOVED lines=10> */
.L_x_1516:
[----:B------:R-:W-:-:S04]  /*00a0*/  IMAD.MOV.U32 R3, RZ, RZ, 0x4 ;  /* 0x00000004ff037424 */ /* 0x000fc800078e00ff */
[----:B------:R-:W-:-:S06]  /*00b0*/  IMAD.WIDE R2, R4, R3, c[0x0][0x160] ;  /* 0x0000580004027625 */ /* 0x000fcc00078e0203 */
[----:B------:R-:W2:Y:S04]  /*00c0*/  LDG.E R3, [R2.64] ;  /* 0x0000000602037981 */ /* 0x000ea8000c1e1900 */
[----:B--2---:R0:W-:Y:S02]  /*00d0*/  STS [R4.X4+0x328], R3 ;  /* 0x0003280304007388 */ /* 0x0041e40000004800 */
[----:B0-----:R-:W-:-:S04]  /*00e0*/  IADD3 R4, R4, c[0x0][0x0], RZ ;  /* 0x0000000004047a10 */ /* 0x001fc80007ffe0ff */
[----:B------:R-:W-:-:S13]  /*00f0*/  ISETP.GE.AND P0, PT, R4, 0x100, PT ;  /* 0x000001000400780c */ /* 0x000fda0003f06270 */
[----:B------:R-:W-:Y:S05]  /*0100*/  @!P0 BRA `(.L_x_1516) ;  /* 0xffffff9000008947 */ /* 0x000fea000383ffff */
.L_x_1515:
[----:B-1----:R-:W-:Y:S05]  /*0110*/  BSYNC B0 ;  /* 0x0000000000007941 */ /* 0x002fea0003800000 */
.L_x_1514:
        /* <DEDUP_REMOVED lines=17> */
.L_x_1523:
        /* <DEDUP_REMOVED lines=73> */
.L_x_1518:
        /* <DEDUP_REMOVED lines=32> */
.L_x_1519:
[----:B0-----:R-:W-:Y:S05]  /*08c0*/  BSYNC B0 ;  /* 0x0000000000007941 */ /* 0x001fea0003800000 */
.L_x_1517:
        /* <DEDUP_REMOVED lines=12> */
.L_x_1521:
[----:B------:R-:W-:Y:S05]  /*0990*/  BSYNC B0 ;  /* 0x0000000000007941 */ /* 0x000fea0003800000 */
.L_x_1520:
        /* <DEDUP_REMOVED lines=174> */
.L_x_1522:
[----:B------:R-:W-:Y:S05]  /*1480*/  EXIT ;  /* 0x000000000000794d */ /* 0x000fea0003800000 */
.L_x_1524:
        /* <DEDUP_REMOVED lines=15> */
.L_x_2157:


//--------------------- .text._Z18kQuantizeBlockwiseI6__halfLi512ELi2ELi0ELi0EEvPfPT_S1_PhS1_ii --------------------------
	.section	.text._Z18kQuantizeBlockwiseI6__halfLi512ELi2ELi0ELi0EEvPfPT_S1_PhS1_ii,"ax",@progbits
	.sectioninfo	@"SHI_REGISTERS=31"
	.align	128
        .global         _Z18kQuantizeBlockwiseI6__halfLi512ELi2ELi0ELi0EEvPfPT_S1_PhS1_ii
        .type           _Z18kQuantizeBlockwiseI6__halfLi512ELi2ELi0ELi0EEvPfPT_S1_PhS1_ii,@function
        .size           _Z18kQuantizeBlockwiseI6__halfLi512ELi2ELi0ELi0EEvPfPT_S1_PhS1_ii,(.L_x_2158 - _Z18kQuantizeBlockwiseI6__halfLi512ELi2ELi0ELi0EEvPfPT_S1_PhS1_ii)
        .other          _Z18kQuantizeBlockwiseI6__halfLi512ELi2ELi0ELi0EEvPfPT_S1_PhS1_ii,@"STO_CUDA_ENTRY STV_DEFAULT"
_Z18kQuantizeBlockwiseI6__halfLi512ELi2ELi0ELi0EEvPfPT_S1_PhS1_ii:
.text._Z18kQuantizeBlockwiseI6__halfLi512ELi2ELi0ELi0EEvPfPT_S1_PhS1_ii:
        /* <DEDUP_REMOVED lines=10> */
.L_x_1527:
[----:B------:R-:W-:-:S04]  /*00a0*/  IMAD.MOV.U32 R5, RZ, RZ, 0x4 ;  /* 0x00000004ff057424 */ /* 0x000fc800078e00ff */
[----:B------:R-:W-:-:S06]  /*00b0*/  IMAD.WIDE R4, R0, R5, c[0x0][0x160] ;  /* 0x0000580000047625 */ /* 0x000fcc00078e0205 */
[----:B------:R-:W2:Y:S04]  /*00c0*/  LDG.E R5, [R4.64] ;  /* 0x0000000604057981 */ /* 0x000ea8000c1e1900 */
[----:B--2---:R0:W-:Y:S02]  /*00d0*/  STS [R0.X4+0x63c], R5 ;  /* 0x00063c0500007388 */ /* 0x0041e40000004800 */
[----:B0-----:R-:W-:-:S04]  /*00e0*/  IADD3 R0, R0, c[0x0][0x0], RZ ;  /* 0x0000000000007a10 */ /* 0x001fc80007ffe0ff */
[----:B------:R-:W-:-:S13]  /*00f0*/  ISETP.GE.AND P0, PT, R0, 0x100, PT ;  /* 0x000001000000780c */ /* 0x000fda0003f06270 */
[----:B------:R-:W-:Y:S05]  /*0100*/  @!P0 BRA `(.L_x_1527) ;  /* 0xffffff9000008947 */ /* 0x000fea000383ffff */
.L_x_1526:
[----:B-1----:R-:W-:Y:S05]  /*0110*/  BSYNC B0 ;  /* 0x0000000000007941 */ /* 0x002fea0003800000 */
.L_x_1525:
        /* <DEDUP_REMOVED lines=17> */
.L_x_1534:
        /* <DEDUP_REMOVED lines=86> */
.L_x_1529:
        /* <DEDUP_REMOVED lines=42> */
.L_x_1530:
[----:B0-----:R-:W-:Y:S05]  /*0a30*/  BSYNC B0 ;  /* 0x0000000000007941 */ /* 0x001fea0003800000 */
.L_x_1528:
        /* <DEDUP_REMOVED lines=12> */
.L_x_1532:
[----:B------:R-:W-:Y:S05]  /*0b00*/  BSYNC B0 ;  /* 0x0000000000007941 */ /* 0x000fea0003800000 */
.L_x_1531:
        /* <DEDUP_REMOVED lines=173> */
.L_x_1533:
[----:B------:R-:W-:Y:S05]  /*15e0*/  EXIT ;  /* 0x000000000000794d */ /* 0x000fea0003800000 */
.L_x_1535:
        /* <DEDUP_REMOVED lines=9> */
.L_x_2158:


//--------------------- .text._Z18kQuantizeBlockwiseI6__halfLi1024ELi4ELi0ELi0EEvPfPT_S1_PhS1_ii --------------------------
	.section	.text._Z18kQuantizeBlockwiseI6__halfLi1024ELi4ELi0ELi0EEvPfPT_S1_PhS1_ii,"ax",@progbits
	.sectioninfo	@"SHI_REGISTERS=31"
	.align	128
        .global         _Z18kQuantizeBlockwiseI6__halfLi1024ELi4ELi0ELi0EEvPfPT_S1_PhS1_ii
        .type           _Z18kQuantizeBlockwiseI6__halfLi1024ELi4ELi0ELi0EEvPfPT_S1_PhS1_ii,@function
        .size           _Z18kQuantizeBlockwiseI6__halfLi1024ELi4ELi0ELi0EEvPfPT_S1_PhS1_ii,(.L_x_2159 - _Z18kQuantizeBlockwiseI6__halfLi1024ELi4ELi0ELi0EEvPfPT_S1_PhS1_ii)
        .other          _Z18kQuantizeBlockwiseI6__halfLi1024ELi4ELi0ELi0EEvPfPT_S1_PhS1_ii,@"STO_CUDA_ENTRY STV_DEFAULT"
_Z18kQuantizeBlockwiseI6__halfLi1024ELi4ELi0ELi0EEvPfPT_S1_PhS1_ii:
.text._Z18kQuantizeBlockwiseI6__halfLi1024ELi4ELi0ELi0EEvPfPT_S1_PhS1_ii:
        /* <DEDUP_REMOVED lines=11> */
.L_x_1538:
[----:B------:R-:W-:-:S04]  /*00b0*/  IMAD.MOV.U32 R3, RZ, RZ, 0x4 ;  /* 0x00000004ff037424 */ /* 0x000fc800078e00ff */
[----:B------:R-:W-:-:S06]  /*00c0*/  IMAD.WIDE R2, R0, R3, c[0x0][0x160] ;  /* 0x0000580000027625 */ /* 0x000fcc00078e0203 */
[----:B------:R-:W2:Y:S04]  /*00d0*/  LDG.E R3, [R2.64] ;  /* 0x0000000e02037981 */ /* 0x000ea8000c1e1900 */
[----:B--2---:R0:W-:Y:S02]  /*00e0*/  STS [R0.X4+0xc3c], R3 ;  /* 0x000c3c0300007388 */ /* 0x0041e40000004800 */
[----:B0-----:R-:W-:-:S04]  /*00f0*/  IADD3 R0, R0, c[0x0][0x0], RZ ;  /* 0x0000000000007a10 */ /* 0x001fc80007ffe0ff */
[----:B------:R-:W-:-:S13]  /*0100*/  ISETP.GE.AND P0, PT, R0, 0x100, PT ;  /* 0x000001000000780c */ /* 0x000fda0003f06270 */
[----:B------:R-:W-:Y:S05]  /*0110*/  @!P0 BRA `(.L_x_1538) ;  /* 0xffffff9000008947 */ /* 0x000fea000383ffff */
.L_x_1537:
[----:B------:R-:W-:Y:S05]  /*0120*/  BSYNC B0 ;  /* 0x0000000000007941 */ /* 0x000fea0003800000 */
.L_x_1536:
        /* <DEDUP_REMOVED lines=16> */
.L_x_1545:
        /* <DEDUP_REMOVED lines=111> */
.L_x_1540:
        /* <DEDUP_REMOVED lines=42> */
.L_x_1541:
[----:B0-----:R-:W-:Y:S05]  /*0bc0*/  BSYNC B0 ;  /* 0x0000000000007941 */ /* 0x001fea0003800000 */
.L_x_1539:
        /* <DEDUP_REMOVED lines=15> */
.L_x_1543:
[----:B------:R-:W-:Y:S05]  /*0cc0*/  BSYNC B0 ;  /* 0x0000000000007941 */ /* 0x000fea0003800000 */
.L_x_1542:
        /* <DEDUP_REMOVED lines=333> */
.L_x_1544:
[----:B------:R-:W-:Y:S05]  /*21a0*/  EXIT ;  /* 0x000000000000794d */ /* 0x000fea0003800000 */
.L_x_1546:
        /* <DEDUP_REMOVED lines=13> */
.L_x_2159:


//--------------------- .text._Z18kQuantizeBlockwiseI6__halfLi2048ELi4ELi0ELi0EEvPfPT_S1_PhS1_ii --------------------------
	.section	.text._Z18kQuantizeBlockwiseI6__halfLi2048ELi4ELi0ELi0EEvPfPT_S1_PhS1_ii,"ax",@progbits
	.sectioninfo	@"SHI_REGISTERS=40"
	.align	128
        .global         _Z18kQuantizeBlockwiseI6__halfLi2048ELi4ELi0ELi0EEvPfPT_S1_PhS1_ii
        .type           _Z18kQuantizeBlockwiseI6__halfLi2048ELi4ELi0ELi0EEvPfPT_S1_PhS1_ii,@function
        .size           _Z18kQuantizeBlockwiseI6__halfLi2048ELi4ELi0ELi0EEvPfPT_S1_PhS1_ii,(.L_x_2160 - _Z18kQuantizeBlockwiseI6__halfLi2048ELi4ELi0ELi0EEvPfPT_S1_PhS1_ii)
        .other          _Z18kQuantizeBlockwiseI6__halfLi2048ELi4ELi0ELi0EEvPfPT_S1_PhS1_ii,@"STO_CUDA_ENTRY STV_DEFAULT"
_Z18kQuantizeBlockwiseI6__halfLi2048ELi4ELi0ELi0EEvPfPT_S1_PhS1_ii:
.text._Z18kQuantizeBlockwiseI6__halfLi2048ELi4ELi0ELi0EEvPfPT_S1_PhS1_ii:
        /* <DEDUP_REMOVED lines=10> */
.L_x_1549:
[----:B------:R-:W-:-:S04]  /*00a0*/  IMAD.MOV.U32 R3, RZ, RZ, 0x4 ;  /* 0x00000004ff037424 */ /* 0x000fc800078e00ff */
[----:B------:R-:W-:-:S06]  /*00b0*/  IMAD.WIDE R2, R4, R3, c[0x0][0x160] ;  /* 0x0000580004027625 */ /* 0x000fcc00078e0203 */
[----:B------:R-:W2:Y:S04]  /*00c0*/  LDG.E R3, [R2.64] ;  /* 0x0000000602037981 */ /* 0x000ea8000c1e1900 */
[----:B--2---:R0:W-:Y:S02]  /*00d0*/  STS [R4.X4+0x1864], R3 ;  /* 0x0018640304007388 */ /* 0x0041e40000004800 */
[----:B0-----:R-:W-:-:S04]  /*00e0*/  IADD3 R4, R4, c[0x0][0x0], RZ ;  /* 0x0000000004047a10 */ /* 0x001fc80007ffe0ff */
[----:B------:R-:W-:-:S13]  /*00f0*/  ISETP.GE.AND P0, PT, R4, 0x100, PT ;  /* 0x000001000400780c */ /* 0x000fda0003f06270 */
[----:B------:R-:W-:Y:S05]  /*0100*/  @!P0 BRA `(.L_x_1549) ;  /* 0xffffff9000008947 */ /* 0x000fea000383ffff */
.L_x_1548:
[----:B-1----:R-:W-:Y:S05]  /*0110*/  BSYNC B0 ;  /* 0x0000000000007941 */ /* 0x002fea0003800000 */
.L_x_1547:
        /* <DEDUP_REMOVED lines=15> */
.L_x_1556:
        /* <DEDUP_REMOVED lines=36> */
[--C-:B0-----:R-:W-:Y:S02]  /*0450*/  HADD2.F32 R20, -RZ, R8.reuse.H0_H0 ;  /* 0x20000008ff147230 */ /* 0x101fe40000004100 */
[----:B------:R-:W-:-:S03]  /*0460*/  HADD2.F32 R32, -RZ, R8.H1_H1 ;  /* 0x30000008ff207230 */ /* 0x000fc60000004100 */
[----:B------:R-:W-:Y:S01]  /*0470*/  FMNMX.FTZ R17, |R20|, -3.40282346638528859812e+38, !PT ;  /* 0xff7fffff14117809 */ /* 0x000fe20007810200 */
[----:B------:R-:W-:-:S03]  /*0480*/  HADD2.F32 R7, -RZ, R9.H0_H0 ;  /* 0x20000009ff077230 */ /* 0x000fc60000004100 */
[----:B------:R-:W-:Y:S01]  /*0490*/  FMNMX.FTZ R8, R17, |R32|, !PT ;  /* 0x4000002011087209 */ /* 0x000fe20007810000 */
[----:B------:R-:W-:-:S03]  /*04a0*/  HADD2.F32 R34, -RZ, R9.H1_H1 ;  /* 0x30000009ff227230 */ /* 0x000fc60000004100 */
        /* <DEDUP_REMOVED lines=86> */
.L_x_1551:
        /* <DEDUP_REMOVED lines=59> */
.L_x_1552:
[----:B0-----:R-:W-:Y:S05]  /*0dc0*/  BSYNC B0 ;  /* 0x0000000000007941 */ /* 0x001fea0003800000 */
.L_x_1550:
        /* <DEDUP_REMOVED lines=12> */
.L_x_1554:
[----:B------:R-:W-:Y:S05]  /*0e90*/  BSYNC B0 ;  /* 0x0000000000007941 */ /* 0x000fea0003800000 */
.L_x_1553:
        /* <DEDUP_REMOVED lines=329> */
.L_x_1555:
[----:B------:R-:W-:Y:S05]  /*2330*/  EXIT ;  /* 0x000000000000794d */ /* 0x000fea0003800000 */
.L_x_1557:
        /* <DEDUP_REMOVED lines=12> */
.L_x_2160:


//--------------------- .text._Z18kQuantizeBlockwiseI6__halfLi4096ELi4ELi1ELi0EEvPfPT_S1_PhS1_ii --------------------------
	.section	.text._Z18kQuantizeBlockwiseI6__halfLi4096ELi4ELi1ELi0EEvPfPT_S1_PhS1_ii,"ax",@progbits
	.sectioninfo	@"SHI_REGISTERS=56"
	.align	128
        .global         _Z18kQuantizeBlockwiseI6__halfLi4096ELi4ELi1ELi0EEvPfPT_S1_PhS1_ii
        .type           _Z18kQuantizeBlockwiseI6__halfLi4096ELi4ELi1ELi0EEvPfPT_S1_PhS1_ii,@function
        .size           _Z18kQuantizeBlockwiseI6__halfLi4096ELi4ELi1ELi0EEvPfPT_S1_PhS1_ii,(.L_x_2161 - _Z18kQuantizeBlockwiseI6__halfLi4096ELi4ELi1ELi0EEvPfPT_S1_PhS1_ii)
        .other          _Z18kQuantizeBlockwiseI6__halfLi4096ELi4ELi1ELi0EEvPfPT_S1_PhS1_ii,@"STO_CUDA_ENTRY STV_DEFAULT"
_Z18kQuantizeBlockwiseI6__halfLi4096ELi4ELi1ELi0EEvPfPT_S1_PhS1_ii:
.text._Z18kQuantizeBlockwiseI6__halfLi4096ELi4ELi1ELi0EEvPfPT_S1_PhS1_ii:
        /* <DEDUP_REMOVED lines=10> */
.L_x_1560:
[----:B------:R-:W-:-:S04]  /*00a0*/  IMAD.MOV.U32 R3, RZ, RZ, 0x4 ;  /* 0x00000004ff037424 */ /* 0x000fc800078e00ff */
[----:B------:R-:W-:-:S06]  /*00b0*/  IMAD.WIDE R2, R4, R3, c[0x0][0x160] ;  /* 0x0000580004027625 */ /* 0x000fcc00078e0203 */
[----:B------:R-:W2:Y:S04]  /*00c0*/  LDG.E R3, [R2.64] ;  /* 0x0000000602037981 */ /* 0x000ea8000c1e1900 */
[----:B--2---:R0:W-:Y:S02]  /*00d0*/  STS [R4.X4+0x70b4], R3 ;  /* 0x0070b40304007388 */ /* 0x0041e40000004800 */
[----:B0-----:R-:W-:-:S04]  /*00e0*/  IADD3 R4, R4, c[0x0][0x0], RZ ;  /* 0x0000000004047a10 */ /* 0x001fc80007ffe0ff */
[----:B------:R-:W-:-:S13]  /*00f0*/  ISETP.GE.AND P0, PT, R4, 0x100, PT ;  /* 0x000001000400780c */ /* 0x000fda0003f06270 */
[----:B------:R-:W-:Y:S05]  /*0100*/  @!P0 BRA `(.L_x_1560) ;  /* 0xffffff9000008947 */ /* 0x000fea000383ffff */
.L_x_1559:
[----:B-1----:R-:W-:Y:S05]  /*0110*/  BSYNC B0 ;  /* 0x0000000000007941 */ /* 0x002fea0003800000 */
.L_x_1558:
        /* <DEDUP_REMOVED lines=24> */
.L_x_1567:
        /* <DEDUP_REMOVED lines=180> */
.L_x_1562:
        /* <DEDUP_REMOVED lines=95> */
.L_x_1563:
[----:B0-----:R-:W-:Y:S05]  /*13d0*/  BSYNC B0 ;  /* 0x0000000000007941 */ /* 0x001fea0003800000 */
.L_x_1561:
        /* <DEDUP_REMOVED lines=12> */
.L_x_1565:
[----:B------:R-:W-:Y:S05]  /*14a0*/  BSYNC B0 ;  /* 0x0000000000007941 */ /* 0x000fea0003800000 */
.L_x_1564:
        /* <DEDUP_REMOVED lines=356> */
.L_x_1566:
[----:B------:R-:W-:Y:S05]  /*2af0*/  EXIT ;  /* 0x000000000000794d */ /* 0x000fea0003800000 */
.L_x_1568:
        /* <DEDUP_REMOVED lines=16> */
.L_x_2161:


//--------------------- .text._Z18kQuantizeBlockwiseI6__halfLi4096ELi4ELi0ELi0EEvPfPT_S1_PhS1_ii --------------------------
	.section	.text._Z18kQuantizeBlockwiseI6__halfLi4096ELi4ELi0ELi0EEvPfPT_S1_PhS1_ii,"ax",@progbits
	.sectioninfo	@"SHI_REGISTERS=40"
	.align	128
        .global         _Z18kQuantizeBlockwiseI6__halfLi4096ELi4ELi0ELi0EEvPfPT_S1_PhS1_ii
        .type           _Z18kQuantizeBlockwiseI6__halfLi4096ELi4ELi0ELi0EEvPfPT_S1_PhS1_ii,@function
        .size           _Z18kQuantizeBlockwiseI6__halfLi4096ELi4ELi0ELi0EEvPfPT_S1_PhS1_ii,(.L_x_2162 - _Z18kQuantizeBlockwiseI6__halfLi4096ELi4ELi0ELi0EEvPfPT_S1_PhS1_ii)
        .other          _Z18kQuantizeBlockwiseI6__halfLi4096ELi4ELi0ELi0EEvPfPT_S1_PhS1_ii,@"STO_CUDA_ENTRY STV_DEFAULT"
_Z18kQuantizeBlockwiseI6__halfLi4096ELi4ELi0ELi0EEvPfPT_S1_PhS1_ii:
.text._Z18kQuantizeBlockwiseI6__halfLi4096ELi4ELi0ELi0EEvPfPT_S1_PhS1_ii:
        /* <DEDUP_REMOVED lines=10> */
.L_x_1571:
[----:B------:R-:W-:-:S04]  /*00a0*/  IMAD.MOV.U32 R3, RZ, RZ, 0x4 ;  /* 0x00000004ff037424 */ /* 0x000fc800078e00ff */
[----:B------:R-:W-:-:S06]  /*00b0*/  IMAD.WIDE R2, R0, R3, c[0x0][0x160] ;  /* 0x0000580000027625 */ /* 0x000fcc00078e0203 */
[----:B------:R-:W2:Y:S04]  /*00c0*/  LDG.E R3, [R2.64] ;  /* 0x0000000602037981 */ /* 0x000ea8000c1e1900 */
[----:B--2---:R0:W-:Y:S02]  /*00d0*/  STS [R0.X4+0x30b4], R3 ;  /* 0x0030b40300007388 */ /* 0x0041e40000004800 */
[----:B0-----:R-:W-:-:S04]  /*00e0*/  IADD3 R0, R0, c[0x0][0x0], RZ ;  /* 0x0000000000007a10 */ /* 0x001fc80007ffe0ff */
[----:B------:R-:W-:-:S13]  /*00f0*/  ISETP.GE.AND P0, PT, R0, 0x100, PT ;  /* 0x000001000000780c */ /* 0x000fda0003f06270 */
[----:B------:R-:W-:Y:S05]  /*0100*/  @!P0 BRA `(.L_x_1571) ;  /* 0xffffff9000008947 */ /* 0x000fea000383ffff */
.L_x_1570:
[----:B-1----:R-:W-:Y:S05]  /*0110*/  BSYNC B0 ;  /* 0x0000000000007941 */ /* 0x002fea0003800000 */
.L_x_1569:
        /* <DEDUP_REMOVED lines=15> */
.L_x_1578:
        /* <DEDUP_REMOVED lines=180> */
.L_x_1573:
        /* <DEDUP_REMOVED lines=95> */
.L_x_1574:
[----:B0-----:R-:W-:Y:S05]  /*1340*/  BSYNC B0 ;  /* 0x0000000000007941 */ /* 0x001fea0003800000 */
.L_x_1572:
        /* <DEDUP_REMOVED lines=12> */
.L_x_1576:
[----:B------:R-:W-:Y:S05]  /*1410*/  BSYNC B0 ;  /* 0x0000000000007941 */ /* 0x000fea0003800000 */
.L_x_1575:
        /* <DEDUP_REMOVED lines=329> */
.L_x_1577:
[----:B------:R-:W-:Y:S05]  /*28b0*/  EXIT ;  /* 0x000000000000794d */ /* 0x000fea0003800000 */
.L_x_1579:
        /* <DEDUP_REMOVED lines=12> */
.L_x_2162:


//--------------------- .text._Z21kOptimizer32bit2StateI13__nv_bfloat16Li6EEvPT_S2_PfS3_S3_ffffffffiffbi --------------------------
	.section	.text._Z21kOptimizer32bit2StateI13__nv_bfloat16Li6EEvPT_S2_PfS3_S3_ffffffffiffbi,"ax",@progbits
	.sectioninfo	@"SHI_REGISTERS=55"
	.align	128
        .global         _Z21kOptimizer32bit2StateI13__nv_bfloat16Li6EEvPT_S2_PfS3_S3_ffffffffiffbi
        .type           _Z21kOptimizer32bit2StateI13__nv_bfloat16Li6EEvPT_S2_PfS3_S3_ffffffffiffbi,@function
        .size           _Z21kOptimizer32bit2StateI13__nv_bfloat16Li6EEvPT_S2_PfS3_S3_ffffffffiffbi,(.L_x_2163 - _Z21kOptimizer32bit2StateI13__nv_bfloat16Li6EEvPT_S2_PfS3_S3_ffffffffiffbi)
        .other          _Z21kOptimizer32bit2StateI13__nv_bfloat16Li6EEvPT_S2_PfS3_S3_ffffffffiffbi,@"STO_CUDA_ENTRY STV_DEFAULT"
_Z21kOptimizer32bit2StateI13__nv_bfloat16Li6EEvPT_S2_PfS3_S3_ffffffffiffbi:
.text._Z21kOptimizer32bit2StateI13__nv_bfloat16Li6EEvPT_S2_PfS3_S3_ffffffffiffbi:
[----:B------:R-:W-:Y:S02]  /*0000*/  IMAD.MOV.U32 R1, RZ, RZ, c[0x0][0x28] ;  /* 0x00000a00ff017624 */ /* 0x000fe400078e00ff */
[----:B------:R-:W0:Y:S01]  /*0010*/  S2R R0, SR_CTAID.X ;  /* 0x0000000000007919 */ /* 0x000e220000002500 */
[----:B------:R-:W-:Y:S02]  /*0020*/  ULDC UR5, c[0x0][0x1b8] ;  /* 0x00006e0000057ab9 */ /* 0x000fe40000000800 */
[----:B------:R-:W-:Y:S02]  /*0030*/  USHF.R.S32.HI UR4, URZ, 0x1f, UR5 ;  /* 0x0000001f3f047899 */ /* 0x000fe40008011405 */
[----:B------:R-:W-:Y:S02]  /*0040*/  ULOP3.LUT UP0, URZ, UR5, 0xfff, URZ, 0xc0, !UPT ;  /* 0x00000fff053f7892 */ /* 0x000fe4000f80c03f */
[----:B------:R-:W-:-:S04]  /*0050*/  ULEA.HI UR4, UR4, UR5, URZ, 0xc ;  /* 0x0000000504047291 */ /* 0x000fc8000f8f603f */
[----:B------:R-:W-:-:S04]  /*0060*/  ULOP3.LUT UR4, UR4, 0xfffff000, URZ, 0xc0, !UPT ;  /* 0xfffff00004047892 */ /* 0x000fc8000f8ec03f */
[----:B------:R-:W-:Y:S02]  /*0070*/  UIADD3 UR5, UR4, 0x1000, URZ ;  /* 0x0000100004057890 */ /* 0x000fe4000fffe03f */
[----:B------:R-:W-:Y:S01]  /*0080*/  @!UP0 UIADD3 UR5, UR4, URZ, URZ ;  /* 0x0000003f04058290 */ /* 0x000fe2000fffe03f */
[----:B0-----:R-:W-:-:S04]  /*0090*/  IMAD R0, R0, c[0x0][0x0], RZ ;  /* 0x0000000000007a24 */ /* 0x001fc800078e02ff */
[----:B------:R-:W-:-:S05]  /*00a0*/  IMAD.SHL.U32 R24, R0, 0x4, RZ ;  /* 0x0000000400187824 */ /* 0x000fca00078e00ff */
[----:B------:R-:W-:-:S13]  /*00b0*/  ISETP.GE.U32.AND P0, PT, R24, UR5, PT ;  /* 0x0000000518007c0c */ /* 0x000fda000bf06070 */
[----:B------:R-:W-:Y:S05]  /*00c0*/  @P0 EXIT ;  /* 0x000000000000094d */ /* 0x000fea0003800000 */
[----:B------:R-:W-:Y:S01]  /*00d0*/  I2F R3, c[0x0][0x1a8] ;  /* 0x00006a0000037b06 */ /* 0x000fe20000201400 */
[----:B------:R-:W0:Y:S01]  /*00e0*/  S2R R30, SR_TID.X ;  /* 0x00000000001e7919 */ /* 0x000e220000002100 */
[----:B------:R-:W-:Y:S01]  /*00f0*/  IMAD.MOV.U32 R25, RZ, RZ, c[0x0][0x1a4] ;  /* 0x00006900ff197624 */ /* 0x000fe200078e00ff */
[----:B------:R-:W-:Y:S01]  /*0100*/  ULDC.64 UR6, c[0x0][0x118] ;  /* 0x0000460000067ab9 */ /* 0x000fe20000000a00 */
[----:B------:R-:W-:Y:S01]  /*0110*/  IMAD.MOV.U32 R4, RZ, RZ, c[0x0][0x1ac] ;  /* 0x00006b00ff047624 */ /* 0x000fe200078e00ff */
[----:B------:R-:W1:Y:S03]  /*0120*/  S2R R29, SR_LANEID ;  /* 0x00000000001d7919 */ /* 0x000e660000000000 */
[----:B------:R-:W2:Y:S01]  /*0130*/  MUFU.LG2 R2, c[0x0][0x194] ;  /* 0x0000650000027b08 */ /* 0x000ea20000000c00 */
[----:B------:R-:W-:-:S07]  /*0140*/  FFMA.FTZ R25, -R25, R4, 1 ;  /* 0x3f80000019197423 */ /* 0x000fce0000010104 */
[----:B------:R-:W3:Y:S01]  /*0150*/  MUFU.LG2 R0, c[0x0][0x190] ;  /* 0x0000640000007b08 */ /* 0x000ee20000000c00 */
[----:B--2---:R-:W-:-:S07]  /*0160*/  FMUL.FTZ R2, R3, R2 ;  /* 0x0000000203027220 */ /* 0x004fce0000410000 */
[----:B------:R-:W2:Y:S01]  /*0170*/  MUFU.EX2 R2, R2 ;  /* 0x0000000200027308 */ /* 0x000ea20000000800 */
[----:B---3--:R-:W-:-:S07]  /*0180*/  FMUL.FTZ R0, R0, R3 ;  /* 0x0000000300007220 */ /* 0x008fce0000410000 */
[----:B------:R-:W3:Y:S01]  /*0190*/  MUFU.EX2 R0, R0 ;  /* 0x0000000000007308 */ /* 0x000ee20000000800 */
[----:B--2---:R-:W-:-:S07]  /*01a0*/  FADD.FTZ R28, -R2, 1 ;  /* 0x3f800000021c7421 */ /* 0x004fce0000010100 */
[----:B------:R-:W2:Y:S01]  /*01b0*/  MUFU.SQRT R28, R28 ;  /* 0x0000001c001c7308 */ /* 0x000ea20000002000 */
[----:B01-3--:R-:W-:-:S07]  /*01c0*/  FADD.FTZ R11, -R0, 1 ;  /* 0x3f800000000b7421 */ /* 0x00bfce0000010100 */
.L_x_1583:
[----:B------:R-:W-:Y:S01]  /*01d0*/  IMAD.SHL.U32 R32, R30, 0x4, RZ ;  /* 0x000000041e207824 */ /* 0x000fe200078e00ff */
[----:B------:R-:W-:Y:S01]  /*01e0*/  BAR.SYNC.DEFER_BLOCKING 0x0 ;  /* 0x0000000000007b1d */ /* 0x000fe20000010000 */
[----:B------:R-:W-:-:S03]  /*01f0*/  IADD3 R10, -R24, c[0x0][0x1b8], RZ ;  /* 0x00006e00180a7a10 */ /* 0x000fc60007ffe1ff */
[----:B------:R-:W-:Y:S02]  /*0200*/  LOP3.LUT R32, R32, 0xffffff80, RZ, 0xc0, !PT ;  /* 0xffffff8020207812 */ /* 0x000fe400078ec0ff */
[----:B------:R-:W-:Y:S02]  /*0210*/  IMNMX.U32 R10, R10, 0x1000, PT ;  /* 0x000010000a0a7817 */ /* 0x000fe40003800000 */
[----:B------:R-:W-:-:S04]  /*0220*/  LOP3.LUT R9, R32, 0x1f, R30, 0xf8, !PT ;  /* 0x0000001f20097812 */ /* 0x000fc800078ef81e */
[----:B------:R-:W-:Y:S02]  /*0230*/  SHF.R.S32.HI R8, RZ, 0x1f, R9 ;  /* 0x0000001fff087819 */ /* 0x000fe40000011409 */
[C---:B------:R-:W-:Y:S02]  /*0240*/  IADD3 R6, P2, R9.reuse, R24, RZ ;  /* 0x0000001809067210 */ /* 0x040fe40007f5e0ff */
[C---:B------:R-:W-:Y:S02]  /*0250*/  ISETP.GE.AND P1, PT, R9.reuse, R10, PT ;  /* 0x0000000a0900720c */ /* 0x040fe40003f26270 */
[C---:B------:R-:W-:Y:S01]  /*0260*/  LOP3.LUT R7, R9.reuse, 0x20, RZ, 0xfc, !PT ;  /* 0x0000002009077812 */ /* 0x040fe200078efcff */
[----:B------:R-:W-:Y:S01]  /*0270*/  IMAD.X R3, RZ, RZ, R8, P2 ;  /* 0x000000ffff037224 */ /* 0x000fe200010e0608 */
[C---:B------:R-:W-:Y:S02]  /*0280*/  LOP3.LUT R5, R9.reuse, 0x40, RZ, 0xfc, !PT ;  /* 0x0000004009057812 */ /* 0x040fe400078efcff */
[----:B------:R-:W-:-:S02]  /*0290*/  LOP3.LUT R4, R9, 0x60, RZ, 0xfc, !PT ;  /* 0x0000006009047812 */ /* 0x000fc400078efcff */
[-C--:B------:R-:W-:Y:S02]  /*02a0*/  ISETP.GE.AND P0, PT, R7, R10.reuse, PT ;  /* 0x0000000a0700720c */ /* 0x080fe40003f06270 */
[----:B------:R-:W-:Y:S02]  /*02b0*/  LEA R12, P4, R6, c[0x0][0x160], 0x1 ;  /* 0x00005800060c7a11 */ /* 0x000fe400078808ff */
[-C--:B------:R-:W-:Y:S02]  /*02c0*/  ISETP.GE.AND P3, PT, R5, R10.reuse, PT ;  /* 0x0000000a0500720c */ /* 0x080fe40003f66270 */
[----:B------:R-:W-:Y:S02]  /*02d0*/  ISETP.GE.AND P2, PT, R4, R10, PT ;  /* 0x0000000a0400720c */ /* 0x000fe40003f46270 */
[----:B------:R-:W-:-:S05]  /*02e0*/  LEA.HI.X R13, R6, c[0x0][0x164], R3, 0x1, P4 ;  /* 0x00005900060d7a11 */ /* 0x000fca00020f0c03 */
[----:B------:R0:W3:Y:S04]  /*02f0*/  @!P1 LDG.E.U16 R31, [R12.64] ;  /* 0x000000060c1f9981 */ /* 0x0000e8000c1e1500 */
[----:B------:R0:W4:Y:S04]  /*0300*/  @!P0 LDG.E.U16 R35, [R12.64+0x40] ;  /* 0x000040060c238981 */ /* 0x000128000c1e1500 */
[----:B------:R0:W5:Y:S04]  /*0310*/  @!P3 LDG.E.U16 R34, [R12.64+0x80] ;  /* 0x000080060c22b981 */ /* 0x000168000c1e1500 */
[----:B--2---:R0:W2:Y:S01]  /*0320*/  @!P2 LDG.E.U16 R33, [R12.64+0xc0] ;  /* 0x0000c0060c21a981 */ /* 0x0040a2000c1e1500 */
[----:B------:R-:W-:Y:S01]  /*0330*/  IMAD.IADD R2, R32, 0x1, R29 ;  /* 0x0000000120027824 */ /* 0x000fe200078e021d */
[----:B------:R-:W-:-:S02]  /*0340*/  @!P3 LEA R44, P5, R6, c[0x0][0x170], 0x2 ;  /* 0x00005c00062cba11 */ /* 0x000fc400078a10ff */
[----:B------:R-:W-:Y:S01]  /*0350*/  @!P2 LEA R14, P6, R6, c[0x0][0x170], 0x2 ;  /* 0x00005c00060eaa11 */ /* 0x000fe200078c10ff */
[----:B------:R-:W-:Y:S01]  /*0360*/  IMAD.SHL.U32 R0, R2, 0x2, RZ ;  /* 0x0000000202007824 */ /* 0x000fe200078e00ff */
[C---:B------:R-:W-:Y:S01]  /*0370*/  @!P3 LEA.HI.X R45, R6.reuse, c[0x0][0x174], R3, 0x2, P5 ;  /* 0x00005d00062dba11 */ /* 0x040fe200028f1403 */
[----:B------:R-:W-:Y:S01]  /*0380*/  IMAD R38, R29, 0x3, R2 ;  /* 0x000000031d267824 */ /* 0x000fe200078e0202 */
[----:B0-----:R-:W-:-:S04]  /*0390*/  @!P1 LEA R12, P4, R6, c[0x0][0x170], 0x2 ;  /* 0x00005c00060c9a11 */ /* 0x001fc800078810ff */
[C-C-:B------:R-:W-:Y:S02]  /*03a0*/  @!P1 LEA.HI.X R13, R6.reuse, c[0x0][0x174], R3.reuse, 0x2, P4 ;  /* 0x00005d00060d9a11 */ /* 0x140fe400020f1403 */
[C---:B------:R-:W-:Y:S02]  /*03b0*/  @!P0 LEA R46, P4, R6.reuse, c[0x0][0x170], 0x2 ;  /* 0x00005c00062e8a11 */ /* 0x040fe400078810ff */
[C-C-:B------:R-:W-:Y:S02]  /*03c0*/  @!P2 LEA.HI.X R15, R6.reuse, c[0x0][0x174], R3.reuse, 0x2, P6 ;  /* 0x00005d00060faa11 */ /* 0x140fe400030f1403 */
[----:B------:R-:W-:Y:S01]  /*03d0*/  @!P0 LEA.HI.X R47, R6, c[0x0][0x174], R3, 0x2, P4 ;  /* 0x00005d00062f8a11 */ /* 0x000fe200020f1403 */
[----:B---3--:R0:W-:Y:S04]  /*03e0*/  STS.U16 [R0], R31 ;  /* 0x0000001f00007388 */ /* 0x0081e80000000400 */
[----:B----4-:R-:W-:Y:S04]  /*03f0*/  STS.U16 [R0+0x40], R35 ;  /* 0x0000402300007388 */ /* 0x010fe80000000400 */
[----:B-----5:R-:W-:Y:S01]  /*0400*/  STS.U16 [R0+0x80], R34 ;  /* 0x0000802200007388 */ /* 0x020fe20000000400 */
[----:B0-----:R-:W-:-:S03]  /*0410*/  IMAD.SHL.U32 R31, R38, 0x2, RZ ;  /* 0x00000002261f7824 */ /* 0x001fc600078e00ff */
[----:B--2---:R-:W-:Y:S01]  /*0420*/  STS.U16 [R0+0xc0], R33 ;  /* 0x0000c02100007388 */ /* 0x004fe20000000400 */
[----:B------:R-:W-:-:S06]  /*0430*/  NOP ;  /* 0x0000000000007918 */ /* 0x000fcc0000000000 */
[----:B------:R-:W0:Y:S04]  /*0440*/  LDS.64 R34, [R31] ;  /* 0x000000001f227984 */ /* 0x000e280000000a00 */
[----:B------:R-:W-:Y:S06]  /*0450*/  BAR.SYNC.DEFER_BLOCKING 0x0 ;  /* 0x0000000000007b1d */ /* 0x000fec0000010000 */
[----:B------:R1:W2:Y:S04]  /*0460*/  @!P1 LDG.E R21, [R12.64] ;  /* 0x000000060c159981 */ /* 0x0002a8000c1e1900 */
[----:B------:R3:W4:Y:S04]  /*0470*/  @!P0 LDG.E R20, [R46.64+0x80] ;  /* 0x000080062e148981 */ /* 0x000728000c1e1900 */
[----:B------:R5:W4:Y:S04]  /*0480*/  @!P3 LDG.E R23, [R44.64+0x100] ;  /* 0x000100062c17b981 */ /* 0x000b28000c1e1900 */
[----:B------:R0:W4:Y:S01]  /*0490*/  @!P2 LDG.E R22, [R14.64+0x180] ;  /* 0x000180060e16a981 */ /* 0x000122000c1e1900 */
[----:B-1----:R-:W-:-:S04]  /*04a0*/  @!P1 LEA R12, P4, R6, c[0x0][0x178], 0x2 ;  /* 0x00005e00060c9a11 */ /* 0x002fc800078810ff */
[C-C-:B------:R-:W-:Y:S02]  /*04b0*/  @!P1 LEA.HI.X R13, R6.reuse, c[0x0][0x17c], R3.reuse, 0x2, P4 ;  /* 0x00005f00060d9a11 */ /* 0x140fe400020f1403 */
[C---:B---3--:R-:W-:Y:S02]  /*04c0*/  @!P0 LEA R46, P4, R6.reuse, c[0x0][0x178], 0x2 ;  /* 0x00005e00062e8a11 */ /* 0x048fe400078810ff */
[C---:B-----5:R-:W-:Y:S02]  /*04d0*/  @!P3 LEA R44, P5, R6.reuse, c[0x0][0x178], 0x2 ;  /* 0x00005e00062cba11 */ /* 0x060fe400078a10ff */
[C---:B0-----:R-:W-:Y:S02]  /*04e0*/  @!P2 LEA R14, P6, R6.reuse, c[0x0][0x178], 0x2 ;  /* 0x00005e00060eaa11 */ /* 0x041fe400078c10ff */
[C-C-:B------:R-:W-:Y:S02]  /*04f0*/  @!P0 LEA.HI.X R47, R6.reuse, c[0x0][0x17c], R3.reuse, 0x2, P4 ;  /* 0x00005f00062f8a11 */ /* 0x140fe400020f1403 */
[----:B------:R-:W-:-:S02]  /*0500*/  @!P3 LEA.HI.X R45, R6, c[0x0][0x17c], R3, 0x2, P5 ;  /* 0x00005f00062dba11 */ /* 0x000fc400028f1403 */
[----:B------:R-:W-:Y:S01]  /*0510*/  @!P2 LEA.HI.X R15, R6, c[0x0][0x17c], R3, 0x2, P6 ;  /* 0x00005f00060faa11 */ /* 0x000fe200030f1403 */
[----:B--2---:R-:W-:Y:S04]  /*0520*/  STS [R2.X4], R21 ;  /* 0x0000001502007388 */ /* 0x004fe80000004800 */
[----:B----4-:R-:W-:Y:S04]  /*0530*/  STS [R2.X4+0x80], R20 ;  /* 0x0000801402007388 */ /* 0x010fe80000004800 */
[----:B------:R-:W-:Y:S04]  /*0540*/  STS [R2.X4+0x100], R23 ;  /* 0x0001001702007388 */ /* 0x000fe80000004800 */
[----:B------:R-:W-:Y:S01]  /*0550*/  STS [R2.X4+0x180], R22 ;  /* 0x0001801602007388 */ /* 0x000fe20000004800 */
[----:B------:R-:W-:-:S06]  /*0560*/  NOP ;  /* 0x0000000000007918 */ /* 0x000fcc0000000000 */
[----:B------:R-:W0:Y:S04]  /*0570*/  LDS.128 R20, [R38.X4] ;  /* 0x0000000026147984 */ /* 0x000e280000004c00 */
[----:B------:R-:W-:Y:S06]  /*0580*/  BAR.SYNC.DEFER_BLOCKING 0x0 ;  /* 0x0000000000007b1d */ /* 0x000fec0000010000 */
[----:B------:R-:W2:Y:S04]  /*0590*/  @!P1 LDG.E R42, [R12.64] ;  /* 0x000000060c2a9981 */ /* 0x000ea8000c1e1900 */
[----:B------:R1:W3:Y:S04]  /*05a0*/  @!P0 LDG.E R41, [R46.64+0x80] ;  /* 0x000080062e298981 */ /* 0x0002e8000c1e1900 */
[----:B------:R4:W5:Y:S04]  /*05b0*/  @!P3 LDG.E R40, [R44.64+0x100] ;  /* 0x000100062c28b981 */ /* 0x000968000c1e1900 */
[----:B------:R-:W5:Y:S01]  /*05c0*/  @!P2 LDG.E R39, [R14.64+0x180] ;  /* 0x000180060e27a981 */ /* 0x000f62000c1e1900 */
[----:B----4-:R-:W-:-:S04]  /*05d0*/  @!P1 LEA R44, P4, R6, c[0x0][0x168], 0x1 ;  /* 0x00005a00062c9a11 */ /* 0x010fc800078808ff */
[C---:B------:R-:W-:Y:S02]  /*05e0*/  @!P1 LEA.HI.X R45, R6.reuse, c[0x0][0x16c], R3, 0x1, P4 ;  /* 0x00005b00062d9a11 */ /* 0x040fe400020f0c03 */
[----:B-1----:R-:W-:-:S04]  /*05f0*/  @!P0 LEA R46, P4, R6, c[0x0][0x168], 0x1 ;  /* 0x00005a00062e8a11 */ /* 0x002fc800078808ff */
[C---:B------:R-:W-:Y:S01]  /*0600*/  @!P0 LEA.HI.X R47, R6.reuse, c[0x0][0x16c], R3, 0x1, P4 ;  /* 0x00005b00062f8a11 */ /* 0x040fe200020f0c03 */
[----:B--2---:R1:W-:Y:S04]  /*0610*/  STS [R2.X4], R42 ;  /* 0x0000002a02007388 */ /* 0x0043e80000004800 */
[----:B---3--:R-:W-:Y:S04]  /*0620*/  STS [R2.X4+0x80], R41 ;  /* 0x0000802902007388 */ /* 0x008fe80000004800 */
[----:B-----5:R2:W-:Y:S01]  /*0630*/  STS [R2.X4+0x100], R40 ;  /* 0x0001002802007388 */ /* 0x0205e20000004800 */
[----:B-1----:R-:W-:-:S03]  /*0640*/  @!P3 LEA R42, P5, R6, c[0x0][0x168], 0x1 ;  /* 0x00005a00062aba11 */ /* 0x002fc600078a08ff */
[----:B------:R1:W-:Y:S01]  /*0650*/  STS [R2.X4+0x180], R39 ;  /* 0x0001802702007388 */ /* 0x0003e20000004800 */
[----:B------:R-:W-:-:S06]  /*0660*/  NOP ;  /* 0x0000000000007918 */ /* 0x000fcc0000000000 */
[----:B------:R-:W3:Y:S04]  /*0670*/  LDS.128 R12, [R38.X4] ;  /* 0x00000000260c7984 */ /* 0x000ee80000004c00 */
[----:B------:R-:W-:Y:S01]  /*0680*/  BAR.SYNC.DEFER_BLOCKING 0x0 ;  /* 0x0000000000007b1d */ /* 0x000fe20000010000 */
[C---:B--2---:R-:W-:Y:S02]  /*0690*/  @!P2 LEA R40, P6, R6.reuse, c[0x0][0x168], 0x1 ;  /* 0x00005a000628aa11 */ /* 0x044fe400078c08ff */
[C-C-:B------:R-:W-:Y:S02]  /*06a0*/  @!P3 LEA.HI.X R43, R6.reuse, c[0x0][0x16c], R3.reuse, 0x1, P5 ;  /* 0x00005b00062bba11 */ /* 0x140fe400028f0c03 */
[----:B------:R-:W-:Y:S01]  /*06b0*/  @!P2 LEA.HI.X R41, R6, c[0x0][0x16c], R3, 0x1, P6 ;  /* 0x00005b000629aa11 */ /* 0x000fe200030f0c03 */
[----:B------:R2:W4:Y:S04]  /*06c0*/  @!P1 LDG.E.U16 R37, [R44.64] ;  /* 0x000000062c259981 */ /* 0x000528000c1e1500 */
[----:B------:R5:W3:Y:S04]  /*06d0*/  @!P0 LDG.E.U16 R36, [R46.64+0x40] ;  /* 0x000040062e248981 */ /* 0x000ae8000c1e1500 */
[----:B------:R0:W3:Y:S04]  /*06e0*/  @!P3 LDG.E.U16 R27, [R42.64+0x80] ;  /* 0x000080062a1bb981 */ /* 0x0000e8000c1e1500 */
[----:B------:R0:W3:Y:S01]  /*06f0*/  @!P2 LDG.E.U16 R26, [R40.64+0xc0] ;  /* 0x0000c006281aa981 */ /* 0x0000e2000c1e1500 */
[----:B------:R-:W-:-:S02]  /*0700*/  @!P1 IADD3 R48, R24, c[0x0][0x1b8], RZ ;  /* 0x00006e0018309a10 */ /* 0x000fc40007ffe0ff */
[C---:B------:R-:W-:Y:S02]  /*0710*/  @!P0 IADD3 R50, R24.reuse, c[0x0][0x1b8], RZ ;  /* 0x00006e0018328a10 */ /* 0x040fe40007ffe0ff */
[C---:B------:R-:W-:Y:S02]  /*0720*/  @!P1 IADD3 R48, P4, R9.reuse, R48, RZ ;  /* 0x0000003009309210 */ /* 0x040fe40007f9e0ff */
[----:B------:R-:W-:Y:S02]  /*0730*/  @!P0 IADD3 R50, P5, R9, R50, RZ ;  /* 0x0000003209328210 */ /* 0x000fe40007fbe0ff */
[----:B------:R-:W-:Y:S01]  /*0740*/  @!P2 IADD3 R52, R24, c[0x0][0x1b8], RZ ;  /* 0x00006e001834aa10 */ /* 0x000fe20007ffe0ff */
[----:B------:R-:W-:Y:S01]  /*0750*/  @!P1 IMAD.X R33, RZ, RZ, R8, P4 ;  /* 0x000000ffff219224 */ /* 0x000fe200020e0608 */
[----:B-----5:R-:W-:-:S04]  /*0760*/  @!P1 LEA R46, P4, R48, c[0x0][0x170], 0x2 ;  /* 0x00005c00302e9a11 */ /* 0x020fc800078810ff */
[----:B------:R-:W-:Y:S01]  /*0770*/  @!P1 LEA.HI.X R47, R48, c[0x0][0x174], R33, 0x2, P4 ;  /* 0x00005d00302f9a11 */ /* 0x000fe200020f1421 */
[--C-:B------:R-:W-:Y:S01]  /*0780*/  @!P0 IMAD.X R33, RZ, RZ, R8.reuse, P5 ;  /* 0x000000ffff218224 */ /* 0x100fe200028e0608 */
[----:B------:R-:W-:Y:S02]  /*0790*/  @!P3 IADD3 R48, R24, c[0x0][0x1b8], RZ ;  /* 0x00006e001830ba10 */ /* 0x000fe40007ffe0ff */
[C---:B--2---:R-:W-:Y:S02]  /*07a0*/  @!P0 LEA R44, P5, R50.reuse, c[0x0][0x170], 0x2 ;  /* 0x00005c00322c8a11 */ /* 0x044fe400078a10ff */
[C---:B------:R-:W-:Y:S02]  /*07b0*/  @!P3 IADD3 R48, P6, R9.reuse, R48, RZ ;  /* 0x000000300930b210 */ /* 0x040fe40007fde0ff */
[----:B------:R-:W-:Y:S02]  /*07c0*/  @!P2 IADD3 R52, P4, R9, R52, RZ ;  /* 0x000000340934a210 */ /* 0x000fe40007f9e0ff */
[----:B------:R-:W-:Y:S01]  /*07d0*/  @!P0 LEA.HI.X R45, R50, c[0x0][0x174], R33, 0x2, P5 ;  /* 0x00005d00322d8a11 */ /* 0x000fe200028f1421 */
[--C-:B------:R-:W-:Y:S01]  /*07e0*/  @!P3 IMAD.X R33, RZ, RZ, R8.reuse, P6 ;  /* 0x000000ffff21b224 */ /* 0x100fe200030e0608 */
[----:B0-----:R-:W-:Y:S01]  /*07f0*/  @!P3 LEA R42, P5, R48, c[0x0][0x170], 0x2 ;  /* 0x00005c00302aba11 */ /* 0x001fe200078a10ff */
[----:B-1----:R-:W-:Y:S01]  /*0800*/  @!P2 IMAD.X R39, RZ, RZ, R8, P4 ;  /* 0x000000ffff27a224 */ /* 0x002fe200020e0608 */
[----:B------:R-:W-:-:S02]  /*0810*/  @!P2 LEA R40, P4, R52, c[0x0][0x170], 0x2 ;  /* 0x00005c003428aa11 */ /* 0x000fc400078810ff */
[----:B------:R-:W-:Y:S02]  /*0820*/  @!P3 LEA.HI.X R43, R48, c[0x0][0x174], R33, 0x2, P5 ;  /* 0x00005d00302bba11 */ /* 0x000fe400028f1421 */
[----:B------:R-:W-:Y:S01]  /*0830*/  @!P2 LEA.HI.X R41, R52, c[0x0][0x174], R39, 0x2, P4 ;  /* 0x00005d003429aa11 */ /* 0x000fe200020f1427 */
[----:B----4-:R-:W-:Y:S04]  /*0840*/  STS.U16 [R0], R37 ;  /* 0x0000002500007388 */ /* 0x010fe80000000400 */
[----:B---3--:R-:W-:Y:S04]  /*0850*/  STS.U16 [R0+0x40], R36 ;  /* 0x0000402400007388 */ /* 0x008fe80000000400 */
[----:B------:R-:W-:Y:S04]  /*0860*/  STS.U16 [R0+0x80], R27 ;  /* 0x0000801b00007388 */ /* 0x000fe80000000400 */
[----:B------:R-:W-:Y:S01]  /*0870*/  STS.U16 [R0+0xc0], R26 ;  /* 0x0000c01a00007388 */ /* 0x000fe20000000400 */
[----:B------:R-:W-:-:S06]  /*0880*/  NOP ;  /* 0x0000000000007918 */ /* 0x000fcc0000000000 */
[----:B------:R0:W-:Y:S04]  /*0890*/  LDS.64 R26, [R31] ;  /* 0x000000001f1a7984 */ /* 0x0001e80000000a00 */
[----:B------:R-:W-:Y:S06]  /*08a0*/  BAR.SYNC.DEFER_BLOCKING 0x0 ;  /* 0x0000000000007b1d */ /* 0x000fec0000010000 */
[----:B------:R-:W2:Y:S04]  /*08b0*/  @!P1 LDG.E R16, [R46.64] ;  /* 0x000000062e109981 */ /* 0x000ea8000c1e1900 */
[----:B------:R1:W3:Y:S04]  /*08c0*/  @!P0 LDG.E R17, [R44.64+0x80] ;  /* 0x000080062c118981 */ /* 0x0002e8000c1e1900 */
[----:B------:R4:W5:Y:S04]  /*08d0*/  @!P3 LDG.E R18, [R42.64+0x100] ;  /* 0x000100062a12b981 */ /* 0x000968000c1e1900 */
[----:B------:R1:W5:Y:S01]  /*08e0*/  @!P2 LDG.E R19, [R40.64+0x180] ;  /* 0x000180062813a981 */ /* 0x000362000c1e1900 */
[--C-:B0-----:R-:W-:Y:S01]  /*08f0*/  PRMT R31, RZ, 0x5410, R34.reuse ;  /* 0x00005410ff1f7816 */ /* 0x101fe20000000022 */
[----:B------:R-:W-:Y:S01]  /*0900*/  MUFU.RCP R37, R28 ;  /* 0x0000001c00257308 */ /* 0x000fe20000001000 */
[----:B------:R-:W-:-:S02]  /*0910*/  PRMT R34, RZ, 0x7610, R34 ;  /* 0x00007610ff227816 */ /* 0x000fc40000000022 */
[----:B------:R-:W-:Y:S01]  /*0920*/  FSETP.LT.FTZ.AND P0, PT, RZ, c[0x0][0x1a4], PT ;  /* 0x00006900ff007a0b */ /* 0x000fe20003f11000 */
[----:B------:R-:W-:Y:S02]  /*0930*/  FMUL.FTZ R33, R31, c[0x0][0x1b0] ;  /* 0x00006c001f217a20 */ /* 0x000fe40000410000 */
[----:B------:R-:W-:Y:S02]  /*0940*/  FMUL.FTZ R34, R34, c[0x0][0x1b0] ;  /* 0x00006c0022227a20 */ /* 0x000fe40000410000 */
[----:B-1----:R-:W-:Y:S01]  /*0950*/  IMAD.MOV.U32 R40, RZ, RZ, c[0x0][0x190] ;  /* 0x00006400ff287624 */ /* 0x002fe200078e00ff */
[----:B------:R-:W0:Y:S02]  /*0960*/  MUFU.RCP R36, R11 ;  /* 0x0000000b00247308 */ /* 0x000e240000001000 */
[----:B------:R-:W-:Y:S01]  /*0970*/  F2FP.BF16.PACK_AB R33, R34, R33 ;  /* 0x000000212221723e */ /* 0x000fe200000010ff */
[----:B------:R-:W-:Y:S02]  /*0980*/  IMAD.MOV.U32 R34, RZ, RZ, c[0x0][0x194] ;  /* 0x00006500ff227624 */ /* 0x000fe400078e00ff */
[----:B------:R-:W-:Y:S01]  /*0990*/  FADD.FTZ R40, -R40, 1 ;  /* 0x3f80000028287421 */ /* 0x000fe20000010100 */
[----:B------:R-:W-:Y:S01]  /*09a0*/  PRMT R31, R33, 0x7610, R31 ;  /* 0x00007610211f7816 */ /* 0x000fe2000000001f */
[----:B----4-:R-:W-:-:S03]  /*09b0*/  FADD.FTZ R42, -R34, 1 ;  /* 0x3f800000222a7421 */ /* 0x010fc60000010100 */
[----:B------:R-:W-:-:S05]  /*09c0*/  PRMT R41, RZ, 0x5410, R31 ;  /* 0x00005410ff297816 */ /* 0x000fca000000001f */
[C---:B------:R-:W-:Y:S02]  /*09d0*/  FMUL.FTZ R34, R41.reuse, R42 ;  /* 0x0000002a29227220 */ /* 0x040fe40000410000 */
[C---:B------:R-:W-:Y:S02]  /*09e0*/  FMUL.FTZ R43, R41.reuse, R40 ;  /* 0x00000028292b7220 */ /* 0x040fe40000410000 */
[----:B------:R-:W-:Y:S02]  /*09f0*/  FMUL.FTZ R39, R41, R34 ;  /* 0x0000002229277220 */ /* 0x000fe40000410000 */
[----:B------:R-:W-:Y:S02]  /*0a00*/  FFMA.FTZ R20, R20, c[0x0][0x190], R43 ;  /* 0x0000640014147a23 */ /* 0x000fe4000001002b */
[----:B------:R-:W-:Y:S02]  /*0a10*/  FFMA.FTZ R12, R12, c[0x0][0x194], R39 ;  /* 0x000065000c0c7a23 */ /* 0x000fe40000010027 */
[----:B------:R-:W-:-:S02]  /*0a20*/  IMAD.MOV.U32 R39, RZ, RZ, c[0x0][0x198] ;  /* 0x00006600ff277624 */ /* 0x000fc400078e00ff */
[----:B------:R-:W1:Y:S01]  /*0a30*/  MUFU.SQRT R34, R12 ;  /* 0x0000000c00227308 */ /* 0x000e620000002000 */
[----:B0-----:R-:W-:Y:S02]  /*0a40*/  FMUL.FTZ R43, R20, R36 ;  /* 0x00000024142b7220 */ /* 0x001fe40000410000 */
[----:B------:R-:W-:-:S04]  /*0a50*/  FADD.FTZ R39, -R39, 1 ;  /* 0x3f80000027277421 */ /* 0x000fc80000010100 */
[----:B------:R-:W-:Y:S02]  /*0a60*/  FMUL.FTZ R41, R41, R39 ;  /* 0x0000002729297220 */ /* 0x000fe40000410000 */
[----:B-1----:R-:W-:Y:S01]  /*0a70*/  FFMA.FTZ R44, R34, R37, c[0x0][0x1a0] ;  /* 0x00006800222c7623 */ /* 0x002fe20000010025 */
[--C-:B------:R-:W-:Y:S02]  /*0a80*/  PRMT R34, RZ, 0x5410, R35.reuse ;  /* 0x00005410ff227816 */ /* 0x100fe40000000023 */
[----:B------:R-:W-:-:S03]  /*0a90*/  PRMT R35, RZ, 0x7610, R35 ;  /* 0x00007610ff237816 */ /* 0x000fc60000000023 */
[----:B------:R-:W0:Y:S01]  /*0aa0*/  MUFU.RCP R44, R44 ;  /* 0x0000002c002c7308 */ /* 0x000e220000001000 */
[----:B------:R-:W-:Y:S02]  /*0ab0*/  FMUL.FTZ R34, R34, c[0x0][0x1b0] ;  /* 0x00006c0022227a20 */ /* 0x000fe40000410000 */
[----:B------:R-:W-:Y:S01]  /*0ac0*/  FMUL.FTZ R35, R35, c[0x0][0x1b0] ;  /* 0x00006c0023237a20 */ /* 0x000fe20000410000 */
[----:B--2---:R-:W-:Y:S04]  /*0ad0*/  STS [R2.X4], R16 ;  /* 0x0000001002007388 */ /* 0x004fe80000004800 */
[----:B---3--:R-:W-:Y:S04]  /*0ae0*/  STS [R2.X4+0x80], R17 ;  /* 0x0000801102007388 */ /* 0x008fe80000004800 */
[----:B-----5:R-:W-:Y:S04]  /*0af0*/  STS [R2.X4+0x100], R18 ;  /* 0x0001001202007388 */ /* 0x020fe80000004800 */
[----:B------:R-:W-:Y:S01]  /*0b00*/  STS [R2.X4+0x180], R19 ;  /* 0x0001801302007388 */ /* 0x000fe20000004800 */
[----:B------:R-:W-:-:S06]  /*0b10*/  NOP ;  /* 0x0000000000007918 */ /* 0x000fcc0000000000 */
[----:B------:R-:W1:Y:S02]  /*0b20*/  LDS.128 R16, [R38.X4] ;  /* 0x0000000026107984 */ /* 0x000e640000004c00 */
[----:B-1----:R-:W-:Y:S01]  /*0b30*/  FFMA.FTZ R16, R16, c[0x0][0x198], R41 ;  /* 0x0000660010107a23 */ /* 0x002fe20000010029 */
[----:B------:R-:W-:Y:S02]  /*0b40*/  F2FP.BF16.PACK_AB R41, R35, R34 ;  /* 0x000000222329723e */ /* 0x000fe400000010ff */
[----:B------:R-:W-:Y:S01]  /*0b50*/  PRMT R34, RZ, 0x5410, R26 ;  /* 0x00005410ff227816 */ /* 0x000fe2000000001a */
[----:B------:R-:W-:Y:S01]  /*0b60*/  FFMA.FTZ R43, R16, c[0x0][0x19c], R43 ;  /* 0x00006700102b7a23 */ /* 0x000fe2000001002b */
[----:B------:R-:W-:Y:S02]  /*0b70*/  PRMT R35, R33, 0x7632, R35 ;  /* 0x0000763221237816 */ /* 0x000fe40000000023 */
[----:B------:R-:W-:Y:S01]  /*0b80*/  PRMT R33, R41, 0x7632, R33 ;  /* 0x0000763229217816 */ /* 0x000fe20000000021 */
[----:B0-----:R-:W-:-:S04]  /*0b90*/  FMUL.FTZ R43, R43, R44 ;  /* 0x0000002c2b2b7220 */ /* 0x001fc80000410000 */
[--C-:B------:R-:W-:Y:S01]  /*0ba0*/  FFMA.FTZ R38, -R43, c[0x0][0x1ac], R34.reuse ;  /* 0x00006b002b267a23 */ /* 0x100fe20000010122 */
[----:B------:R-:W-:-:S04]  /*0bb0*/  PRMT R34, R41, 0x7610, R34 ;  /* 0x0000761029227816 */ /* 0x000fc80000000022 */
[----:B------:R-:W-:Y:S01]  /*0bc0*/  F2FP.BF16.PACK_AB R38, RZ, R38 ;  /* 0x00000026ff26723e */ /* 0x000fe200000010ff */
[----:B------:R-:W-:Y:S05]  /*0bd0*/  @P0 BRA `(.L_x_1580) ;  /* 0x0000033000000947 */ /* 0x000fea0003800000 */
[----:B------:R-:W-:Y:S02]  /*0be0*/  PRMT R43, RZ, 0x5410, R34 ;  /* 0x00005410ff2b7816 */ /* 0x000fe40000000022 */
[----:B------:R-:W-:Y:S02]  /*0bf0*/  PRMT R45, RZ, 0x5410, R35 ;  /* 0x00005410ff2d7816 */ /* 0x000fe40000000023 */
[----:B------:R-:W-:Y:S01]  /*0c00*/  PRMT R47, RZ, 0x5410, R33 ;  /* 0x00005410ff2f7816 */ /* 0x000fe20000000021 */
[C---:B------:R-:W-:Y:S01]  /*0c10*/  FMUL.FTZ R46, R42.reuse, R43 ;  /* 0x0000002b2a2e7220 */ /* 0x040fe20000410000 */
[----:B------:R-:W-:Y:S01]  /*0c20*/  PRMT R26, RZ, 0x7610, R26 ;  /* 0x00007610ff1a7816 */ /* 0x000fe2000000001a */
[C---:B------:R-:W-:Y:S02]  /*0c30*/  FMUL.FTZ R44, R42.reuse, R45 ;  /* 0x0000002d2a2c7220 */ /* 0x040fe40000410000 */
[----:B------:R-:W-:-:S02]  /*0c40*/  FMUL.FTZ R42, R42, R47 ;  /* 0x0000002f2a2a7220 */ /* 0x000fc40000410000 */
[----:B------:R-:W-:Y:S02]  /*0c50*/  FMUL.FTZ R41, R43, R46 ;  /* 0x0000002e2b297220 */ /* 0x000fe40000410000 */
[----:B------:R-:W-:Y:S02]  /*0c60*/  FMUL.FTZ R44, R45, R44 ;  /* 0x0000002c2d2c7220 */ /* 0x000fe40000410000 */
[----:B------:R-:W-:Y:S02]  /*0c70*/  FMUL.FTZ R46, R47, R42 ;  /* 0x0000002a2f2e7220 */ /* 0x000fe40000410000 */
[----:B------:R-:W-:Y:S02]  /*0c80*/  FFMA.FTZ R14, R14, c[0x0][0x194], R41 ;  /* 0x000065000e0e7a23 */ /* 0x000fe40000010029 */
[----:B------:R-:W-:Y:S02]  /*0c90*/  FFMA.FTZ R13, R13, c[0x0][0x194], R44 ;  /* 0x000065000d0d7a23 */ /* 0x000fe4000001002c */
[----:B------:R-:W-:Y:S01]  /*0ca0*/  FFMA.FTZ R15, R15, c[0x0][0x194], R46 ;  /* 0x000065000f0f7a23 */ /* 0x000fe2000001002e */
[----:B------:R-:W0:Y:S08]  /*0cb0*/  MUFU.SQRT R42, R14 ;  /* 0x0000000e002a7308 */ /* 0x000e300000002000 */
[----:B------:R-:W1:Y:S08]  /*0cc0*/  MUFU.SQRT R44, R13 ;  /* 0x0000000d002c7308 */ /* 0x000e700000002000 */
[----:B------:R-:W2:Y:S01]  /*0cd0*/  MUFU.SQRT R48, R15 ;  /* 0x0000000f00307308 */ /* 0x000ea20000002000 */
[----:B0-----:R-:W-:-:S02]  /*0ce0*/  FFMA.FTZ R46, R42, R37, c[0x0][0x1a0] ;  /* 0x000068002a2e7623 */ /* 0x001fc40000010025 */
[----:B------:R-:W-:-:S04]  /*0cf0*/  FMUL.FTZ R42, R40, R45 ;  /* 0x0000002d282a7220 */ /* 0x000fc80000410000 */
[----:B------:R-:W-:Y:S02]  /*0d00*/  FFMA.FTZ R21, R21, c[0x0][0x190], R42 ;  /* 0x0000640015157a23 */ /* 0x000fe4000001002a */
[----:B-1----:R-:W-:Y:S02]  /*0d10*/  FFMA.FTZ R41, R44, R37, c[0x0][0x1a0] ;  /* 0x000068002c297623 */ /* 0x002fe40000010025 */
[C---:B------:R-:W-:Y:S02]  /*0d20*/  FMUL.FTZ R44, R39.reuse, R45 ;  /* 0x0000002d272c7220 */ /* 0x040fe40000410000 */
[-C--:B------:R-:W-:Y:S02]  /*0d30*/  FMUL.FTZ R45, R40, R43.reuse ;  /* 0x0000002b282d7220 */ /* 0x080fe40000410000 */
[----:B------:R-:W-:Y:S01]  /*0d40*/  FMUL.FTZ R43, R39, R43 ;  /* 0x0000002b272b7220 */ /* 0x000fe20000410000 */
[----:B------:R-:W-:Y:S01]  /*0d50*/  MUFU.RCP R41, R41 ;  /* 0x0000002900297308 */ /* 0x000fe20000001000 */
[----:B--2---:R-:W-:-:S02]  /*0d60*/  FFMA.FTZ R49, R48, R37, c[0x0][0x1a0] ;  /* 0x0000680030317623 */ /* 0x004fc40000010025 */
[-C--:B------:R-:W-:Y:S02]  /*0d70*/  FMUL.FTZ R48, R39, R47.reuse ;  /* 0x0000002f27307220 */ /* 0x080fe40000410000 */
[----:B------:R-:W-:Y:S02]  /*0d80*/  FMUL.FTZ R40, R40, R47 ;  /* 0x0000002f28287220 */ /* 0x000fe40000410000 */
[----:B------:R-:W-:Y:S01]  /*0d90*/  FFMA.FTZ R22, R22, c[0x0][0x190], R45 ;  /* 0x0000640016167a23 */ /* 0x000fe2000001002d */
[----:B------:R-:W0:Y:S01]  /*0da0*/  MUFU.RCP R37, R46 ;  /* 0x0000002e00257308 */ /* 0x000e220000001000 */
[----:B------:R-:W-:Y:S02]  /*0db0*/  FFMA.FTZ R18, R18, c[0x0][0x198], R43 ;  /* 0x0000660012127a23 */ /* 0x000fe4000001002b */
[----:B------:R-:W-:Y:S02]  /*0dc0*/  FFMA.FTZ R23, R23, c[0x0][0x190], R40 ;  /* 0x0000640017177a23 */ /* 0x000fe40000010028 */
[----:B------:R-:W-:-:S02]  /*0dd0*/  FMUL.FTZ R43, R22, R36 ;  /* 0x00000024162b7220 */ /* 0x000fc40000410000 */
[----:B------:R-:W-:Y:S01]  /*0de0*/  FFMA.FTZ R17, R17, c[0x0][0x198], R44 ;  /* 0x0000660011117a23 */ /* 0x000fe2000001002c */
[----:B------:R-:W1:Y:S01]  /*0df0*/  MUFU.RCP R39, R49 ;  /* 0x0000003100277308 */ /* 0x000e620000001000 */
[----:B------:R-:W-:Y:S02]  /*0e00*/  FFMA.FTZ R19, R19, c[0x0][0x198], R48 ;  /* 0x0000660013137a23 */ /* 0x000fe40000010030 */
[-C--:B------:R-:W-:Y:S02]  /*0e10*/  FMUL.FTZ R40, R21, R36.reuse ;  /* 0x0000002415287220 */ /* 0x080fe40000410000 */
[----:B------:R-:W-:Y:S02]  /*0e20*/  FMUL.FTZ R42, R23, R36 ;  /* 0x00000024172a7220 */ /* 0x000fe40000410000 */
[----:B------:R-:W-:Y:S02]  /*0e30*/  FFMA.FTZ R36, R18, c[0x0][0x19c], R43 ;  /* 0x0000670012247a23 */ /* 0x000fe4000001002b */
[----:B------:R-:W-:-:S02]  /*0e40*/  FFMA.FTZ R40, R17, c[0x0][0x19c], R40 ;  /* 0x0000670011287a23 */ /* 0x000fc40000010028 */
[----:B------:R-:W-:Y:S02]  /*0e50*/  FFMA.FTZ R42, R19, c[0x0][0x19c], R42 ;  /* 0x00006700132a7a23 */ /* 0x000fe4000001002a */
[----:B0-----:R-:W-:Y:S01]  /*0e60*/  FMUL.FTZ R37, R36, R37 ;  /* 0x0000002524257220 */ /* 0x001fe20000410000 */
[--C-:B------:R-:W-:Y:S01]  /*0e70*/  PRMT R36, RZ, 0x5410, R27.reuse ;  /* 0x00005410ff247816 */ /* 0x100fe2000000001b */
[----:B------:R-:W-:Y:S01]  /*0e80*/  FMUL.FTZ R41, R40, R41 ;  /* 0x0000002928297220 */ /* 0x000fe20000410000 */
[----:B------:R-:W-:Y:S01]  /*0e90*/  PRMT R27, RZ, 0x7610, R27 ;  /* 0x00007610ff1b7816 */ /* 0x000fe2000000001b */
[----:B-1----:R-:W-:Y:S02]  /*0ea0*/  FMUL.FTZ R42, R42, R39 ;  /* 0x000000272a2a7220 */ /* 0x002fe40000410000 */
[----:B------:R-:W-:Y:S02]  /*0eb0*/  FFMA.FTZ R37, -R37, c[0x0][0x1ac], R36 ;  /* 0x00006b0025257a23 */ /* 0x000fe40000010124 */
[----:B------:R-:W-:-:S02]  /*0ec0*/  FFMA.FTZ R26, -R41, c[0x0][0x1ac], R26 ;  /* 0x00006b00291a7a23 */ /* 0x000fc4000001011a */
[----:B------:R-:W-:-:S03]  /*0ed0*/  FFMA.FTZ R36, -R42, c[0x0][0x1ac], R27 ;  /* 0x00006b002a247a23 */ /* 0x000fc6000001011b */
[----:B------:R-:W-:Y:S02]  /*0ee0*/  F2FP.BF16.PACK_AB R27, R37, R26 ;  /* 0x0000001a251b723e */ /* 0x000fe400000010ff */
[----:B------:R-:W-:Y:S01]  /*0ef0*/  F2FP.BF16.PACK_AB R36, RZ, R36 ;  /* 0x00000024ff24723e */ /* 0x000fe200000010ff */
[----:B------:R-:W-:Y:S05]  /*0f00*/  BRA `(.L_x_1581) ;  /* 0x000003d000007947 */ /* 0x000fea0003800000 */
.L_x_1580:
[----:B------:R-:W-:Y:S02]  /*0f10*/  PRMT R47, RZ, 0x5410, R35 ;  /* 0x00005410ff2f7816 */ /* 0x000fe40000000023 */
[----:B------:R-:W-:Y:S02]  /*0f20*/  PRMT R45, RZ, 0x5410, R34 ;  /* 0x00005410ff2d7816 */ /* 0x000fe40000000022 */
[----:B------:R-:W-:Y:S01]  /*0f30*/  PRMT R43, RZ, 0x5410, R33 ;  /* 0x00005410ff2b7816 */ /* 0x000fe20000000021 */
[-C--:B------:R-:W-:Y:S01]  /*0f40*/  FMUL.FTZ R44, R42, R47.reuse ;  /* 0x0000002f2a2c7220 */ /* 0x080fe20000410000 */
[----:B------:R-:W-:Y:S01]  /*0f50*/  PRMT R26, RZ, 0x7610, R26 ;  /* 0x00007610ff1a7816 */ /* 0x000fe2000000001a */
[----:B------:R-:W-:Y:S01]  /*0f60*/  FMUL.FTZ R48, R39, R47 ;  /* 0x0000002f27307220 */ /* 0x000fe20000410000 */
[----:B------:R-:W-:Y:S01]  /*0f70*/  PRMT R38, RZ, 0x5410, R38 ;  /* 0x00005410ff267816 */ /* 0x000fe20000000026 */
[----:B------:R-:W-:-:S02]  /*0f80*/  FMUL.FTZ R44, R47, R44 ;  /* 0x0000002c2f2c7220 */ /* 0x000fc40000410000 */
[----:B------:R-:W-:Y:S02]  /*0f90*/  FFMA.FTZ R17, R17, c[0x0][0x198], R48 ;  /* 0x0000660011117a23 */ /* 0x000fe40000010030 */
[----:B------:R-:W-:Y:S02]  /*0fa0*/  FFMA.FTZ R13, R13, c[0x0][0x194], R44 ;  /* 0x000065000d0d7a23 */ /* 0x000fe4000001002c */
[C---:B------:R-:W-:Y:S02]  /*0fb0*/  FMUL.FTZ R44, R42.reuse, R45 ;  /* 0x0000002d2a2c7220 */ /* 0x040fe40000410000 */
[----:B------:R-:W0:Y:S01]  /*0fc0*/  MUFU.SQRT R46, R13 ;  /* 0x0000000d002e7308 */ /* 0x000e220000002000 */
[----:B------:R-:W-:Y:S02]  /*0fd0*/  FMUL.FTZ R42, R42, R43 ;  /* 0x0000002b2a2a7220 */ /* 0x000fe40000410000 */
[----:B------:R-:W-:Y:S02]  /*0fe0*/  FMUL.FTZ R41, R45, R44 ;  /* 0x0000002c2d297220 */ /* 0x000fe40000410000 */
[----:B------:R-:W-:-:S02]  /*0ff0*/  FMUL.FTZ R42, R43, R42 ;  /* 0x0000002a2b2a7220 */ /* 0x000fc40000410000 */
[----:B------:R-:W-:Y:S02]  /*1000*/  FFMA.FTZ R14, R14, c[0x0][0x194], R41 ;  /* 0x000065000e0e7a23 */ /* 0x000fe40000010029 */
[----:B------:R-:W-:Y:S02]  /*1010*/  FFMA.FTZ R15, R15, c[0x0][0x194], R42 ;  /* 0x000065000f0f7a23 */ /* 0x000fe4000001002a */
[----:B------:R-:W1:Y:S01]  /*1020*/  MUFU.SQRT R44, R14 ;  /* 0x0000000e002c7308 */ /* 0x000e620000002000 */
[----:B------:R-:W-:Y:S02]  /*1030*/  FMUL.FTZ R38, R25, R38 ;  /* 0x0000002619267220 */ /* 0x000fe40000410000 */
[----:B0-----:R-:W-:Y:S02]  /*1040*/  FFMA.FTZ R41, R46, R37, c[0x0][0x1a0] ;  /* 0x000068002e297623 */ /* 0x001fe40000010025 */
[----:B------:R-:W-:-:S03]  /*1050*/  FMUL.FTZ R46, R40, R47 ;  /* 0x0000002f282e7220 */ /* 0x000fc60000410000 */
[----:B------:R-:W0:Y:S01]  /*1060*/  MUFU.SQRT R42, R15 ;  /* 0x0000000f002a7308 */ /* 0x000e220000002000 */
[-C--:B------:R-:W-:Y:S02]  /*1070*/  FMUL.FTZ R47, R40, R45.reuse ;  /* 0x0000002d282f7220 */ /* 0x080fe40000410000 */
[----:B------:R-:W-:Y:S02]  /*1080*/  FFMA.FTZ R21, R21, c[0x0][0x190], R46 ;  /* 0x0000640015157a23 */ /* 0x000fe4000001002e */
[----:B------:R-:W-:Y:S02]  /*1090*/  FMUL.FTZ R45, R39, R45 ;  /* 0x0000002d272d7220 */ /* 0x000fe40000410000 */
[----:B------:R-:W-:Y:S01]  /*10a0*/  FMUL.FTZ R46, R21, R36 ;  /* 0x00000024152e7220 */ /* 0x000fe20000410000 */
[----:B------:R-:W2:Y:S01]  /*10b0*/  MUFU.RCP R41, R41 ;  /* 0x0000002900297308 */ /* 0x000ea20000001000 */
[----:B-1----:R-:W-:Y:S02]  /*10c0*/  FFMA.FTZ R49, R44, R37, c[0x0][0x1a0] ;  /* 0x000068002c317623 */ /* 0x002fe40000010025 */
[----:B------:R-:W-:-:S02]  /*10d0*/  FMUL.FTZ R44, R40, R43 ;  /* 0x0000002b282c7220 */ /* 0x000fc40000410000 */
[----:B------:R-:W-:Y:S02]  /*10e0*/  FFMA.FTZ R48, R17, c[0x0][0x19c], R46 ;  /* 0x0000670011307a23 */ /* 0x000fe4000001002e */
[----:B------:R-:W-:Y:S01]  /*10f0*/  FFMA.FTZ R22, R22, c[0x0][0x190], R47 ;  /* 0x0000640016167a23 */ /* 0x000fe2000001002f */
[----:B------:R-:W1:Y:S01]  /*1100*/  MUFU.RCP R40, R49 ;  /* 0x0000003100287308 */ /* 0x000e620000001000 */
[----:B0-----:R-:W-:Y:S02]  /*1110*/  FFMA.FTZ R42, R42, R37, c[0x0][0x1a0] ;  /* 0x000068002a2a7623 */ /* 0x001fe40000010025 */
[----:B------:R-:W-:Y:S02]  /*1120*/  FFMA.FTZ R18, R18, c[0x0][0x198], R45 ;  /* 0x0000660012127a23 */ /* 0x000fe4000001002d */
[----:B------:R-:W-:Y:S02]  /*1130*/  FMUL.FTZ R37, R22, R36 ;  /* 0x0000002416257220 */ /* 0x000fe40000410000 */
[----:B------:R-:W-:-:S02]  /*1140*/  FMUL.FTZ R46, R39, R43 ;  /* 0x0000002b272e7220 */ /* 0x000fc40000410000 */
[----:B--2---:R-:W-:Y:S01]  /*1150*/  FMUL.FTZ R41, R48, R41 ;  /* 0x0000002930297220 */ /* 0x004fe20000410000 */
[----:B------:R-:W0:Y:S01]  /*1160*/  MUFU.RCP R39, R42 ;  /* 0x0000002a00277308 */ /* 0x000e220000001000 */
[----:B------:R-:W-:Y:S02]  /*1170*/  FFMA.FTZ R37, R18, c[0x0][0x19c], R37 ;  /* 0x0000670012257a23 */ /* 0x000fe40000010025 */
[----:B------:R-:W-:Y:S01]  /*1180*/  FFMA.FTZ R41, -R41, c[0x0][0x1ac], R26 ;  /* 0x00006b0029297a23 */ /* 0x000fe2000001011a */
[--C-:B------:R-:W-:Y:S01]  /*1190*/  PRMT R26, RZ, 0x5410, R27.reuse ;  /* 0x00005410ff1a7816 */ /* 0x100fe2000000001b */
[----:B------:R-:W-:Y:S01]  /*11a0*/  FFMA.FTZ R23, R23, c[0x0][0x190], R44 ;  /* 0x0000640017177a23 */ /* 0x000fe2000001002c */
[----:B------:R-:W-:Y:S01]  /*11b0*/  PRMT R27, RZ, 0x7610, R27 ;  /* 0x00007610ff1b7816 */ /* 0x000fe2000000001b */
[----:B-1----:R-:W-:Y:S01]  /*11c0*/  FMUL.FTZ R37, R37, R40 ;  /* 0x0000002825257220 */ /* 0x002fe20000410000 */
[----:B------:R-:W-:Y:S01]  /*11d0*/  F2FP.BF16.PACK_AB R38, R41, R38 ;  /* 0x000000262926723e */ /* 0x000fe200000010ff */
[----:B------:R-:W-:-:S02]  /*11e0*/  FFMA.FTZ R19, R19, c[0x0][0x198], R46 ;  /* 0x0000660013137a23 */ /* 0x000fc4000001002e */
[----:B------:R-:W-:Y:S01]  /*11f0*/  FFMA.FTZ R37, -R37, c[0x0][0x1ac], R26 ;  /* 0x00006b0025257a23 */ /* 0x000fe2000001011a */
[----:B------:R-:W-:Y:S01]  /*1200*/  PRMT R26, RZ, 0x7610, R38 ;  /* 0x00007610ff1a7816 */ /* 0x000fe20000000026 */
[----:B------:R-:W-:-:S04]  /*1210*/  FMUL.FTZ R36, R23, R36 ;  /* 0x0000002417247220 */ /* 0x000fc80000410000 */
[----:B------:R-:W-:Y:S02]  /*1220*/  FMUL.FTZ R26, R25, R26 ;  /* 0x0000001a191a7220 */ /* 0x000fe40000410000 */
[----:B------:R-:W-:-:S03]  /*1230*/  FFMA.FTZ R36, R19, c[0x0][0x19c], R36 ;  /* 0x0000670013247a23 */ /* 0x000fc60000010024 */
[----:B------:R-:W-:Y:S01]  /*1240*/  F2FP.BF16.PACK_AB R37, R37, R26 ;  /* 0x0000001a2525723e */ /* 0x000fe200000010ff */
[----:B0-----:R-:W-:-:S03]  /*1250*/  FMUL.FTZ R36, R36, R39 ;  /* 0x0000002724247220 */ /* 0x001fc60000410000 */
[----:B------:R-:W-:Y:S01]  /*1260*/  PRMT R26, RZ, 0x7610, R37 ;  /* 0x00007610ff1a7816 */ /* 0x000fe20000000025 */
[----:B------:R-:W-:-:S04]  /*1270*/  FFMA.FTZ R27, -R36, c[0x0][0x1ac], R27 ;  /* 0x00006b00241b7a23 */ /* 0x000fc8000001011b */
[----:B------:R-:W-:-:S05]  /*1280*/  FMUL.FTZ R26, R25, R26 ;  /* 0x0000001a191a7220 */ /* 0x000fca0000410000 */
[----:B------:R-:W-:-:S04]  /*1290*/  F2FP.BF16.PACK_AB R39, R27, R26 ;  /* 0x0000001a1b27723e */ /* 0x000fc800000010ff */
[--C-:B------:R-:W-:Y:S02]  /*12a0*/  PRMT R26, RZ, 0x7610, R39.reuse ;  /* 0x00007610ff1a7816 */ /* 0x100fe40000000027 */
[----:B------:R-:W-:-:S03]  /*12b0*/  PRMT R27, R37, 0x5410, R39 ;  /* 0x00005410251b7816 */ /* 0x000fc60000000027 */
[----:B------:R-:W-:-:S05]  /*12c0*/  FMUL.FTZ R26, R25, R26 ;  /* 0x0000001a191a7220 */ /* 0x000fca0000410000 */
[----:B------:R-:W-:Y:S02]  /*12d0*/  F2FP.BF16.PACK_AB R36, RZ, R26 ;  /* 0x0000001aff24723e */ /* 0x000fe400000010ff */
.L_x_1581:
[----:B------:R-:W-:Y:S01]  /*12e0*/  BAR.SYNC.DEFER_BLOCKING 0x0 ;  /* 0x0000000000007b1d */ /* 0x000fe20000010000 */
[----:B------:R-:W-:Y:S01]  /*12f0*/  ISETP.NE.AND P0, PT, R30, RZ, PT ;  /* 0x000000ff1e00720c */ /* 0x000fe20003f05270 */
[----:B------:R-:W-:Y:S01]  /*1300*/  IMAD R32, R29, 0x4, R32 ;  /* 0x000000041d207824 */ /* 0x000fe200078e0220 */
[----:B------:R-:W-:Y:S02]  /*1310*/  PRMT R26, R38, 0x5410, R27 ;  /* 0x00005410261a7816 */ /* 0x000fe4000000001b */
[----:B------:R-:W-:Y:S01]  /*1320*/  PRMT R27, R27, 0x5432, R36 ;  /* 0x000054321b1b7816 */ /* 0x000fe20000000024 */
[----:B------:R-:W-:-:S05]  /*1330*/  IMAD.SHL.U32 R37, R32, 0x2, RZ ;  /* 0x0000000220257824 */ /* 0x000fca00078e00ff */
[----:B------:R-:W-:Y:S01]  /*1340*/  STS.64 [R37], R26 ;  /* 0x0000001a25007388 */ /* 0x000fe20000000a00 */
[----:B------:R-:W-:-:S06]  /*1350*/  NOP ;  /* 0x0000000000007918 */ /* 0x000fcc0000000000 */
[----:B------:R-:W0:Y:S04]  /*1360*/  LDS.U16 R36, [R0] ;  /* 0x0000000000247984 */ /* 0x000e280000000400 */
[----:B------:R-:W1:Y:S04]  /*1370*/  LDS.U16 R38, [R0+0x40] ;  /* 0x0000400000267984 */ /* 0x000e680000000400 */
[----:B------:R-:W2:Y:S04]  /*1380*/  LDS.U16 R39, [R0+0x80] ;  /* 0x0000800000277984 */ /* 0x000ea80000000400 */
[----:B------:R-:W3:Y:S04]  /*1390*/  LDS.U16 R46, [R0+0xc0] ;  /* 0x0000c000002e7984 */ /* 0x000ee80000000400 */
[----:B------:R-:W-:Y:S04]  /*13a0*/  @!P0 STS [0x2000], R10 ;  /* 0x0020000aff008388 */ /* 0x000fe80000000800 */
[----:B------:R-:W-:Y:S01]  /*13b0*/  BAR.SYNC.DEFER_BLOCKING 0x0 ;  /* 0x0000000000007b1d */ /* 0x000fe20000010000 */
[----:B0-----:R-:W-:-:S05]  /*13c0*/  PRMT R37, R36, 0x7610, R37 ;  /* 0x0000761024257816 */ /* 0x001fca0000000025 */
[----:B------:R-:W0:Y:S01]  /*13d0*/  LDS R40, [0x2000] ;  /* 0x00200000ff287984 */ /* 0x000e220000000800 */
[----:B-1----:R-:W-:Y:S02]  /*13e0*/  PRMT R36, R38, 0x7610, R36 ;  /* 0x0000761026247816 */ /* 0x002fe40000000024 */
[----:B--2---:R-:W-:Y:S02]  /*13f0*/  PRMT R27, R39, 0x7610, R27 ;  /* 0x00007610271b7816 */ /* 0x004fe4000000001b */
[----:B---3--:R-:W-:Y:S02]  /*1400*/  PRMT R26, R46, 0x7610, R26 ;  /* 0x000076102e1a7816 */ /* 0x008fe4000000001a */
[-C--:B0-----:R-:W-:Y:S02]  /*1410*/  ISETP.GE.AND P4, PT, R9, R40.reuse, PT ;  /* 0x000000280900720c */ /* 0x081fe40003f86270 */
[-C--:B------:R-:W-:Y:S02]  /*1420*/  ISETP.GE.AND P3, PT, R7, R40.reuse, PT ;  /* 0x000000280700720c */ /* 0x080fe40003f66270 */
[----:B------:R-:W-:-:S02]  /*1430*/  ISETP.GE.AND P2, PT, R5, R40, PT ;  /* 0x000000280500720c */ /* 0x000fc40003f46270 */
[----:B------:R-:W-:-:S07]  /*1440*/  ISETP.GE.AND P1, PT, R4, R40, PT ;  /* 0x000000280400720c */ /* 0x000fce0003f26270 */
[----:B------:R-:W-:-:S04]  /*1450*/  @!P4 LEA R44, P5, R6, c[0x0][0x168], 0x1 ;  /* 0x00005a00062cca11 */ /* 0x000fc800078a08ff */
[C-C-:B------:R-:W-:Y:S02]  /*1460*/  @!P4 LEA.HI.X R45, R6.reuse, c[0x0][0x16c], R3.reuse, 0x1, P5 ;  /* 0x00005b00062dca11 */ /* 0x140fe400028f0c03 */
[C---:B------:R-:W-:Y:S02]  /*1470*/  @!P2 LEA R40, P5, R6.reuse, c[0x0][0x168], 0x1 ;  /* 0x00005a000628aa11 */ /* 0x040fe400078a08ff */
[C---:B------:R-:W-:Y:S01]  /*1480*/  @!P1 LEA R38, P6, R6.reuse, c[0x0][0x168], 0x1 ;  /* 0x00005a0006269a11 */ /* 0x040fe200078c08ff */
[----:B------:R-:W-:Y:S01]  /*1490*/  @!P4 STG.E.U16 [R44.64], R37 ;  /* 0x000000252c00c986 */ /* 0x000fe2000c101506 */
[C---:B------:R-:W-:Y:S02]  /*14a0*/  @!P3 LEA R42, P4, R6.reuse, c[0x0][0x168], 0x1 ;  /* 0x00005a00062aba11 */ /* 0x040fe400078808ff */
[C-C-:B------:R-:W-:Y:S02]  /*14b0*/  @!P2 LEA.HI.X R41, R6.reuse, c[0x0][0x16c], R3.reuse, 0x1, P5 ;  /* 0x00005b000629aa11 */ /* 0x140fe400028f0c03 */
[----:B------:R-:W-:-:S02]  /*14c0*/  @!P3 LEA.HI.X R43, R6, c[0x0][0x16c], R3, 0x1, P4 ;  /* 0x00005b00062bba11 */ /* 0x000fc400020f0c03 */
[----:B------:R-:W-:-:S03]  /*14d0*/  @!P1 LEA.HI.X R39, R6, c[0x0][0x16c], R3, 0x1, P6 ;  /* 0x00005b0006279a11 */ /* 0x000fc600030f0c03 */
[----:B------:R-:W-:Y:S04]  /*14e0*/  @!P3 STG.E.U16 [R42.64+0x40], R36 ;  /* 0x000040242a00b986 */ /* 0x000fe8000c101506 */
[----:B------:R-:W-:Y:S04]  /*14f0*/  @!P2 STG.E.U16 [R40.64+0x80], R27 ;  /* 0x0000801b2800a986 */ /* 0x000fe8000c101506 */
[----:B------:R-:W-:Y:S04]  /*1500*/  @!P1 STG.E.U16 [R38.64+0xc0], R26 ;  /* 0x0000c01a26009986 */ /* 0x000fe8000c101506 */
[----:B------:R-:W-:Y:S06]  /*1510*/  BAR.SYNC.DEFER_BLOCKING 0x0 ;  /* 0x0000000000007b1d */ /* 0x000fec0000010000 */
[----:B------:R-:W-:Y:S01]  /*1520*/  STS.128 [R32.X4], R20 ;  /* 0x0000001420007388 */ /* 0x000fe20000004c00 */
[----:B------:R-:W-:-:S06]  /*1530*/  NOP ;  /* 0x0000000000007918 */ /* 0x000fcc0000000000 */
[----:B------:R-:W-:Y:S04]  /*1540*/  LDS R21, [R2.X4] ;  /* 0x0000000002157984 */ /* 0x000fe80000004800 */
[----:B------:R-:W-:Y:S04]  /*1550*/  LDS R20, [R2.X4+0x80] ;  /* 0x0000800002147984 */ /* 0x000fe80000004800 */
[----:B------:R-:W-:Y:S04]  /*1560*/  LDS R23, [R2.X4+0x100] ;  /* 0x0001000002177984 */ /* 0x000fe80000004800 */
[----:B------:R-:W-:Y:S04]  /*1570*/  LDS R22, [R2.X4+0x180] ;  /* 0x0001800002167984 */ /* 0x000fe80000004800 */
[----:B------:R-:W-:Y:S04]  /*1580*/  @!P0 STS [0x4000], R10 ;  /* 0x0040000aff008388 */ /* 0x000fe80000000800 */
[----:B------:R-:W-:Y:S06]  /*1590*/  BAR.SYNC.DEFER_BLOCKING 0x0 ;  /* 0x0000000000007b1d */ /* 0x000fec0000010000 */
[----:B------:R-:W0:Y:S02]  /*15a0*/  LDS R0, [0x4000] ;  /* 0x00400000ff007984 */ /* 0x000e240000000800 */
[----:B0-----:R-:W-:-:S02]  /*15b0*/  ISETP.GE.AND P4, PT, R9, R0, PT ;  /* 0x000000000900720c */ /* 0x001fc40003f86270 */
[-C--:B------:R-:W-:Y:S02]  /*15c0*/  ISETP.GE.AND P3, PT, R7, R0.reuse, PT ;  /* 0x000000000700720c */ /* 0x080fe40003f66270 */
[-C--:B------:R-:W-:Y:S02]  /*15d0*/  ISETP.GE.AND P2, PT, R5, R0.reuse, PT ;  /* 0x000000000500720c */ /* 0x080fe40003f46270 */
[----:B------:R-:W-:-:S07]  /*15e0*/  ISETP.GE.AND P1, PT, R4, R0, PT ;  /* 0x000000000400720c */ /* 0x000fce0003f26270 */
[C---:B------:R-:W-:Y:S02]  /*15f0*/  @!P4 LEA R44, P6, R6.reuse, c[0x0][0x170], 0x2 ;  /* 0x00005c00062cca11 */ /* 0x040fe400078c10ff */
[C---:B------:R-:W-:Y:S02]  /*1600*/  @!P3 LEA R42, P5, R6.reuse, c[0x0][0x170], 0x2 ;  /* 0x00005c00062aba11 */ /* 0x040fe400078a10ff */
[C-C-:B------:R-:W-:Y:S02]  /*1610*/  @!P4 LEA.HI.X R45, R6.reuse, c[0x0][0x174], R3.reuse, 0x2, P6 ;  /* 0x00005d00062dca11 */ /* 0x140fe400030f1403 */
[C---:B------:R-:W-:Y:S02]  /*1620*/  @!P2 LEA R40, P6, R6.reuse, c[0x0][0x170], 0x2 ;  /* 0x00005c000628aa11 */ /* 0x040fe400078c10ff */
[C---:B------:R-:W-:Y:S01]  /*1630*/  @!P3 LEA.HI.X R43, R6.reuse, c[0x0][0x174], R3, 0x2, P5 ;  /* 0x00005d00062bba11 */ /* 0x040fe200028f1403 */
[----:B------:R-:W-:Y:S01]  /*1640*/  @!P4 STG.E [R44.64], R21 ;  /* 0x000000152c00c986 */ /* 0x000fe2000c101906 */
[----:B------:R-:W-:-:S02]  /*1650*/  @!P1 LEA R38, P5, R6, c[0x0][0x170], 0x2 ;  /* 0x00005c0006269a11 */ /* 0x000fc400078a10ff */
[C-C-:B------:R-:W-:Y:S01]  /*1660*/  @!P2 LEA.HI.X R41, R6.reuse, c[0x0][0x174], R3.reuse, 0x2, P6 ;  /* 0x00005d000629aa11 */ /* 0x140fe200030f1403 */
[----:B------:R-:W-:Y:S01]  /*1670*/  @!P3 STG.E [R42.64+0x80], R20 ;  /* 0x000080142a00b986 */ /* 0x000fe2000c101906 */
[----:B------:R-:W-:-:S03]  /*1680*/  @!P1 LEA.HI.X R39, R6, c[0x0][0x174], R3, 0x2, P5 ;  /* 0x00005d0006279a11 */ /* 0x000fc600028f1403 */
[----:B------:R-:W-:Y:S04]  /*1690*/  @!P2 STG.E [R40.64+0x100], R23 ;  /* 0x000100172800a986 */ /* 0x000fe8000c101906 */
[----:B------:R-:W-:Y:S04]  /*16a0*/  @!P1 STG.E [R38.64+0x180], R22 ;  /* 0x0001801626009986 */ /* 0x000fe8000c101906 */
        /* <DEDUP_REMOVED lines=40> */
[C---:B------:R-:W-:Y:S02]  /*1930*/  @!P3 IADD3 R6, R24.reuse, c[0x0][0x1b8], RZ ;  /* 0x00006e001806ba10 */ /* 0x040fe40007ffe0ff */
[C---:B------:R-:W-:Y:S02]  /*1940*/  @!P2 IADD3 R0, R24.reuse, c[0x0][0x1b8], RZ ;  /* 0x00006e001800aa10 */ /* 0x040fe40007ffe0ff */
[C---:B------:R-:W-:Y:S02]  /*1950*/  @!P3 IADD3 R6, P4, R9.reuse, R6, RZ ;  /* 0x000000060906b210 */ /* 0x040fe40007f9e0ff */
[----:B------:R-:W-:Y:S02]  /*1960*/  @!P2 IADD3 R0, P5, R9, R0, RZ ;  /* 0x000000000900a210 */ /* 0x000fe40007fbe0ff */
[----:B------:R-:W-:Y:S01]  /*1970*/  @!P0 IADD3 R10, R24, c[0x0][0x1b8], RZ ;  /* 0x00006e00180a8a10 */ /* 0x000fe20007ffe0ff */
[----:B------:R-:W-:Y:S01]  /*1980*/  @!P3 IMAD.X R3, RZ, RZ, R8, P4 ;  /* 0x000000ffff03b224 */ /* 0x000fe200020e0608 */
[----:B------:R-:W-:-:S02]  /*1990*/  @!P3 LEA R4, P4, R6, c[0x0][0x170], 0x2 ;  /* 0x00005c000604ba11 */ /* 0x000fc400078810ff */
[C---:B------:R-:W-:Y:S02]  /*19a0*/  @!P0 IADD3 R10, P6, R9.reuse, R10, RZ ;  /* 0x0000000a090a8210 */ /* 0x040fe40007fde0ff */
[----:B------:R-:W-:Y:S01]  /*19b0*/  @!P3 LEA.HI.X R5, R6, c[0x0][0x174], R3, 0x2, P4 ;  /* 0x00005d000605ba11 */ /* 0x000fe200020f1403 */
[--C-:B------:R-:W-:Y:S01]  /*19c0*/  @!P2 IMAD.X R3, RZ, RZ, R8.reuse, P5 ;  /* 0x000000ffff03a224 */ /* 0x100fe200028e0608 */
[----:B------:R-:W-:Y:S01]  /*19d0*/  @!P1 IADD3 R6, R24, c[0x0][0x1b8], RZ ;  /* 0x00006e0018069a10 */ /* 0x000fe20007ffe0ff */
[----:B------:R-:W-:Y:S01]  /*19e0*/  @!P0 IMAD.X R13, RZ, RZ, R8, P6 ;  /* 0x000000ffff0d8224 */ /* 0x000fe200030e0608 */
[C---:B------:R-:W-:Y:S01]  /*19f0*/  @!P2 LEA R2, P4, R0.reuse, c[0x0][0x170], 0x2 ;  /* 0x00005c000002aa11 */ /* 0x040fe200078810ff */
[----:B------:R0:W-:Y:S01]  /*1a00*/  @!P3 STG.E [R4.64], R16 ;  /* 0x000000100400b986 */ /* 0x0001e2000c101906 */
[----:B------:R-:W-:Y:S02]  /*1a10*/  @!P1 IADD3 R7, P5, R9, R6, RZ ;  /* 0x0000000609079210 */ /* 0x000fe40007fbe0ff */
[----:B------:R-:W-:-:S03]  /*1a20*/  @!P2 LEA.HI.X R3, R0, c[0x0][0x174], R3, 0x2, P4 ;  /* 0x00005d000003aa11 */ /* 0x000fc600020f1403 */
[----:B------:R-:W-:Y:S01]  /*1a30*/  @!P1 IMAD.X R0, RZ, RZ, R8, P5 ;  /* 0x000000ffff009224 */ /* 0x000fe200028e0608 */
[C---:B------:R-:W-:Y:S01]  /*1a40*/  @!P1 LEA R8, P4, R7.reuse, c[0x0][0x170], 0x2 ;  /* 0x00005c0007089a11 */ /* 0x040fe200078810ff */
[----:B------:R0:W-:Y:S01]  /*1a50*/  @!P2 STG.E [R2.64+0x80], R17 ;  /* 0x000080110200a986 */ /* 0x0001e2000c101906 */
[C---:B------:R-:W-:Y:S02]  /*1a60*/  @!P0 LEA R6, P5, R10.reuse, c[0x0][0x170], 0x2 ;  /* 0x00005c000a068a11 */ /* 0x040fe400078a10ff */
[----:B------:R-:W-:Y:S02]  /*1a70*/  @!P1 LEA.HI.X R9, R7, c[0x0][0x174], R0, 0x2, P4 ;  /* 0x00005d0007099a11 */ /* 0x000fe400020f1400 */
[----:B------:R-:W-:Y:S01]  /*1a80*/  @!P0 LEA.HI.X R7, R10, c[0x0][0x174], R13, 0x2, P5 ;  /* 0x00005d000a078a11 */ /* 0x000fe200028f140d */
[----:B------:R-:W-:Y:S02]  /*1a90*/  IMAD.MOV.U32 R13, RZ, RZ, c[0x0][0xc] ;  /* 0x00000300ff0d7624 */ /* 0x000fe400078e00ff */
[----:B------:R0:W-:Y:S02]  /*1aa0*/  @!P1 STG.E [R8.64+0x100], R18 ;  /* 0x0001001208009986 */ /* 0x0001e4000c101906 */
[----:B------:R-:W-:-:S02]  /*1ab0*/  IMAD R24, R13, 0x1000, R24 ;  /* 0x000010000d187824 */ /* 0x000fc400078e0218 */
[----:B------:R0:W-:Y:S03]  /*1ac0*/  @!P0 STG.E [R6.64+0x180], R19 ;  /* 0x0001801306008986 */ /* 0x0001e6000c101906 */
[----:B------:R-:W-:-:S13]  /*1ad0*/  ISETP.GE.U32.AND P0, PT, R24, UR5, PT ;  /* 0x0000000518007c0c */ /* 0x000fda000bf06070 */
[----:B0-----:R-:W-:Y:S01]  /*1ae0*/  @P0 CALL.REL.NOINC `(.L_x_1582) ;  /* 0x0000001000000944 */ /* 0x001fe20003c00000 */
[----:B------:R-:W-:Y:S05]  /*1af0*/  BRA `(.L_x_1583) ;  /* 0xffffe6d000007947 */ /* 0x000fea000383ffff */
.L_x_1582:
[----:B------:R-:W-:Y:S05]  /*1b00*/  EXIT ;  /* 0x000000000000794d */ /* 0x000fea0003800000 */
.L_x_1584:
        /* <DEDUP_REMOVED lines=15> */
.L_x_2163:


//--------------------- .text._Z21kOptimizer32bit2StateI6__halfLi6EEvPT_S2_PfS3_S3_ffffffffiffbi --------------------------
	.section	.text._Z21kOptimizer32bit2StateI6__halfLi6EEvPT_S2_PfS3_S3_ffffffffiffbi,"ax",@progbits
	.sectioninfo	@"SHI_REGISTERS=55"
	.align	128
        .global         _Z21kOptimizer32bit2StateI6__halfLi6EEvPT_S2_PfS3_S3_ffffffffiffbi
        .type           _Z21kOptimizer32bit2StateI6__halfLi6EEvPT_S2_PfS3_S3_ffffffffiffbi,@function
        .size           _Z21kOptimizer32bit2StateI6__halfLi6EEvPT_S2_PfS3_S3_ffffffffiffbi,(.L_x_2164 - _Z21kOptimizer32bit2StateI6__halfLi6EEvPT_S2_PfS3_S3_ffffffffiffbi)
        .other          _Z21kOptimizer32bit2StateI6__halfLi6EEvPT_S2_PfS3_S3_ffffffffiffbi,@"STO_CUDA_ENTRY STV_DEFAULT"
_Z21kOptimizer32bit2StateI6__halfLi6EEvPT_S2_PfS3_S3_ffffffffiffbi:
.text._Z21kOptimizer32bit2StateI6__halfLi6EEvPT_S2_PfS3_S3_ffffffffiffbi:
        /* <DEDUP_REMOVED lines=29> */
.L_x_1588:
        /* <DEDUP_REMOVED lines=103> */
[----:B----4-:R0:W-:Y:S04]  /*0840*/  STS.U16 [R0], R37 ;  /* 0x0000002500007388 */ /* 0x0101e80000000400 */
[----:B---3--:R1:W-:Y:S04]  /*0850*/  STS.U16 [R0+0x40], R36 ;  /* 0x0000402400007388 */ /* 0x0083e80000000400 */
[----:B------:R-:W-:Y:S04]  /*0860*/  STS.U16 [R0+0x80], R27 ;  /* 0x0000801b00007388 */ /* 0x000fe80000000400 */
[----:B------:R-:W-:Y:S01]  /*0870*/  STS.U16 [R0+0xc0], R26 ;  /* 0x0000c01a00007388 */ /* 0x000fe20000000400 */
[----:B------:R-:W-:-:S06]  /*0880*/  NOP ;  /* 0x0000000000007918 */ /* 0x000fcc0000000000 */
[----:B------:R2:W3:Y:S04]  /*0890*/  LDS.64 R26, [R31] ;  /* 0x000000001f1a7984 */ /* 0x0004e80000000a00 */
[----:B------:R-:W-:Y:S06]  /*08a0*/  BAR.SYNC.DEFER_BLOCKING 0x0 ;  /* 0x0000000000007b1d */ /* 0x000fec0000010000 */
[----:B------:R-:W4:Y:S04]  /*08b0*/  @!P1 LDG.E R16, [R46.64] ;  /* 0x000000062e109981 */ /* 0x000f28000c1e1900 */
[----:B------:R5:W3:Y:S04]  /*08c0*/  @!P0 LDG.E R17, [R44.64+0x80] ;  /* 0x000080062c118981 */ /* 0x000ae8000c1e1900 */
[----:B------:R1:W3:Y:S04]  /*08d0*/  @!P3 LDG.E R18, [R42.64+0x100] ;  /* 0x000100062a12b981 */ /* 0x0002e8000c1e1900 */
[----:B------:R1:W3:Y:S01]  /*08e0*/  @!P2 LDG.E R19, [R40.64+0x180] ;  /* 0x000180062813a981 */ /* 0x0002e2000c1e1900 */
[--C-:B------:R-:W-:Y:S01]  /*08f0*/  HADD2.F32 R33, -RZ, R34.reuse.H0_H0 ;  /* 0x20000022ff217230 */ /* 0x100fe20000004100 */
[----:B0-----:R-:W-:Y:S01]  /*0900*/  MUFU.RCP R37, R28 ;  /* 0x0000001c00257308 */ /* 0x001fe20000001000 */
[----:B------:R-:W-:Y:S01]  /*0910*/  HADD2.F32 R34, -RZ, R34.H1_H1 ;  /* 0x30000022ff227230 */ /* 0x000fe20000004100 */
[----:B------:R-:W-:-:S02]  /*0920*/  FSETP.LT.FTZ.AND P0, PT, RZ, c[0x0][0x1a4], PT ;  /* 0x00006900ff007a0b */ /* 0x000fc40003f11000 */
[----:B------:R-:W-:Y:S02]  /*0930*/  FMUL.FTZ R33, R33, c[0x0][0x1b0] ;  /* 0x00006c0021217a20 */ /* 0x000fe40000410000 */
[----:B------:R-:W-:Y:S02]  /*0940*/  FMUL.FTZ R34, R34, c[0x0][0x1b0] ;  /* 0x00006c0022227a20 */ /* 0x000fe40000410000 */
[----:B-1----:R-:W-:Y:S01]  /*0950*/  IMAD.MOV.U32 R40, RZ, RZ, c[0x0][0x190] ;  /* 0x00006400ff287624 */ /* 0x002fe200078e00ff */
[----:B------:R-:W-:Y:S02]  /*0960*/  MUFU.RCP R36, R11 ;  /* 0x0000000b00247308 */ /* 0x000fe40000001000 */
[----:B------:R-:W-:Y:S01]  /*0970*/  F2FP.PACK_AB R33, R34, R33 ;  /* 0x000000212221723e */ /* 0x000fe200000000ff */
[----:B------:R-:W-:Y:S02]  /*0980*/  IMAD.MOV.U32 R34, RZ, RZ, c[0x0][0x194] ;  /* 0x00006500ff227624 */ /* 0x000fe400078e00ff */
[----:B------:R-:W-:Y:S01]  /*0990*/  FADD.FTZ R40, -R40, 1 ;  /* 0x3f80000028287421 */ /* 0x000fe20000010100 */
[----:B--2---:R-:W-:Y:S01]  /*09a0*/  PRMT R31, R33, 0x7610, R31 ;  /* 0x00007610211f7816 */ /* 0x004fe2000000001f */
[----:B------:R-:W-:-:S04]  /*09b0*/  FADD.FTZ R42, -R34, 1 ;  /* 0x3f800000222a7421 */ /* 0x000fc80000010100 */
[----:B------:R-:W-:-:S05]  /*09c0*/  HADD2.F32 R41, -RZ, R31.H0_H0 ;  /* 0x2000001fff297230 */ /* 0x000fca0000004100 */
[C---:B------:R-:W-:Y:S02]  /*09d0*/  FMUL.FTZ R34, R41.reuse, R42 ;  /* 0x0000002a29227220 */ /* 0x040fe40000410000 */
[C---:B------:R-:W-:Y:S02]  /*09e0*/  FMUL.FTZ R43, R41.reuse, R40 ;  /* 0x00000028292b7220 */ /* 0x040fe40000410000 */
[----:B------:R-:W-:Y:S02]  /*09f0*/  FMUL.FTZ R39, R41, R34 ;  /* 0x0000002229277220 */ /* 0x000fe40000410000 */
[----:B------:R-:W-:Y:S02]  /*0a00*/  FFMA.FTZ R20, R20, c[0x0][0x190], R43 ;  /* 0x0000640014147a23 */ /* 0x000fe4000001002b */
[----:B------:R-:W-:Y:S02]  /*0a10*/  FFMA.FTZ R12, R12, c[0x0][0x194], R39 ;  /* 0x000065000c0c7a23 */ /* 0x000fe40000010027 */
[----:B------:R-:W-:-:S02]  /*0a20*/  IMAD.MOV.U32 R39, RZ, RZ, c[0x0][0x198] ;  /* 0x00006600ff277624 */ /* 0x000fc400078e00ff */
[----:B------:R-:W5:Y:S02]  /*0a30*/  MUFU.SQRT R34, R12 ;  /* 0x0000000c00227308 */ /* 0x000f640000002000 */
[----:B------:R-:W-:-:S04]  /*0a40*/  FADD.FTZ R39, -R39, 1 ;  /* 0x3f80000027277421 */ /* 0x000fc80000010100 */
[----:B------:R-:W-:Y:S02]  /*0a50*/  FMUL.FTZ R41, R41, R39 ;  /* 0x0000002729297220 */ /* 0x000fe40000410000 */
[----:B-----5:R-:W-:Y:S01]  /*0a60*/  FFMA.FTZ R44, R34, R37, c[0x0][0x1a0] ;  /* 0x00006800222c7623 */ /* 0x020fe20000010025 */
[--C-:B------:R-:W-:Y:S02]  /*0a70*/  HADD2.F32 R34, -RZ, R35.reuse.H0_H0 ;  /* 0x20000023ff227230 */ /* 0x100fe40000004100 */
[----:B------:R-:W-:-:S03]  /*0a80*/  HADD2.F32 R35, -RZ, R35.H1_H1 ;  /* 0x30000023ff237230 */ /* 0x000fc60000004100 */
[----:B------:R-:W0:Y:S01]  /*0a90*/  MUFU.RCP R44, R44 ;  /* 0x0000002c002c7308 */ /* 0x000e220000001000 */
[----:B------:R-:W-:Y:S02]  /*0aa0*/  FMUL.FTZ R34, R34, c[0x0][0x1b0] ;  /* 0x00006c0022227a20 */ /* 0x000fe40000410000 */
[----:B------:R-:W-:-:S05]  /*0ab0*/  FMUL.FTZ R35, R35, c[0x0][0x1b0] ;  /* 0x00006c0023237a20 */ /* 0x000fca0000410000 */
[----:B------:R-:W-:Y:S02]  /*0ac0*/  F2FP.PACK_AB R34, R35, R34 ;  /* 0x000000222322723e */ /* 0x000fe400000000ff */
[----:B------:R-:W-:Y:S02]  /*0ad0*/  PRMT R35, R33, 0x7632, R35 ;  /* 0x0000763221237816 */ /* 0x000fe40000000023 */
[----:B------:R-:W-:Y:S01]  /*0ae0*/  PRMT R33, R34, 0x7632, R33 ;  /* 0x0000763222217816 */ /* 0x000fe20000000021 */
[----:B----4-:R-:W-:Y:S04]  /*0af0*/  STS [R2.X4], R16 ;  /* 0x0000001002007388 */ /* 0x010fe80000004800 */
[----:B---3--:R-:W-:Y:S04]  /*0b00*/  STS [R2.X4+0x80], R17 ;  /* 0x0000801102007388 */ /* 0x008fe80000004800 */
[----:B------:R-:W-:Y:S04]  /*0b10*/  STS [R2.X4+0x100], R18 ;  /* 0x0001001202007388 */ /* 0x000fe80000004800 */
[----:B------:R-:W-:Y:S01]  /*0b20*/  STS [R2.X4+0x180], R19 ;  /* 0x0001801302007388 */ /* 0x000fe20000004800 */
[----:B------:R-:W-:-:S06]  /*0b30*/  NOP ;  /* 0x0000000000007918 */ /* 0x000fcc0000000000 */
[----:B------:R1:W2:Y:S02]  /*0b40*/  LDS.128 R16, [R38.X4] ;  /* 0x0000000026107984 */ /* 0x0002a40000004c00 */
[----:B-1----:R-:W-:Y:S01]  /*0b50*/  HADD2.F32 R38, -RZ, R26.H0_H0 ;  /* 0x2000001aff267230 */ /* 0x002fe20000004100 */
[----:B--2---:R-:W-:Y:S02]  /*0b60*/  FFMA.FTZ R16, R16, c[0x0][0x198], R41 ;  /* 0x0000660010107a23 */ /* 0x004fe40000010029 */
[----:B------:R-:W-:-:S04]  /*0b70*/  FMUL.FTZ R41, R20, R36 ;  /* 0x0000002414297220 */ /* 0x000fc80000410000 */
[----:B------:R-:W-:-:S04]  /*0b80*/  FFMA.FTZ R41, R16, c[0x0][0x19c], R41 ;  /* 0x0000670010297a23 */ /* 0x000fc80000010029 */
[----:B0-----:R-:W-:-:S04]  /*0b90*/  FMUL.FTZ R41, R41, R44 ;  /* 0x0000002c29297220 */ /* 0x001fc80000410000 */
[----:B------:R-:W-:-:S05]  /*0ba0*/  FFMA.FTZ R38, -R41, c[0x0][0x1ac], R38 ;  /* 0x00006b0029267a23 */ /* 0x000fca0000010126 */
[----:B------:R-:W-:Y:S01]  /*0bb0*/  F2FP.PACK_AB R38, RZ, R38 ;  /* 0x00000026ff26723e */ /* 0x000fe200000000ff */
[----:B------:R-:W-:Y:S05]  /*0bc0*/  @P0 BRA `(.L_x_1585) ;  /* 0x0000033000000947 */ /* 0x000fea0003800000 */
[----:B------:R-:W-:Y:S02]  /*0bd0*/  HADD2.F32 R45, -RZ, R34.H0_H0 ;  /* 0x20000022ff2d7230 */ /* 0x000fe40000004100 */
[----:B------:R-:W-:Y:S02]  /*0be0*/  HADD2.F32 R47, -RZ, R35.H0_H0 ;  /* 0x20000023ff2f7230 */ /* 0x000fe40000004100 */
[----:B------:R-:W-:Y:S01]  /*0bf0*/  HADD2.F32 R43, -RZ, R33.H0_H0 ;  /* 0x20000021ff2b7230 */ /* 0x000fe20000004100 */
[C---:B------:R-:W-:Y:S01]  /*0c00*/  FMUL.FTZ R46, R42.reuse, R45 ;  /* 0x0000002d2a2e7220 */ /* 0x040fe20000410000 */
[----:B------:R-:W-:Y:S01]  /*0c10*/  HADD2.F32 R26, -RZ, R26.H1_H1 ;  /* 0x3000001aff1a7230 */ /* 0x000fe20000004100 */
[----:B------:R-:W-:Y:S02]  /*0c20*/  FMUL.FTZ R44, R42, R47 ;  /* 0x0000002f2a2c7220 */ /* 0x000fe40000410000 */
[----:B------:R-:W-:-:S02]  /*0c30*/  FMUL.FTZ R41, R45, R46 ;  /* 0x0000002e2d297220 */ /* 0x000fc40000410000 */
[----:B------:R-:W-:Y:S02]  /*0c40*/  FMUL.FTZ R42, R42, R43 ;  /* 0x0000002b2a2a7220 */ /* 0x000fe40000410000 */
[----:B------:R-:W-:Y:S02]  /*0c50*/  FMUL.FTZ R44, R47, R44 ;  /* 0x0000002c2f2c7220 */ /* 0x000fe40000410000 */
[----:B------:R-:W-:Y:S02]  /*0c60*/  FFMA.FTZ R14, R14, c[0x0][0x194], R41 ;  /* 0x000065000e0e7a23 */ /* 0x000fe40000010029 */
[----:B------:R-:W-:Y:S02]  /*0c70*/  FMUL.FTZ R46, R43, R42 ;  /* 0x0000002a2b2e7220 */ /* 0x000fe40000410000 */
[----:B------:R-:W-:Y:S01]  /*0c80*/  FFMA.FTZ R13, R13, c[0x0][0x194], R44 ;  /* 0x000065000d0d7a23 */ /* 0x000fe2000001002c */
[----:B------:R-:W0:Y:S01]  /*0c90*/  MUFU.SQRT R42, R14 ;  /* 0x0000000e002a7308 */ /* 0x000e220000002000 */
[----:B------:R-:W-:-:S02]  /*0ca0*/  FFMA.FTZ R15, R15, c[0x0][0x194], R46 ;  /* 0x000065000f0f7a23 */ /* 0x000fc4000001002e */
[CC--:B------:R-:W-:Y:S02]  /*0cb0*/  FMUL.FTZ R50, R40.reuse, R47.reuse ;  /* 0x0000002f28327220 */ /* 0x0c0fe40000410000 */
[C---:B------:R-:W-:Y:S02]  /*0cc0*/  FMUL.FTZ R48, R39.reuse, R47 ;  /* 0x0000002f27307220 */ /* 0x040fe40000410000 */
[-C--:B------:R-:W-:Y:S01]  /*0cd0*/  FMUL.FTZ R47, R40, R45.reuse ;  /* 0x0000002d282f7220 */ /* 0x080fe20000410000 */
[----:B------:R-:W1:Y:S01]  /*0ce0*/  MUFU.SQRT R44, R13 ;  /* 0x0000000d002c7308 */ /* 0x000e620000002000 */
[----:B------:R-:W-:Y:S02]  /*0cf0*/  FMUL.FTZ R45, R39, R45 ;  /* 0x0000002d272d7220 */ /* 0x000fe40000410000 */
[----:B------:R-:W-:Y:S02]  /*0d00*/  FFMA.FTZ R22, R22, c[0x0][0x190], R47 ;  /* 0x0000640016167a23 */ /* 0x000fe4000001002f */
[----:B------:R-:W-:-:S02]  /*0d10*/  FMUL.FTZ R40, R40, R43 ;  /* 0x0000002b28287220 */ /* 0x000fc40000410000 */
[----:B------:R-:W-:Y:S01]  /*0d20*/  FFMA.FTZ R21, R21, c[0x0][0x190], R50 ;  /* 0x0000640015157a23 */ /* 0x000fe20000010032 */
[----:B------:R-:W2:Y:S01]  /*0d30*/  MUFU.SQRT R46, R15 ;  /* 0x0000000f002e7308 */ /* 0x000ea20000002000 */
[-C--:B0-----:R-:W-:Y:S02]  /*0d40*/  FFMA.FTZ R42, R42, R37.reuse, c[0x0][0x1a0] ;  /* 0x000068002a2a7623 */ /* 0x081fe40000010025 */
[----:B------:R-:W-:Y:S02]  /*0d50*/  FFMA.FTZ R18, R18, c[0x0][0x198], R45 ;  /* 0x0000660012127a23 */ /* 0x000fe4000001002d */
[----:B------:R-:W-:Y:S01]  /*0d60*/  FFMA.FTZ R23, R23, c[0x0][0x190], R40 ;  /* 0x0000640017177a23 */ /* 0x000fe20000010028 */
[----:B------:R-:W-:Y:S01]  /*0d70*/  HADD2.F32 R40, -RZ, R27.H1_H1 ;  /* 0x3000001bff287230 */ /* 0x000fe20000004100 */
[----:B------:R-:W-:Y:S01]  /*0d80*/  FFMA.FTZ R17, R17, c[0x0][0x198], R48 ;  /* 0x0000660011117a23 */ /* 0x000fe20000010030 */
[----:B------:R-:W0:Y:S01]  /*0d90*/  MUFU.RCP R42, R42 ;  /* 0x0000002a002a7308 */ /* 0x000e220000001000 */
[----:B-1----:R-:W-:-:S02]  /*0da0*/  FFMA.FTZ R41, R44, R37, c[0x0][0x1a0] ;  /* 0x000068002c297623 */ /* 0x002fc40000010025 */
[----:B------:R-:W-:Y:S02]  /*0db0*/  FMUL.FTZ R44, R39, R43 ;  /* 0x0000002b272c7220 */ /* 0x000fe40000410000 */
[-C--:B------:R-:W-:Y:S02]  /*0dc0*/  FMUL.FTZ R39, R22, R36.reuse ;  /* 0x0000002416277220 */ /* 0x080fe40000410000 */
[----:B------:R-:W-:Y:S01]  /*0dd0*/  FFMA.FTZ R19, R19, c[0x0][0x198], R44 ;  /* 0x0000660013137a23 */ /* 0x000fe2000001002c */
[----:B------:R-:W1:Y:S01]  /*0de0*/  MUFU.RCP R41, R41 ;  /* 0x0000002900297308 */ /* 0x000e620000001000 */
[----:B--2---:R-:W-:Y:S02]  /*0df0*/  FFMA.FTZ R37, R46, R37, c[0x0][0x1a0] ;  /* 0x000068002e257623 */ /* 0x004fe40000010025 */
[----:B------:R-:W-:Y:S02]  /*0e00*/  FMUL.FTZ R46, R21, R36 ;  /* 0x00000024152e7220 */ /* 0x000fe40000410000 */
[----:B------:R-:W-:-:S02]  /*0e10*/  FFMA.FTZ R39, R18, c[0x0][0x19c], R39 ;  /* 0x0000670012277a23 */ /* 0x000fc40000010027 */
[----:B------:R-:W-:Y:S01]  /*0e20*/  FMUL.FTZ R36, R23, R36 ;  /* 0x0000002417247220 */ /* 0x000fe20000410000 */
[----:B------:R-:W2:Y:S01]  /*0e30*/  MUFU.RCP R37, R37 ;  /* 0x0000002500257308 */ /* 0x000ea20000001000 */
[----:B0-----:R-:W-:Y:S02]  /*0e40*/  FMUL.FTZ R39, R39, R42 ;  /* 0x0000002a27277220 */ /* 0x001fe40000410000 */
[----:B------:R-:W-:Y:S02]  /*0e50*/  FFMA.FTZ R46, R17, c[0x0][0x19c], R46 ;  /* 0x00006700112e7a23 */ /* 0x000fe4000001002e */
[----:B------:R-:W-:Y:S01]  /*0e60*/  FFMA.FTZ R42, R19, c[0x0][0x19c], R36 ;  /* 0x00006700132a7a23 */ /* 0x000fe20000010024 */
[----:B------:R-:W-:Y:S01]  /*0e70*/  HADD2.F32 R36, -RZ, R27.H0_H0 ;  /* 0x2000001bff247230 */ /* 0x000fe20000004100 */
[----:B-1----:R-:W-:-:S04]  /*0e80*/  FMUL.FTZ R41, R46, R41 ;  /* 0x000000292e297220 */ /* 0x002fc80000410000 */
[----:B------:R-:W-:Y:S02]  /*0e90*/  FFMA.FTZ R27, -R39, c[0x0][0x1ac], R36 ;  /* 0x00006b00271b7a23 */ /* 0x000fe40000010124 */
[----:B------:R-:W-:Y:S02]  /*0ea0*/  FFMA.FTZ R26, -R41, c[0x0][0x1ac], R26 ;  /* 0x00006b00291a7a23 */ /* 0x000fe4000001011a */
[----:B--2---:R-:W-:-:S03]  /*0eb0*/  FMUL.FTZ R37, R42, R37 ;  /* 0x000000252a257220 */ /* 0x004fc60000410000 */
[----:B------:R-:W-:Y:S01]  /*0ec0*/  F2FP.PACK_AB R27, R27, R26 ;  /* 0x0000001a1b1b723e */ /* 0x000fe200000000ff */
[----:B------:R-:W-:-:S05]  /*0ed0*/  FFMA.FTZ R36, -R37, c[0x0][0x1ac], R40 ;  /* 0x00006b0025247a23 */ /* 0x000fca0000010128 */
[----:B------:R-:W-:Y:S01]  /*0ee0*/  F2FP.PACK_AB R36, RZ, R36 ;  /* 0x00000024ff24723e */ /* 0x000fe200000000ff */
[----:B------:R-:W-:Y:S05]  /*0ef0*/  BRA `(.L_x_1586) ;  /* 0x000003d000007947 */ /* 0x000fea0003800000 */
.L_x_1585:
[----:B------:R-:W-:Y:S02]  /*0f00*/  HADD2.F32 R45, -RZ, R35.H0_H0 ;  /* 0x20000023ff2d7230 */ /* 0x000fe40000004100 */
[----:B------:R-:W-:Y:S02]  /*0f10*/  HADD2.F32 R43, -RZ, R34.H0_H0 ;  /* 0x20000022ff2b7230 */ /* 0x000fe40000004100 */
[----:B------:R-:W-:Y:S01]  /*0f20*/  HADD2.F32 R38, -RZ, R38.H0_H0 ;  /* 0x20000026ff267230 */ /* 0x000fe20000004100 */
[C---:B------:R-:W-:Y:S02]  /*0f30*/  FMUL.FTZ R44, R42.reuse, R45 ;  /* 0x0000002d2a2c7220 */ /* 0x040fe40000410000 */
[----:B------:R-:W-:Y:S02]  /*0f40*/  FMUL.FTZ R46, R42, R43 ;  /* 0x0000002b2a2e7220 */ /* 0x000fe40000410000 */
[----:B------:R-:W-:-:S02]  /*0f50*/  FMUL.FTZ R44, R45, R44 ;  /* 0x0000002c2d2c7220 */ /* 0x000fc40000410000 */
[----:B------:R-:W-:Y:S02]  /*0f60*/  FMUL.FTZ R41, R43, R46 ;  /* 0x0000002e2b297220 */ /* 0x000fe40000410000 */
[----:B------:R-:W-:Y:S02]  /*0f70*/  FFMA.FTZ R13, R13, c[0x0][0x194], R44 ;  /* 0x000065000d0d7a23 */ /* 0x000fe4000001002c */
[----:B------:R-:W-:Y:S01]  /*0f80*/  FFMA.FTZ R14, R14, c[0x0][0x194], R41 ;  /* 0x000065000e0e7a23 */ /* 0x000fe20000010029 */
[----:B------:R-:W-:Y:S01]  /*0f90*/  HADD2.F32 R41, -RZ, R33.H0_H0 ;  /* 0x20000021ff297230 */ /* 0x000fe20000004100 */
[----:B------:R-:W0:Y:S01]  /*0fa0*/  MUFU.SQRT R44, R13 ;  /* 0x0000000d002c7308 */ /* 0x000e220000002000 */
[C---:B------:R-:W-:Y:S02]  /*0fb0*/  FMUL.FTZ R48, R40.reuse, R45 ;  /* 0x0000002d28307220 */ /* 0x040fe40000410000 */
[----:B------:R-:W-:Y:S02]  /*0fc0*/  FMUL.FTZ R47, R40, R43 ;  /* 0x0000002b282f7220 */ /* 0x000fe40000410000 */
[----:B------:R-:W-:-:S02]  /*0fd0*/  FMUL.FTZ R50, R42, R41 ;  /* 0x000000292a327220 */ /* 0x000fc40000410000 */
[----:B------:R-:W-:Y:S01]  /*0fe0*/  FMUL.FTZ R42, R39, R45 ;  /* 0x0000002d272a7220 */ /* 0x000fe20000410000 */
[----:B------:R-:W1:Y:S01]  /*0ff0*/  MUFU.SQRT R46, R14 ;  /* 0x0000000e002e7308 */ /* 0x000e620000002000 */
[----:B------:R-:W-:Y:S02]  /*1000*/  FFMA.FTZ R21, R21, c[0x0][0x190], R48 ;  /* 0x0000640015157a23 */ /* 0x000fe40000010030 */
[----:B------:R-:W-:Y:S02]  /*1010*/  FMUL.FTZ R50, R41, R50 ;  /* 0x0000003229327220 */ /* 0x000fe40000410000 */
[----:B------:R-:W-:Y:S02]  /*1020*/  FFMA.FTZ R17, R17, c[0x0][0x198], R42 ;  /* 0x0000660011117a23 */ /* 0x000fe4000001002a */
[----:B------:R-:W-:Y:S02]  /*1030*/  FMUL.FTZ R42, R21, R36 ;  /* 0x00000024152a7220 */ /* 0x000fe40000410000 */
[----:B0-----:R-:W-:-:S02]  /*1040*/  FFMA.FTZ R44, R44, R37, c[0x0][0x1a0] ;  /* 0x000068002c2c7623 */ /* 0x001fc40000010025 */
[----:B------:R-:W-:Y:S02]  /*1050*/  FFMA.FTZ R15, R15, c[0x0][0x194], R50 ;  /* 0x000065000f0f7a23 */ /* 0x000fe40000010032 */
[----:B------:R-:W-:Y:S02]  /*1060*/  FFMA.FTZ R45, R17, c[0x0][0x19c], R42 ;  /* 0x00006700112d7a23 */ /* 0x000fe4000001002a */
[----:B------:R-:W0:Y:S01]  /*1070*/  MUFU.RCP R44, R44 ;  /* 0x0000002c002c7308 */ /* 0x000e220000001000 */
[----:B-1----:R-:W-:Y:S02]  /*1080*/  FFMA.FTZ R46, R46, R37, c[0x0][0x1a0] ;  /* 0x000068002e2e7623 */ /* 0x002fe40000010025 */
[----:B------:R-:W-:Y:S02]  /*1090*/  FMUL.FTZ R43, R39, R43 ;  /* 0x0000002b272b7220 */ /* 0x000fe40000410000 */
[----:B------:R-:W-:Y:S02]  /*10a0*/  FFMA.FTZ R22, R22, c[0x0][0x190], R47 ;  /* 0x0000640016167a23 */ /* 0x000fe4000001002f */
[----:B------:R-:W-:Y:S01]  /*10b0*/  FFMA.FTZ R18, R18, c[0x0][0x198], R43 ;  /* 0x0000660012127a23 */ /* 0x000fe2000001002b */
[----:B------:R-:W1:Y:S01]  /*10c0*/  MUFU.SQRT R42, R15 ;  /* 0x0000000f002a7308 */ /* 0x000e620000002000 */
[----:B------:R-:W-:-:S02]  /*10d0*/  FMUL.FTZ R38, R25, R38 ;  /* 0x0000002619267220 */ /* 0x000fc40000410000 */
[----:B------:R-:W-:Y:S02]  /*10e0*/  FMUL.FTZ R43, R22, R36 ;  /* 0x00000024162b7220 */ /* 0x000fe40000410000 */
[----:B------:R-:W-:Y:S02]  /*10f0*/  FMUL.FTZ R40, R40, R41 ;  /* 0x0000002928287220 */ /* 0x000fe40000410000 */
[----:B------:R-:W-:Y:S02]  /*1100*/  FFMA.FTZ R43, R18, c[0x0][0x19c], R43 ;  /* 0x00006700122b7a23 */ /* 0x000fe4000001002b */
[----:B0-----:R-:W-:Y:S01]  /*1110*/  FMUL.FTZ R45, R45, R44 ;  /* 0x0000002c2d2d7220 */ /* 0x001fe20000410000 */
[----:B------:R-:W-:Y:S01]  /*1120*/  HADD2.F32 R44, -RZ, R26.H1_H1 ;  /* 0x3000001aff2c7230 */ /* 0x000fe20000004100 */
[----:B------:R-:W-:Y:S01]  /*1130*/  FFMA.FTZ R23, R23, c[0x0][0x190], R40 ;  /* 0x0000640017177a23 */ /* 0x000fe20000010028 */
[----:B------:R-:W0:Y:S03]  /*1140*/  MUFU.RCP R26, R46 ;  /* 0x0000002e001a7308 */ /* 0x000e260000001000 */
[----:B------:R-:W-:-:S02]  /*1150*/  FFMA.FTZ R45, -R45, c[0x0][0x1ac], R44 ;  /* 0x00006b002d2d7a23 */ /* 0x000fc4000001012c */
[----:B-1----:R-:W-:Y:S01]  /*1160*/  FFMA.FTZ R42, R42, R37, c[0x0][0x1a0] ;  /* 0x000068002a2a7623 */ /* 0x002fe20000010025 */
[--C-:B------:R-:W-:Y:S01]  /*1170*/  HADD2.F32 R37, -RZ, R27.reuse.H0_H0 ;  /* 0x2000001bff257230 */ /* 0x100fe20000004100 */
[----:B------:R-:W-:Y:S01]  /*1180*/  FMUL.FTZ R44, R39, R41 ;  /* 0x00000029272c7220 */ /* 0x000fe20000410000 */
[----:B------:R-:W-:Y:S01]  /*1190*/  F2FP.PACK_AB R38, R45, R38 ;  /* 0x000000262d26723e */ /* 0x000fe200000000ff */
[----:B------:R-:W1:Y:S01]  /*11a0*/  MUFU.RCP R39, R42 ;  /* 0x0000002a00277308 */ /* 0x000e620000001000 */
[----:B------:R-:W-:Y:S01]  /*11b0*/  FMUL.FTZ R36, R23, R36 ;  /* 0x0000002417247220 */ /* 0x000fe20000410000 */
[----:B------:R-:W-:Y:S01]  /*11c0*/  HADD2.F32 R27, -RZ, R27.H1_H1 ;  /* 0x3000001bff1b7230 */ /* 0x000fe20000004100 */
[----:B------:R-:W-:Y:S02]  /*11d0*/  FFMA.FTZ R19, R19, c[0x0][0x198], R44 ;  /* 0x0000660013137a23 */ /* 0x000fe4000001002c */
[----:B0-----:R-:W-:Y:S01]  /*11e0*/  FMUL.FTZ R40, R43, R26 ;  /* 0x0000001a2b287220 */ /* 0x001fe20000410000 */
[----:B------:R-:W-:Y:S01]  /*11f0*/  HADD2.F32 R26, -RZ, R38.H1_H1 ;  /* 0x30000026ff1a7230 */ /* 0x000fe20000004100 */
[----:B------:R-:W-:-:S02]  /*1200*/  FFMA.FTZ R36, R19, c[0x0][0x19c], R36 ;  /* 0x0000670013247a23 */ /* 0x000fc40000010024 */
[----:B------:R-:W-:Y:S02]  /*1210*/  FFMA.FTZ R37, -R40, c[0x0][0x1ac], R37 ;  /* 0x00006b0028257a23 */ /* 0x000fe40000010125 */
[----:B------:R-:W-:Y:S02]  /*1220*/  FMUL.FTZ R26, R25, R26 ;  /* 0x0000001a191a7220 */ /* 0x000fe40000410000 */
[----:B-1----:R-:W-:-:S03]  /*1230*/  FMUL.FTZ R36, R36, R39 ;  /* 0x0000002724247220 */ /* 0x002fc60000410000 */
[----:B------:R-:W-:Y:S01]  /*1240*/  F2FP.PACK_AB R37, R37, R26 ;  /* 0x0000001a2525723e */ /* 0x000fe200000000ff */
[----:B------:R-:W-:-:S04]  /*1250*/  FFMA.FTZ R27, -R36, c[0x0][0x1ac], R27 ;  /* 0x00006b00241b7a23 */ /* 0x000fc8000001011b */
[----:B------:R-:W-:-:S05]  /*1260*/  HADD2.F32 R26, -RZ, R37.H1_H1 ;  /* 0x30000025ff1a7230 */ /* 0x000fca0000004100 */
[----:B------:R-:W-:-:S05]  /*1270*/  FMUL.FTZ R26, R25, R26 ;  /* 0x0000001a191a7220 */ /* 0x000fca0000410000 */
[----:B------:R-:W-:-:S04]  /*1280*/  F2FP.PACK_AB R39, R27, R26 ;  /* 0x0000001a1b27723e */ /* 0x000fc800000000ff */
[----:B------:R-:W-:Y:S01]  /*1290*/  PRMT R27, R37, 0x5410, R39 ;  /* 0x00005410251b7816 */ /* 0x000fe20000000027 */
[----:B------:R-:W-:-:S05]  /*12a0*/  HADD2.F32 R26, -RZ, R39.H1_H1 ;  /* 0x30000027ff1a7230 */ /* 0x000fca0000004100 */
[----:B------:R-:W-:-:S05]  /*12b0*/  FMUL.FTZ R26, R25, R26 ;  /* 0x0000001a191a7220 */ /* 0x000fca0000410000 */
[----:B------:R-:W-:Y:S02]  /*12c0*/  F2FP.PACK_AB R36, RZ, R26 ;  /* 0x0000001aff24723e */ /* 0x000fe400000000ff */
.L_x_1586:
        /* <DEDUP_REMOVED lines=130> */
.L_x_1587:
[----:B------:R-:W-:Y:S05]  /*1af0*/  EXIT ;  /* 0x000000000000794d */ /* 0x000fea0003800000 */
.L_x_1589:
        /* <DEDUP_REMOVED lines=16> */
.L_x_2164:


//--------------------- .text._Z21kOptimizer32bit2StateIfLi6EEvPT_S1_PfS2_S2_ffffffffiffbi --------------------------
	.section	.text._Z21kOptimizer32bit2StateIfLi6EEvPT_S1_PfS2_S2_ffffffffiffbi,"ax",@progbits
	.sectioninfo	@"SHI_REGISTERS=51"
	.align	128
        .global         _Z21kOptimizer32bit2StateIfLi6EEvPT_S1_PfS2_S2_ffffffffiffbi
        .type           _Z21kOptimizer32bit2StateIfLi6EEvPT_S1_PfS2_S2_ffffffffiffbi,@function
        .size           _Z21kOptimizer32bit2StateIfLi6EEvPT_S1_PfS2_S2_ffffffffiffbi,(.L_x_2165 - _Z21kOptimizer32bit2StateIfLi6EEvPT_S1_PfS2_S2_ffffffffiffbi)
        .other          _Z21kOptimizer32bit2StateIfLi6EEvPT_S1_PfS2_S2_ffffffffiffbi,@"STO_CUDA_ENTRY STV_DEFAULT"
_Z21kOptimizer32bit2StateIfLi6EEvPT_S1_PfS2_S2_ffffffffiffbi:
.text._Z21kOptimizer32bit2StateIfLi6EEvPT_S1_PfS2_S2_ffffffffiffbi:
        /* <DEDUP_REMOVED lines=16> */
[----:B------:R-:W-:Y:S02]  /*0100*/  ULDC.64 UR6, c[0x0][0x118] ;  /* 0x0000460000067ab9 */ /* 0x000fe40000000a00 */
[----:B------:R-:W1:Y:S03]  /*0110*/  S2R R34, SR_LANEID ;  /* 0x0000000000227919 */ /* 0x000e660000000000 */
[----:B------:R-:W2:Y:S08]  /*0120*/  MUFU.LG2 R2, c[0x0][0x194] ;  /* 0x0000650000027b08 */ /* 0x000eb00000000c00 */
[----:B------:R-:W3:Y:S01]  /*0130*/  MUFU.LG2 R0, c[0x0][0x190] ;  /* 0x0000640000007b08 */ /* 0x000ee20000000c00 */
[----:B--2---:R-:W-:-:S07]  /*0140*/  FMUL.FTZ R2, R3, R2 ;  /* 0x0000000203027220 */ /* 0x004fce0000410000 */
[----:B------:R-:W2:Y:S01]  /*0150*/  MUFU.EX2 R2, R2 ;  /* 0x0000000200027308 */ /* 0x000ea20000000800 */
[----:B---3--:R-:W-:Y:S02]  /*0160*/  FMUL.FTZ R0, R0, R3 ;  /* 0x0000000300007220 */ /* 0x008fe40000410000 */
[----:B------:R-:W-:-:S05]  /*0170*/  IMAD.MOV.U32 R3, RZ, RZ, c[0x0][0x1ac] ;  /* 0x00006b00ff037624 */ /* 0x000fca00078e00ff */
[----:B------:R-:W3:Y:S01]  /*0180*/  MUFU.EX2 R0, R0 ;  /* 0x0000000000007308 */ /* 0x000ee20000000800 */
[----:B------:R-:W-:Y:S02]  /*0190*/  FFMA.FTZ R32, -R32, R3, 1 ;  /* 0x3f80000020207423 */ /* 0x000fe40000010103 */
[----:B--2---:R-:W-:-:S06]  /*01a0*/  FADD.FTZ R33, -R2, 1 ;  /* 0x3f80000002217421 */ /* 0x004fcc0000010100 */
[----:B------:R-:W2:Y:S01]  /*01b0*/  MUFU.SQRT R33, R33 ;  /* 0x0000002100217308 */ /* 0x000ea20000002000 */
[----:B01-3--:R-:W-:-:S07]  /*01c0*/  FADD.FTZ R30, -R0, 1 ;  /* 0x3f800000001e7421 */ /* 0x00bfce0000010100 */
.L_x_1593:
[----:B------:R-:W-:Y:S01]  /*01d0*/  SHF.L.U32 R29, R35, 0x2, RZ ;  /* 0x00000002231d7819 */ /* 0x000fe200000006ff */
[----:B------:R-:W-:Y:S01]  /*01e0*/  BAR.SYNC.DEFER_BLOCKING 0x0 ;  /* 0x0000000000007b1d */ /* 0x000fe20000010000 */
[----:B------:R-:W-:Y:S02]  /*01f0*/  IADD3 R28, -R31, c[0x0][0x1b8], RZ ;  /* 0x00006e001f1c7a10 */ /* 0x000fe40007ffe1ff */
[----:B------:R-:W-:Y:S02]  /*0200*/  LOP3.LUT R29, R29, 0xffffff80, RZ, 0xc0, !PT ;  /* 0xffffff801d1d7812 */ /* 0x000fe400078ec0ff */
[----:B------:R-:W-:Y:S02]  /*0210*/  IMNMX.U32 R28, R28, 0x1000, PT ;  /* 0x000010001c1c7817 */ /* 0x000fe40003800000 */
[----:B------:R-:W-:-:S04]  /*0220*/  LOP3.LUT R7, R29, 0x1f, R35, 0xf8, !PT ;  /* 0x0000001f1d077812 */ /* 0x000fc800078ef823 */
[----:B------:R-:W-:Y:S02]  /*0230*/  SHF.R.S32.HI R6, RZ, 0x1f, R7 ;  /* 0x0000001fff067819 */ /* 0x000fe40000011407 */
[C---:B------:R-:W-:Y:S02]  /*0240*/  IADD3 R3, P3, R7.reuse, R31, RZ ;  /* 0x0000001f07037210 */ /* 0x040fe40007f7e0ff */
[C---:B------:R-:W-:Y:S02]  /*0250*/  LOP3.LUT R5, R7.reuse, 0x20, RZ, 0xfc, !PT ;  /* 0x0000002007057812 */ /* 0x040fe400078efcff */
[C---:B------:R-:W-:Y:S01]  /*0260*/  LOP3.LUT R4, R7.reuse, 0x40, RZ, 0xfc, !PT ;  /* 0x0000004007047812 */ /* 0x040fe200078efcff */
[----:B------:R-:W-:Y:S01]  /*0270*/  IMAD.X R0, RZ, RZ, R6, P3 ;  /* 0x000000ffff007224 */ /* 0x000fe200018e0606 */
[C---:B------:R-:W-:Y:S02]  /*0280*/  LOP3.LUT R2, R7.reuse, 0x60, RZ, 0xfc, !PT ;  /* 0x0000006007027812 */ /* 0x040fe400078efcff */
[----:B------:R-:W-:-:S02]  /*0290*/  ISETP.GE.AND P2, PT, R7, R28, PT ;  /* 0x0000001c0700720c */ /* 0x000fc40003f46270 */
[-C--:B------:R-:W-:Y:S02]  /*02a0*/  ISETP.GE.AND P1, PT, R5, R28.reuse, PT ;  /* 0x0000001c0500720c */ /* 0x080fe40003f26270 */
[-C--:B------:R-:W-:Y:S02]  /*02b0*/  ISETP.GE.AND P0, PT, R4, R28.reuse, PT ;  /* 0x0000001c0400720c */ /* 0x080fe40003f06270 */
[----:B------:R-:W-:Y:S02]  /*02c0*/  ISETP.GE.AND P3, PT, R2, R28, PT ;  /* 0x0000001c0200720c */ /* 0x000fe40003f66270 */
[----:B------:R-:W-:-:S04]  /*02d0*/  LEA R12, P4, R3, c[0x0][0x160], 0x2 ;  /* 0x00005800030c7a11 */ /* 0x000fc800078810ff */
[----:B------:R-:W-:-:S05]  /*02e0*/  LEA.HI.X R13, R3, c[0x0][0x164], R0, 0x2, P4 ;  /* 0x00005900030d7a11 */ /* 0x000fca00020f1400 */
[----:B------:R0:W3:Y:S04]  /*02f0*/  @!P2 LDG.E R8, [R12.64] ;  /* 0x000000060c08a981 */ /* 0x0000e8000c1e1900 */
[----:B------:R0:W4:Y:S04]  /*0300*/  @!P1 LDG.E R9, [R12.64+0x80] ;  /* 0x000080060c099981 */ /* 0x000128000c1e1900 */
[----:B------:R0:W5:Y:S04]  /*0310*/  @!P0 LDG.E R10, [R12.64+0x100] ;  /* 0x000100060c0a8981 */ /* 0x000168000c1e1900 */
[----:B--2---:R0:W2:Y:S01]  /*0320*/  @!P3 LDG.E R11, [R12.64+0x180] ;  /* 0x000180060c0bb981 */ /* 0x0040a2000c1e1900 */
[----:B------:R-:W-:Y:S01]  /*0330*/  IMAD.IADD R36, R29, 0x1, R34 ;  /* 0x000000011d247824 */ /* 0x000fe200078e0222 */
[----:B------:R-:W-:-:S02]  /*0340*/  @!P0 LEA R42, P5, R3, c[0x0][0x170], 0x2 ;  /* 0x00005c00032a8a11 */ /* 0x000fc400078a10ff */
[C---:B------:R-:W-:Y:S01]  /*0350*/  @!P3 LEA R14, P6, R3.reuse, c[0x0][0x170], 0x2 ;  /* 0x00005c00030eba11 */ /* 0x040fe200078c10ff */
[----:B------:R-:W-:Y:S01]  /*0360*/  IMAD R37, R34, 0x3, R36 ;  /* 0x0000000322257824 */ /* 0x000fe200078e0224 */
[C---:B------:R-:W-:Y:S02]  /*0370*/  @!P0 LEA.HI.X R43, R3.reuse, c[0x0][0x174], R0, 0x2, P5 ;  /* 0x00005d00032b8a11 */ /* 0x040fe400028f1400 */
[----:B0-----:R-:W-:-:S04]  /*0380*/  @!P2 LEA R12, P4, R3, c[0x0][0x170], 0x2 ;  /* 0x00005c00030caa11 */ /* 0x001fc800078810ff */
[C-C-:B------:R-:W-:Y:S02]  /*0390*/  @!P2 LEA.HI.X R13, R3.reuse, c[0x0][0x174], R0.reuse, 0x2, P4 ;  /* 0x00005d00030daa11 */ /* 0x140fe400020f1400 */
[C---:B------:R-:W-:Y:S02]  /*03a0*/  @!P1 LEA R44, P4, R3.reuse, c[0x0][0x170], 0x2 ;  /* 0x00005c00032c9a11 */ /* 0x040fe400078810ff */
[C-C-:B------:R-:W-:Y:S02]  /*03b0*/  @!P3 LEA.HI.X R15, R3.reuse, c[0x0][0x174], R0.reuse, 0x2, P6 ;  /* 0x00005d00030fba11 */ /* 0x140fe400030f1400 */
[----:B------:R-:W-:Y:S01]  /*03c0*/  @!P1 LEA.HI.X R45, R3, c[0x0][0x174], R0, 0x2, P4 ;  /* 0x00005d00032d9a11 */ /* 0x000fe200020f1400 */
[----:B---3--:R-:W-:Y:S04]  /*03d0*/  STS [R36.X4], R8 ;  /* 0x0000000824007388 */ /* 0x008fe80000004800 */
[----:B----4-:R-:W-:Y:S04]  /*03e0*/  STS [R36.X4+0x80], R9 ;  /* 0x0000800924007388 */ /* 0x010fe80000004800 */
[----:B-----5:R-:W-:Y:S04]  /*03f0*/  STS [R36.X4+0x100], R10 ;  /* 0x0001000a24007388 */ /* 0x020fe80000004800 */
[----:B--2---:R-:W-:Y:S01]  /*0400*/  STS [R36.X4+0x180], R11 ;  /* 0x0001800b24007388 */ /* 0x004fe20000004800 */
        /* <DEDUP_REMOVED lines=10> */
[----:B------:R-:W-:Y:S01]  /*04b0*/  @!P1 LEA.HI.X R45, R3, c[0x0][0x17c], R0, 0x2, P4 ;  /* 0x00005f00032d9a11 */ /* 0x000fe200020f1400 */
[----:B--2---:R-:W-:Y:S04]  /*04c0*/  STS [R36.X4], R39 ;  /* 0x0000002724007388 */ /* 0x004fe80000004800 */
[----:B---3--:R1:W-:Y:S04]  /*04d0*/  STS [R36.X4+0x80], R38 ;  /* 0x0000802624007388 */ /* 0x0083e80000004800 */
[----:B-----5:R-:W-:Y:S04]  /*04e0*/  STS [R36.X4+0x100], R41 ;  /* 0x0001002924007388 */ /* 0x020fe80000004800 */
[----:B------:R2:W-:Y:S01]  /*04f0*/  STS [R36.X4+0x180], R40 ;  /* 0x0001802824007388 */ /* 0x0005e20000004800 */
[----:B------:R-:W-:-:S06]  /*0500*/  NOP ;  /* 0x0000000000007918 */ /* 0x000fcc0000000000 */
[----:B------:R-:W-:Y:S01]  /*0510*/  LDS.128 R12, [R37.X4] ;  /* 0x00000000250c7984 */ /* 0x000fe20000004c00 */
[C---:B-1----:R-:W-:Y:S02]  /*0520*/  @!P3 LEA R38, P6, R3.reuse, c[0x0][0x178], 0x2 ;  /* 0x00005e000326ba11 */ /* 0x042fe400078c10ff */
[C---:B--2---:R-:W-:Y:S01]  /*0530*/  @!P0 LEA R40, P5, R3.reuse, c[0x0][0x178], 0x2 ;  /* 0x00005e0003288a11 */ /* 0x044fe200078a10ff */
[----:B------:R-:W-:Y:S01]  /*0540*/  BAR.SYNC.DEFER_BLOCKING 0x0 ;  /* 0x0000000000007b1d */ /* 0x000fe20000010000 */
[C-C-:B------:R-:W-:Y:S02]  /*0550*/  @!P3 LEA.HI.X R39, R3.reuse, c[0x0][0x17c], R0.reuse, 0x2, P6 ;  /* 0x00005f000327ba11 */ /* 0x140fe400030f1400 */
[----:B------:R-:W-:-:S03]  /*0560*/  @!P0 LEA.HI.X R41, R3, c[0x0][0x17c], R0, 0x2, P5 ;  /* 0x00005f0003298a11 */ /* 0x000fc600028f1400 */
[----:B------:R1:W2:Y:S04]  /*0570*/  @!P2 LDG.E R19, [R42.64] ;  /* 0x000000062a13a981 */ /* 0x0002a8000c1e1900 */
[----:B------:R3:W4:Y:S04]  /*0580*/  @!P1 LDG.E R18, [R44.64+0x80] ;  /* 0x000080062c129981 */ /* 0x000728000c1e1900 */
[----:B------:R5:W4:Y:S04]  /*0590*/  @!P0 LDG.E R17, [R40.64+0x100] ;  /* 0x0001000628118981 */ /* 0x000b28000c1e1900 */
[----:B------:R0:W4:Y:S01]  /*05a0*/  @!P3 LDG.E R16, [R38.64+0x180] ;  /* 0x000180062610b981 */ /* 0x000122000c1e1900 */
[----:B-1----:R-:W-:-:S04]  /*05b0*/  @!P0 LEA R42, P5, R3, c[0x0][0x168], 0x2 ;  /* 0x00005a00032a8a11 */ /* 0x002fc800078a10ff */
[C---:B------:R-:W-:Y:S02]  /*05c0*/  @!P0 LEA.HI.X R43, R3.reuse, c[0x0][0x16c], R0, 0x2, P5 ;  /* 0x00005b00032b8a11 */ /* 0x040fe400028f1400 */
[C---:B-----5:R-:W-:Y:S02]  /*05d0*/  @!P3 LEA R40, P6, R3.reuse, c[0x0][0x168], 0x2 ;  /* 0x00005a000328ba11 */ /* 0x060fe400078c10ff */
[----:B0-----:R-:W-:-:S04]  /*05e0*/  @!P2 LEA R38, P4, R3, c[0x0][0x168], 0x2 ;  /* 0x00005a000326aa11 */ /* 0x001fc800078810ff */
[C-C-:B------:R-:W-:Y:S02]  /*05f0*/  @!P2 LEA.HI.X R39, R3.reuse, c[0x0][0x16c], R0.reuse, 0x2, P4 ;  /* 0x00005b000327aa11 */ /* 0x140fe400020f1400 */
[C---:B---3--:R-:W-:Y:S02]  /*0600*/  @!P1 LEA R44, P4, R3.reuse, c[0x0][0x168], 0x2 ;  /* 0x00005a00032c9a11 */ /* 0x048fe400078810ff */
[C-C-:B------:R-:W-:Y:S02]  /*0610*/  @!P3 LEA.HI.X R41, R3.reuse, c[0x0][0x16c], R0.reuse, 0x2, P6 ;  /* 0x00005b000329ba11 */ /* 0x140fe400030f1400 */
        /* <DEDUP_REMOVED lines=8> */
[----:B------:R1:W2:Y:S04]  /*06a0*/  @!P2 LDG.E R22, [R38.64] ;  /* 0x000000062616a981 */ /* 0x0002a8000c1e1900 */
[----:B------:R3:W4:Y:S04]  /*06b0*/  @!P1 LDG.E R21, [R44.64+0x80] ;  /* 0x000080062c159981 */ /* 0x000728000c1e1900 */
[----:B------:R5:W4:Y:S04]  /*06c0*/  @!P0 LDG.E R20, [R42.64+0x100] ;  /* 0x000100062a148981 */ /* 0x000b28000c1e1900 */
[----:B------:R0:W4:Y:S01]  /*06d0*/  @!P3 LDG.E R23, [R40.64+0x180] ;  /* 0x000180062817b981 */ /* 0x000122000c1e1900 */
[----:B------:R-:W-:-:S02]  /*06e0*/  @!P2 IADD3 R46, R31, c[0x0][0x1b8], RZ ;  /* 0x00006e001f2eaa10 */ /* 0x000fc40007ffe0ff */
[----:B------:R-:W-:Y:S02]  /*06f0*/  @!P1 IADD3 R48, R31, c[0x0][0x1b8], RZ ;  /* 0x00006e001f309a10 */ /* 0x000fe40007ffe0ff */
[C---:B------:R-:W-:Y:S02]  /*0700*/  @!P2 IADD3 R46, P4, R7.reuse, R46, RZ ;  /* 0x0000002e072ea210 */ /* 0x040fe40007f9e0ff */
[----:B------:R-:W-:Y:S02]  /*0710*/  @!P1 IADD3 R48, P5, R7, R48, RZ ;  /* 0x0000003007309210 */ /* 0x000fe40007fbe0ff */
[----:B-1----:R-:W-:Y:S01]  /*0720*/  @!P0 IADD3 R38, R31, c[0x0][0x1b8], RZ ;  /* 0x00006e001f268a10 */ /* 0x002fe20007ffe0ff */
[----:B------:R-:W-:Y:S01]  /*0730*/  @!P2 IMAD.X R47, RZ, RZ, R6, P4 ;  /* 0x000000ffff2fa224 */ /* 0x000fe200020e0606 */
[----:B---3--:R-:W-:Y:S02]  /*0740*/  @!P2 LEA R44, P4, R46, c[0x0][0x170], 0x2 ;  /* 0x00005c002e2caa11 */ /* 0x008fe400078810ff */
[----:B------:R-:W-:-:S02]  /*0750*/  @!P1 IADD3.X R39, RZ, R6, RZ, P5, !PT ;  /* 0x00000006ff279210 */ /* 0x000fc40002ffe4ff */
[----:B------:R-:W-:Y:S02]  /*0760*/  @!P2 LEA.HI.X R45, R46, c[0x0][0x174], R47, 0x2, P4 ;  /* 0x00005d002e2daa11 */ /* 0x000fe400020f142f */
[----:B------:R-:W-:Y:S02]  /*0770*/  @!P3 IADD3 R46, R31, c[0x0][0x1b8], RZ ;  /* 0x00006e001f2eba10 */ /* 0x000fe40007ffe0ff */
[C---:B-----5:R-:W-:Y:S02]  /*0780*/  @!P1 LEA R42, P5, R48.reuse, c[0x0][0x170], 0x2 ;  /* 0x00005c00302a9a11 */ /* 0x060fe400078a10ff */
[C---:B0-----:R-:W-:Y:S02]  /*0790*/  @!P0 IADD3 R41, P6, R7.reuse, R38, RZ ;  /* 0x0000002607298210 */ /* 0x041fe40007fde0ff */
[----:B------:R-:W-:Y:S02]  /*07a0*/  @!P3 IADD3 R47, P4, R7, R46, RZ ;  /* 0x0000002e072fb210 */ /* 0x000fe40007f9e0ff */
[----:B------:R-:W-:Y:S01]  /*07b0*/  @!P1 LEA.HI.X R43, R48, c[0x0][0x174], R39, 0x2, P5 ;  /* 0x00005d00302b9a11 */ /* 0x000fe200028f1427 */
[--C-:B------:R-:W-:Y:S01]  /*07c0*/  @!P0 IMAD.X R46, RZ, RZ, R6.reuse, P6 ;  /* 0x000000ffff2e8224 */ /* 0x100fe200030e0606 */
[----:B------:R-:W-:Y:S01]  /*07d0*/  @!P0 LEA R40, P5, R41, c[0x0][0x170], 0x2 ;  /* 0x00005c0029288a11 */ /* 0x000fe200078a10ff */
[----:B------:R-:W-:Y:S01]  /*07e0*/  @!P3 IMAD.X R48, RZ, RZ, R6, P4 ;  /* 0x000000ffff30b224 */ /* 0x000fe200020e0606 */
[----:B------:R-:W-:-:S02]  /*07f0*/  @!P3 LEA R38, P4, R47, c[0x0][0x170], 0x2 ;  /* 0x00005c002f26ba11 */ /* 0x000fc400078810ff */
[----:B------:R-:W-:Y:S02]  /*0800*/  @!P0 LEA.HI.X R41, R41, c[0x0][0x174], R46, 0x2, P5 ;  /* 0x00005d0029298a11 */ /* 0x000fe400028f142e */
[----:B------:R-:W-:Y:S01]  /*0810*/  @!P3 LEA.HI.X R39, R47, c[0x0][0x174], R48, 0x2, P4 ;  /* 0x00005d002f27ba11 */ /* 0x000fe200020f1430 */
[----:B--2---:R-:W-:Y:S04]  /*0820*/  STS [R36.X4], R22 ;  /* 0x0000001624007388 */ /* 0x004fe80000004800 */
[----:B----4-:R-:W-:Y:S04]  /*0830*/  STS [R36.X4+0x80], R21 ;  /* 0x0000801524007388 */ /* 0x010fe80000004800 */
[----:B------:R-:W-:Y:S04]  /*0840*/  STS [R36.X4+0x100], R20 ;  /* 0x0001001424007388 */ /* 0x000fe80000004800 */
[----:B------:R-:W-:Y:S01]  /*0850*/  STS [R36.X4+0x180], R23 ;  /* 0x0001801724007388 */ /* 0x000fe20000004800 */
[----:B------:R-:W-:-:S06]  /*0860*/  NOP ;  /* 0x0000000000007918 */ /* 0x000fcc0000000000 */
[----:B------:R-:W-:Y:S04]  /*0870*/  LDS.128 R20, [R37.X4] ;  /* 0x0000000025147984 */ /* 0x000fe80000004c00 */
[----:B------:R-:W-:Y:S06]  /*0880*/  BAR.SYNC.DEFER_BLOCKING 0x0 ;  /* 0x0000000000007b1d */ /* 0x000fec0000010000 */
[----:B------:R0:W2:Y:S04]  /*0890*/  @!P2 LDG.E R24, [R44.64] ;  /* 0x000000062c18a981 */ /* 0x0000a8000c1e1900 */
[----:B------:R1:W3:Y:S04]  /*08a0*/  @!P1 LDG.E R25, [R42.64+0x80] ;  /* 0x000080062a199981 */ /* 0x0002e8000c1e1900 */
[----:B------:R4:W5:Y:S04]  /*08b0*/  @!P0 LDG.E R26, [R40.64+0x100] ;  /* 0x00010006281a8981 */ /* 0x000968000c1e1900 */
[----:B------:R1:W5:Y:S01]  /*08c0*/  @!P3 LDG.E R27, [R38.64+0x180] ;  /* 0x00018006261bb981 */ /* 0x000362000c1e1900 */
[----:B------:R-:W-:Y:S01]  /*08d0*/  IMAD.MOV.U32 R46, RZ, RZ, c[0x0][0x194] ;  /* 0x00006500ff2e7624 */ /* 0x000fe200078e00ff */
[----:B------:R-:W-:Y:S01]  /*08e0*/  FSETP.LT.FTZ.AND P0, PT, RZ, c[0x0][0x1a4], PT ;  /* 0x00006900ff007a0b */ /* 0x000fe20003f11000 */
[----:B------:R-:W-:-:S02]  /*08f0*/  FMUL.FTZ R8, R8, c[0x0][0x1b0] ;  /* 0x00006c0008087a20 */ /* 0x000fc40000410000 */
[----:B------:R-:W-:Y:S01]  /*0900*/  FADD.FTZ R46, -R46, 1 ;  /* 0x3f8000002e2e7421 */ /* 0x000fe20000010100 */
[----:B----4-:R-:W-:Y:S01]  /*0910*/  MOV R40, c[0x0][0x190] ;  /* 0x0000640000287a02 */ /* 0x010fe20000000f00 */
[----:B------:R-:W-:Y:S02]  /*0920*/  IMAD.MOV.U32 R41, RZ, RZ, c[0x0][0x198] ;  /* 0x00006600ff297624 */ /* 0x000fe400078e00ff */
[----:B0-----:R-:W-:Y:S01]  /*0930*/  FMUL.FTZ R45, R8, R46 ;  /* 0x0000002e082d7220 */ /* 0x001fe20000410000 */
[----:B-1----:R-:W-:Y:S01]  /*0940*/  MUFU.RCP R39, R33 ;  /* 0x0000002100277308 */ /* 0x002fe20000001000 */
[----:B------:R-:W-:Y:S02]  /*0950*/  FADD.FTZ R40, -R40, 1 ;  /* 0x3f80000028287421 */ /* 0x000fe40000010100 */
[----:B------:R-:W-:Y:S02]  /*0960*/  FMUL.FTZ R45, R8, R45 ;  /* 0x0000002d082d7220 */ /* 0x000fe40000410000 */
[----:B------:R-:W-:-:S02]  /*0970*/  FMUL.FTZ R9, R9, c[0x0][0x1b0] ;  /* 0x00006c0009097a20 */ /* 0x000fc40000410000 */
[----:B------:R-:W-:Y:S01]  /*0980*/  FFMA.FTZ R16, R16, c[0x0][0x194], R45 ;  /* 0x0000650010107a23 */ /* 0x000fe2000001002d */
[----:B------:R-:W-:Y:S01]  /*0990*/  MUFU.RCP R38, R30 ;  /* 0x0000001e00267308 */ /* 0x000fe20000001000 */
[----:B------:R-:W-:Y:S02]  /*09a0*/  FMUL.FTZ R10, R10, c[0x0][0x1b0] ;  /* 0x00006c000a0a7a20 */ /* 0x000fe40000410000 */
[----:B------:R-:W-:-:S05]  /*09b0*/  FMUL.FTZ R11, R11, c[0x0][0x1b0] ;  /* 0x00006c000b0b7a20 */ /* 0x000fca0000410000 */
[----:B------:R-:W0:Y:S02]  /*09c0*/  MUFU.SQRT R42, R16 ;  /* 0x00000010002a7308 */ /* 0x000e240000002000 */
[----:B0-----:R-:W-:Y:S02]  /*09d0*/  FFMA.FTZ R43, R42, R39, c[0x0][0x1a0] ;  /* 0x000068002a2b7623 */ /* 0x001fe40000010027 */
[----:B------:R-:W-:-:S04]  /*09e0*/  FADD.FTZ R42, -R41, 1 ;  /* 0x3f800000292a7421 */ /* 0x000fc80000010100 */
[----:B------:R-:W0:Y:S01]  /*09f0*/  MUFU.RCP R44, R43 ;  /* 0x0000002b002c7308 */ /* 0x000e220000001000 */
[----:B--2---:R-:W-:Y:S04]  /*0a00*/  STS [R36.X4], R24 ;  /* 0x0000001824007388 */ /* 0x004fe80000004800 */
[----:B---3--:R-:W-:Y:S04]  /*0a10*/  STS [R36.X4+0x80], R25 ;  /* 0x0000801924007388 */ /* 0x008fe80000004800 */
[----:B-----5:R-:W-:Y:S04]  /*0a20*/  STS [R36.X4+0x100], R26 ;  /* 0x0001001a24007388 */ /* 0x020fe80000004800 */
[----:B------:R-:W-:Y:S01]  /*0a30*/  STS [R36.X4+0x180], R27 ;  /* 0x0001801b24007388 */ /* 0x000fe20000004800 */
[----:B------:R-:W-:-:S06]  /*0a40*/  NOP ;  /* 0x0000000000007918 */ /* 0x000fcc0000000000 */
[----:B------:R1:W2:Y:S02]  /*0a50*/  LDS.128 R24, [R37.X4] ;  /* 0x0000000025187984 */ /* 0x0002a40000004c00 */
[----:B-1----:R-:W-:-:S04]  /*0a60*/  FMUL.FTZ R37, R40, R8 ;  /* 0x0000000828257220 */ /* 0x002fc80000410000 */
[----:B------:R-:W-:Y:S02]  /*0a70*/  FFMA.FTZ R12, R12, c[0x0][0x190], R37 ;  /* 0x000064000c0c7a23 */ /* 0x000fe40000010025 */
[----:B------:R-:W-:Y:S02]  /*0a80*/  FMUL.FTZ R37, R8, R42 ;  /* 0x0000002a08257220 */ /* 0x000fe40000410000 */
[----:B------:R-:W-:Y:S02]  /*0a90*/  FMUL.FTZ R41, R12, R38 ;  /* 0x000000260c297220 */ /* 0x000fe40000410000 */
[----:B--2---:R-:W-:-:S04]  /*0aa0*/  FFMA.FTZ R24, R24, c[0x0][0x198], R37 ;  /* 0x0000660018187a23 */ /* 0x004fc80000010025 */
[----:B------:R-:W-:-:S04]  /*0ab0*/  FFMA.FTZ R41, R24, c[0x0][0x19c], R41 ;  /* 0x0000670018297a23 */ /* 0x000fc80000010029 */
[----:B0-----:R-:W-:-:S04]  /*0ac0*/  FMUL.FTZ R41, R41, R44 ;  /* 0x0000002c29297220 */ /* 0x001fc80000410000 */
[----:B------:R-:W-:Y:S01]  /*0ad0*/  FFMA.FTZ R20, -R41, c[0x0][0x1ac], R20 ;  /* 0x00006b0029147a23 */ /* 0x000fe20000010114 */
[----:B------:R-:W-:Y:S05]  /*0ae0*/  @P0 BRA `(.L_x_1590) ;  /* 0x000002b000000947 */ /* 0x000fea0003800000 */
[-C--:B------:R-:W-:Y:S02]  /*0af0*/  FMUL.FTZ R44, R9, R46.reuse ;  /* 0x0000002e092c7220 */ /* 0x080fe40000410000 */
[CC--:B------:R-:W-:Y:S02]  /*0b00*/  FMUL.FTZ R37, R10.reuse, R46.reuse ;  /* 0x0000002e0a257220 */ /* 0x0c0fe40000410000 */
[----:B------:R-:W-:Y:S02]  /*0b10*/  FMUL.FTZ R46, R11, R46 ;  /* 0x0000002e0b2e7220 */ /* 0x000fe40000410000 */
[----:B------:R-:W-:Y:S02]  /*0b20*/  FMUL.FTZ R44, R9, R44 ;  /* 0x0000002c092c7220 */ /* 0x000fe40000410000 */
[----:B------:R-:W-:Y:S02]  /*0b30*/  FMUL.FTZ R37, R10, R37 ;  /* 0x000000250a257220 */ /* 0x000fe40000410000 */
[----:B------:R-:W-:-:S02]  /*0b40*/  FMUL.FTZ R48, R11, R46 ;  /* 0x0000002e0b307220 */ /* 0x000fc40000410000 */
[----:B------:R-:W-:Y:S02]  /*0b50*/  FFMA.FTZ R17, R17, c[0x0][0x194], R44 ;  /* 0x0000650011117a23 */ /* 0x000fe4000001002c */
[----:B------:R-:W-:Y:S02]  /*0b60*/  FFMA.FTZ R18, R18, c[0x0][0x194], R37 ;  /* 0x0000650012127a23 */ /* 0x000fe40000010025 */
[----:B------:R-:W-:Y:S01]  /*0b70*/  FFMA.FTZ R19, R19, c[0x0][0x194], R48 ;  /* 0x0000650013137a23 */ /* 0x000fe20000010030 */
[----:B------:R-:W0:Y:S01]  /*0b80*/  MUFU.SQRT R44, R17 ;  /* 0x00000011002c7308 */ /* 0x000e220000002000 */
[C---:B------:R-:W-:Y:S02]  /*0b90*/  FMUL.FTZ R43, R10.reuse, R40 ;  /* 0x000000280a2b7220 */ /* 0x040fe40000410000 */
[----:B------:R-:W-:Y:S02]  /*0ba0*/  FMUL.FTZ R45, R10, R42 ;  /* 0x0000002a0a2d7220 */ /* 0x000fe40000410000 */
[----:B------:R-:W-:-:S02]  /*0bb0*/  FFMA.FTZ R14, R14, c[0x0][0x190], R43 ;  /* 0x000064000e0e7a23 */ /* 0x000fc4000001002b */
[----:B------:R-:W-:Y:S01]  /*0bc0*/  FFMA.FTZ R26, R26, c[0x0][0x198], R45 ;  /* 0x000066001a1a7a23 */ /* 0x000fe2000001002d */
[----:B------:R-:W1:Y:S01]  /*0bd0*/  MUFU.SQRT R46, R18 ;  /* 0x00000012002e7308 */ /* 0x000e620000002000 */
[----:B------:R-:W-:-:S07]  /*0be0*/  FMUL.FTZ R43, R14, R38 ;  /* 0x000000260e2b7220 */ /* 0x000fce0000410000 */
[----:B------:R-:W2:Y:S01]  /*0bf0*/  MUFU.SQRT R48, R19 ;  /* 0x0000001300307308 */ /* 0x000ea20000002000 */
[-C--:B0-----:R-:W-:Y:S02]  /*0c00*/  FFMA.FTZ R41, R44, R39.reuse, c[0x0][0x1a0] ;  /* 0x000068002c297623 */ /* 0x081fe40000010027 */
[-C--:B------:R-:W-:Y:S02]  /*0c10*/  FMUL.FTZ R44, R9, R40.reuse ;  /* 0x00000028092c7220 */ /* 0x080fe40000410000 */
[----:B------:R-:W-:Y:S02]  /*0c20*/  FMUL.FTZ R40, R11, R40 ;  /* 0x000000280b287220 */ /* 0x000fe40000410000 */
[----:B------:R-:W-:Y:S01]  /*0c30*/  FFMA.FTZ R13, R13, c[0x0][0x190], R44 ;  /* 0x000064000d0d7a23 */ /* 0x000fe2000001002c */
[----:B------:R-:W0:Y:S01]  /*0c40*/  MUFU.RCP R41, R41 ;  /* 0x0000002900297308 */ /* 0x000e220000001000 */
[----:B-1----:R-:W-:Y:S02]  /*0c50*/  FFMA.FTZ R37, R46, R39, c[0x0][0x1a0] ;  /* 0x000068002e257623 */ /* 0x002fe40000010027 */
[----:B------:R-:W-:-:S02]  /*0c60*/  FMUL.FTZ R46, R9, R42 ;  /* 0x0000002a092e7220 */ /* 0x000fc40000410000 */
[----:B------:R-:W-:Y:S02]  /*0c70*/  FMUL.FTZ R42, R11, R42 ;  /* 0x0000002a0b2a7220 */ /* 0x000fe40000410000 */
[----:B------:R-:W-:Y:S01]  /*0c80*/  FFMA.FTZ R15, R15, c[0x0][0x190], R40 ;  /* 0x000064000f0f7a23 */ /* 0x000fe20000010028 */
[----:B------:R-:W1:Y:S01]  /*0c90*/  MUFU.RCP R37, R37 ;  /* 0x0000002500257308 */ /* 0x000e620000001000 */
[----:B--2---:R-:W-:Y:S02]  /*0ca0*/  FFMA.FTZ R39, R48, R39, c[0x0][0x1a0] ;  /* 0x0000680030277623 */ /* 0x004fe40000010027 */
[----:B------:R-:W-:Y:S02]  /*0cb0*/  FFMA.FTZ R27, R27, c[0x0][0x198], R42 ;  /* 0x000066001b1b7a23 */ /* 0x000fe4000001002a */
[----:B------:R-:W-:Y:S02]  /*0cc0*/  FFMA.FTZ R25, R25, c[0x0][0x198], R46 ;  /* 0x0000660019197a23 */ /* 0x000fe4000001002e */
[-C--:B------:R-:W-:Y:S01]  /*0cd0*/  FMUL.FTZ R40, R13, R38.reuse ;  /* 0x000000260d287220 */ /* 0x080fe20000410000 */
[----:B------:R-:W2:Y:S01]  /*0ce0*/  MUFU.RCP R39, R39 ;  /* 0x0000002700277308 */ /* 0x000ea20000001000 */
[----:B------:R-:W-:-:S02]  /*0cf0*/  FMUL.FTZ R42, R15, R38 ;  /* 0x000000260f2a7220 */ /* 0x000fc40000410000 */
[----:B------:R-:W-:Y:S02]  /*0d00*/  FFMA.FTZ R40, R25, c[0x0][0x19c], R40 ;  /* 0x0000670019287a23 */ /* 0x000fe40000010028 */
[----:B------:R-:W-:Y:S02]  /*0d10*/  FFMA.FTZ R38, R26, c[0x0][0x19c], R43 ;  /* 0x000067001a267a23 */ /* 0x000fe4000001002b */
[----:B------:R-:W-:Y:S02]  /*0d20*/  FFMA.FTZ R42, R27, c[0x0][0x19c], R42 ;  /* 0x000067001b2a7a23 */ /* 0x000fe4000001002a */
[----:B0-----:R-:W-:Y:S02]  /*0d30*/  FMUL.FTZ R40, R40, R41 ;  /* 0x0000002928287220 */ /* 0x001fe40000410000 */
[----:B-1----:R-:W-:Y:S02]  /*0d40*/  FMUL.FTZ R37, R38, R37 ;  /* 0x0000002526257220 */ /* 0x002fe40000410000 */
[----:B------:R-:W-:-:S02]  /*0d50*/  FFMA.FTZ R21, -R40, c[0x0][0x1ac], R21 ;  /* 0x00006b0028157a23 */ /* 0x000fc40000010115 */
[----:B------:R-:W-:Y:S02]  /*0d60*/  FFMA.FTZ R22, -R37, c[0x0][0x1ac], R22 ;  /* 0x00006b0025167a23 */ /* 0x000fe40000010116 */
[----:B--2---:R-:W-:-:S04]  /*0d70*/  FMUL.FTZ R42, R42, R39 ;  /* 0x000000272a2a7220 */ /* 0x004fc80000410000 */
[----:B------:R-:W-:Y:S01]  /*0d80*/  FFMA.FTZ R23, -R42, c[0x0][0x1ac], R23 ;  /* 0x00006b002a177a23 */ /* 0x000fe20000010117 */
[----:B------:R-:W-:Y:S05]  /*0d90*/  BRA `(.L_x_1591) ;  /* 0x000002e000007947 */ /* 0x000fea0003800000 */
.L_x_1590:
        /* <DEDUP_REMOVED lines=15> */
[----:B------:R-:W-:Y:S02]  /*0e90*/  FMUL.FTZ R43, R14, R38 ;  /* 0x000000260e2b7220 */ /* 0x000fe40000410000 */
[----:B------:R-:W-:-:S05]  /*0ea0*/  FMUL.FTZ R20, R32, R20 ;  /* 0x0000001420147220 */ /* 0x000fca0000410000 */
        /* <DEDUP_REMOVED lines=24> */
[----:B--2---:R-:W-:Y:S02]  /*1030*/  FMUL.FTZ R42, R42, R39 ;  /* 0x000000272a2a7220 */ /* 0x004fe40000410000 */
[----:B------:R-:W-:Y:S02]  /*1040*/  FMUL.FTZ R21, R32, R21 ;  /* 0x0000001520157220 */ /* 0x000fe40000410000 */
[----:B------:R-:W-:Y:S02]  /*1050*/  FFMA.FTZ R23, -R42, c[0x0][0x1ac], R23 ;  /* 0x00006b002a177a23 */ /* 0x000fe40000010117 */
[C---:B------:R-:W-:Y:S02]  /*1060*/  FMUL.FTZ R22, R32.reuse, R37 ;  /* 0x0000002520167220 */ /* 0x040fe40000410000 */
[----:B------:R-:W-:-:S02]  /*1070*/  FMUL.FTZ R23, R32, R23 ;  /* 0x0000001720177220 */ /* 0x000fc40000410000 */
.L_x_1591:
[----:B------:R-:W-:Y:S01]  /*1080*/  BAR.SYNC.DEFER_BLOCKING 0x0 ;  /* 0x0000000000007b1d */ /* 0x000fe20000010000 */
[----:B------:R-:W-:Y:S01]  /*1090*/  ISETP.NE.AND P0, PT, R35, RZ, PT ;  /* 0x000000ff2300720c */ /* 0x000fe20003f05270 */
[----:B------:R-:W-:-:S05]  /*10a0*/  IMAD R29, R34, 0x4, R29 ;  /* 0x00000004221d7824 */ /* 0x000fca00078e021d */
        /* <DEDUP_REMOVED lines=92> */
[----:B------:R-:W-:Y:S02]  /*1670*/  @!P2 IADD3 R0, R31, c[0x0][0x1b8], RZ ;  /* 0x00006e001f00aa10 */ /* 0x000fe40007ffe0ff */
[C---:B------:R-:W-:Y:S02]  /*1680*/  @!P3 IADD3 R12, P4, R7.reuse, R12, RZ ;  /* 0x0000000c070cb210 */ /* 0x040fe40007f9e0ff */
[----:B------:R-:W-:Y:S02]  /*1690*/  @!P2 IADD3 R0, P5, R7, R0, RZ ;  /* 0x000000000700a210 */ /* 0x000fe40007fbe0ff */
[----:B------:R-:W-:Y:S01]  /*16a0*/  @!P0 IADD3 R14, R31, c[0x0][0x1b8], RZ ;  /* 0x00006e001f0e8a10 */ /* 0x000fe20007ffe0ff */
[----:B------:R-:W-:Y:S01]  /*16b0*/  @!P3 IMAD.X R3, RZ, RZ, R6, P4 ;  /* 0x000000ffff03b224 */ /* 0x000fe200020e0606 */
[----:B------:R-:W-:-:S02]  /*16c0*/  @!P3 LEA R4, P4, R12, c[0x0][0x170], 0x2 ;  /* 0x00005c000c04ba11 */ /* 0x000fc400078810ff */
[----:B------:R-:W-:Y:S02]  /*16d0*/  @!P0 IADD3 R14, P6, R7, R14, RZ ;  /* 0x0000000e070e8210 */ /* 0x000fe40007fde0ff */
[----:B------:R-:W-:Y:S02]  /*16e0*/  @!P3 LEA.HI.X R5, R12, c[0x0][0x174], R3, 0x2, P4 ;  /* 0x00005d000c05ba11 */ /* 0x000fe400020f1403 */
[----:B------:R-:W-:Y:S02]  /*16f0*/  @!P1 IADD3 R12, R31, c[0x0][0x1b8], RZ ;  /* 0x00006e001f0c9a10 */ /* 0x000fe40007ffe0ff */
[----:B------:R-:W-:Y:S01]  /*1700*/  @!P2 IADD3.X R3, RZ, R6, RZ, P5, !PT ;  /* 0x00000006ff03a210 */ /* 0x000fe20002ffe4ff */
[----:B------:R0:W-:Y:S01]  /*1710*/  @!P3 STG.E [R4.64], R24 ;  /* 0x000000180400b986 */ /* 0x0001e2000c101906 */
[C---:B------:R-:W-:Y:S02]  /*1720*/  @!P2 LEA R2, P4, R0.reuse, c[0x0][0x170], 0x2 ;  /* 0x00005c000002aa11 */ /* 0x040fe400078810ff */
[----:B------:R-:W-:Y:S01]  /*1730*/  @!P1 IADD3 R13, P5, R7, R12, RZ ;  /* 0x0000000c070d9210 */ /* 0x000fe20007fbe0ff */
[----:B------:R-:W-:Y:S01]  /*1740*/  @!P0 IMAD.X R7, RZ, RZ, R6, P6 ;  /* 0x000000ffff078224 */ /* 0x000fe200030e0606 */
[----:B------:R-:W-:-:S02]  /*1750*/  @!P2 LEA.HI.X R3, R0, c[0x0][0x174], R3, 0x2, P4 ;  /* 0x00005d000003aa11 */ /* 0x000fc400020f1403 */
[C---:B------:R-:W-:Y:S01]  /*1760*/  @!P1 LEA R12, P4, R13.reuse, c[0x0][0x170], 0x2 ;  /* 0x00005c000d0c9a11 */ /* 0x040fe200078810ff */
[----:B------:R-:W-:Y:S01]  /*1770*/  @!P1 IMAD.X R0, RZ, RZ, R6, P5 ;  /* 0x000000ffff009224 */ /* 0x000fe200028e0606 */
[C---:B------:R-:W-:Y:S01]  /*1780*/  @!P0 LEA R6, P5, R14.reuse, c[0x0][0x170], 0x2 ;  /* 0x00005c000e068a11 */ /* 0x040fe200078a10ff */
[----:B------:R0:W-:Y:S03]  /*1790*/  @!P2 STG.E [R2.64+0x80], R25 ;  /* 0x000080190200a986 */ /* 0x0001e6000c101906 */
[----:B------:R-:W-:Y:S02]  /*17a0*/  @!P1 LEA.HI.X R13, R13, c[0x0][0x174], R0, 0x2, P4 ;  /* 0x00005d000d0d9a11 */ /* 0x000fe400020f1400 */
[----:B------:R-:W-:Y:S02]  /*17b0*/  MOV R0, c[0x0][0xc] ;  /* 0x0000030000007a02 */ /* 0x000fe40000000f00 */
[----:B------:R-:W-:Y:S01]  /*17c0*/  @!P0 LEA.HI.X R7, R14, c[0x0][0x174], R7, 0x2, P5 ;  /* 0x00005d000e078a11 */ /* 0x000fe200028f1407 */
[----:B------:R0:W-:Y:S02]  /*17d0*/  @!P1 STG.E [R12.64+0x100], R26 ;  /* 0x0001001a0c009986 */ /* 0x0001e4000c101906 */
[----:B------:R-:W-:-:S02]  /*17e0*/  IMAD R31, R0, 0x1000, R31 ;  /* 0x00001000001f7824 */ /* 0x000fc400078e021f */
[----:B------:R0:W-:Y:S03]  /*17f0*/  @!P0 STG.E [R6.64+0x180], R27 ;  /* 0x0001801b06008986 */ /* 0x0001e6000c101906 */
[----:B------:R-:W-:-:S13]  /*1800*/  ISETP.GE.U32.AND P0, PT, R31, UR5, PT ;  /* 0x000000051f007c0c */ /* 0x000fda000bf06070 */
[----:B0-----:R-:W-:Y:S01]  /*1810*/  @P0 CALL.REL.NOINC `(.L_x_1592) ;  /* 0x0000001000000944 */ /* 0x001fe20003c00000 */
[----:B------:R-:W-:Y:S05]  /*1820*/  BRA `(.L_x_1593) ;  /* 0xffffe9a000007947 */ /* 0x000fea000383ffff */
.L_x_1592:
[----:B------:R-:W-:Y:S05]  /*1830*/  EXIT ;  /* 0x000000000000794d */ /* 0x000fea0003800000 */
.L_x_1594:
        /* <DEDUP_REMOVED lines=12> */
.L_x_2165:


//--------------------- .text._Z21kOptimizer32bit2StateI13__nv_bfloat16Li0EEvPT_S2_PfS3_S3_ffffffffiffbi --------------------------
	.section	.text._Z21kOptimizer32bit2StateI13__nv_bfloat16Li0EEvPT_S2_PfS3_S3_ffffffffiffbi,"ax",@progbits
	.sectioninfo	@"SHI_REGISTERS=48"
	.align	128
        .global         _Z21kOptimizer32bit2StateI13__nv_bfloat16Li0EEvPT_S2_PfS3_S3_ffffffffiffbi
        .type           _Z21kOptimizer32bit2StateI13__nv_bfloat16Li0EEvPT_S2_PfS3_S3_ffffffffiffbi,@function
        .size           _Z21kOptimizer32bit2StateI13__nv_bfloat16Li0EEvPT_S2_PfS3_S3_ffffffffiffbi,(.L_x_2166 - _Z21kOptimizer32bit2StateI13__nv_bfloat16Li0EEvPT_S2_PfS3_S3_ffffffffiffbi)
        .other          _Z21kOptimizer32bit2StateI13__nv_bfloat16Li0EEvPT_S2_PfS3_S3_ffffffffiffbi,@"STO_CUDA_ENTRY STV_DEFAULT"
_Z21kOptimizer32bit2StateI13__nv_bfloat16Li0EEvPT_S2_PfS3_S3_ffffffffiffbi:
.text._Z21kOptimizer32bit2StateI13__nv_bfloat16Li0EEvPT_S2_PfS3_S3_ffffffffiffbi:
[----:B------:R-:W-:Y:S02]  /*0000*/  IMAD.MOV.U32 R1, RZ, RZ, c[0x0][0x28] ;  /* 0x00000a00ff017624 */ /* 0x000fe400078e00ff */
[----:B------:R-:W0:Y:S01]  /*0010*/  S2UR UR5, SR_CTAID.X ;  /* 0x00000000000579c3 */ /* 0x000e220000002500 */
[----:B------:R-:W-:Y:S01]  /*0020*/  ULDC UR7, c[0x0][0x1b8] ;  /* 0x00006e0000077ab9 */ /* 0x000fe20000000800 */
[----:B------:R-:W-:Y:S01]  /*0030*/  FSETP.LT.FTZ.AND P0, PT, RZ, c[0x0][0x188], PT ;  /* 0x00006200ff007a0b */ /* 0x000fe20003f11000 */
[----:B------:R-:W-:Y:S01]  /*0040*/  USHF.R.S32.HI UR4, URZ, 0x1f, UR7 ;  /* 0x0000001f3f047899 */ /* 0x000fe20008011407 */
[----:B------:R-:W-:Y:S01]  /*0050*/  IMAD.MOV.U32 R6, RZ, RZ, 0x3f800000 ;  /* 0x3f800000ff067424 */ /* 0x000fe200078e00ff */
[----:B------:R-:W-:Y:S02]  /*0060*/  ULDC UR6, c[0x0][0x0] ;  /* 0x0000000000067ab9 */ /* 0x000fe40000000800 */
[----:B------:R-:W-:Y:S02]  /*0070*/  ULOP3.LUT UP0, URZ, UR7, 0xfff, URZ, 0xc0, !UPT ;  /* 0x00000fff073f7892 */ /* 0x000fe4000f80c03f */
[----:B------:R-:W-:Y:S02]  /*0080*/  ULEA.HI UR4, UR4, UR7, URZ, 0xc ;  /* 0x0000000704047291 */ /* 0x000fe4000f8f603f */
[----:B------:R-:W-:-:S02]  /*0090*/  ULDC.64 UR8, c[0x0][0x118] ;  /* 0x0000460000087ab9 */ /* 0x000fc40000000a00 */
[----:B------:R-:W-:Y:S02]  /*00a0*/  ULOP3.LUT UR4, UR4, 0xfffff000, URZ, 0xc0, !UPT ;  /* 0xfffff00004047892 */ /* 0x000fe4000f8ec03f */
[----:B0-----:R-:W-:Y:S02]  /*00b0*/  UIMAD UR5, UR5, UR6, URZ ;  /* 0x00000006050572a4 */ /* 0x001fe4000f8e023f */
[----:B------:R-:W-:Y:S02]  /*00c0*/  UIADD3 UR6, UR4, 0x1000, URZ ;  /* 0x0000100004067890 */ /* 0x000fe4000fffe03f */
[----:B------:R-:W-:Y:S02]  /*00d0*/  USHF.L.U32 UR5, UR5, 0x2, URZ ;  /* 0x0000000205057899 */ /* 0x000fe4000800063f */
[----:B------:R-:W-:-:S04]  /*00e0*/  @!UP0 UIADD3 UR6, UR4, URZ, URZ ;  /* 0x0000003f04068290 */ /* 0x000fc8000fffe03f */
[----:B------:R-:W-:-:S05]  /*00f0*/  IMAD.U32 R0, RZ, RZ, UR5 ;  /* 0x00000005ff007e24 */ /* 0x000fca000f8e00ff */
[----:B------:R-:W-:Y:S01]  /*0100*/  ISETP.GE.U32.AND P1, PT, R0, UR6, PT ;  /* 0x0000000600007c0c */ /* 0x000fe2000bf26070 */
[----:B------:R-:W-:-:S12]  /*0110*/  @!P0 BRA `(.L_x_1595) ;  /* 0x0000009000008947 */ /* 0x000fd80003800000 */
[----:B------:R-:W-:Y:S02]  /*0120*/  IMAD.MOV.U32 R2, RZ, RZ, c[0x0][0x180] ;  /* 0x00006000ff027624 */ /* 0x000fe400078e00ff */
[----:B------:R-:W-:-:S05]  /*0130*/  IMAD.MOV.U32 R3, RZ, RZ, c[0x0][0x184] ;  /* 0x00006100ff037624 */ /* 0x000fca00078e00ff */
[----:B------:R-:W2:Y:S01]  /*0140*/  LDG.E R2, [R2.64] ;  /* 0x0000000802027981 */ /* 0x000ea2000c1e1900 */
[----:B------:R-:W-:-:S04]  /*0150*/  IMAD.MOV.U32 R5, RZ, RZ, c[0x0][0x188] ;  /* 0x00006200ff057624 */ /* 0x000fc800078e00ff */
[----:B------:R-:W-:Y:S01]  /*0160*/  FMUL.FTZ R5, R5, c[0x0][0x18c] ;  /* 0x0000630005057a20 */ /* 0x000fe20000410000 */
[----:B--2---:R-:W0:Y:S04]  /*0170*/  MUFU.SQRT R4, R2 ;  /* 0x0000000200047308 */ /* 0x004e280000002000 */
[----:B0-----:R-:W-:-:S13]  /*0180*/  FSETP.GT.FTZ.AND P0, PT, R4, R5, PT ;  /* 0x000000050400720b */ /* 0x001fda0003f14000 */
[----:B------:R-:W0:Y:S02]  /*0190*/  @P0 MUFU.RCP R4, R4 ;  /* 0x0000000400040308 */ /* 0x000e240000001000 */
[----:B0-----:R-:W-:-:S06]  /*01a0*/  @P0 FMUL.FTZ R6, R5, R4 ;  /* 0x0000000405060220 */ /* 0x001fcc0000410000 */
.L_x_1595:
[----:B------:R-:W-:Y:S05]  /*01b0*/  @P1 EXIT ;  /* 0x000000000000194d */ /* 0x000fea0003800000 */
[----:B------:R-:W-:Y:S01]  /*01c0*/  I2F R2, c[0x0][0x1a8] ;  /* 0x00006a0000027b06 */ /* 0x000fe20000201400 */
[----:B------:R-:W0:Y:S01]  /*01d0*/  S2R R4, SR_LANEID ;  /* 0x0000000000047919 */ /* 0x000e220000000000 */
[----:B------:R-:W-:-:S06]  /*01e0*/  IMAD.MOV.U32 R10, RZ, RZ, 0x3f800000 ;  /* 0x3f800000ff0a7424 */ /* 0x000fcc00078e00ff */
[----:B------:R-:W1:Y:S08]  /*01f0*/  MUFU.LG2 R3, c[0x0][0x194] ;  /* 0x0000650000037b08 */ /* 0x000e700000000c00 */
[----:B------:R-:W2:Y:S01]  /*0200*/  MUFU.LG2 R7, c[0x0][0x190] ;  /* 0x0000640000077b08 */ /* 0x000ea20000000c00 */
[C---:B-1----:R-:W-:Y:S02]  /*0210*/  FMUL.FTZ R5, R2.reuse, R3 ;  /* 0x0000000302057220 */ /* 0x042fe40000410000 */
[----:B------:R-:W1:Y:S05]  /*0220*/  S2R R3, SR_TID.X ;  /* 0x0000000000037919 */ /* 0x000e6a0000002100 */
[----:B------:R-:W3:Y:S01]  /*0230*/  MUFU.EX2 R5, R5 ;  /* 0x0000000500057308 */ /* 0x000ee20000000800 */
[----:B--2---:R-:W-:-:S07]  /*0240*/  FMUL.FTZ R7, R2, R7 ;  /* 0x0000000702077220 */ /* 0x004fce0000410000 */
[----:B------:R-:W2:Y:S01]  /*0250*/  MUFU.EX2 R7, R7 ;  /* 0x0000000700077308 */ /* 0x000ea20000000800 */
[----:B---3--:R-:W-:Y:S02]  /*0260*/  FADD.FTZ R2, -R5, 1 ;  /* 0x3f80000005027421 */ /* 0x008fe40000010100 */
[----:B------:R-:W-:-:S05]  /*0270*/  IMAD.MOV.U32 R5, RZ, RZ, c[0x0][0x1a4] ;  /* 0x00006900ff057624 */ /* 0x000fca00078e00ff */
[----:B------:R-:W3:Y:S01]  /*0280*/  MUFU.SQRT R2, R2 ;  /* 0x0000000200027308 */ /* 0x000ee20000002000 */
[----:B------:R-:W-:Y:S02]  /*0290*/  FFMA.FTZ R5, -R5, c[0x0][0x1ac], R10 ;  /* 0x00006b0005057a23 */ /* 0x000fe4000001010a */
[----:B--2---:R-:W-:Y:S02]  /*02a0*/  FADD.FTZ R8, -R7, 1 ;  /* 0x3f80000007087421 */ /* 0x004fe40000010100 */
[----:B-1----:R-:W-:-:S04]  /*02b0*/  IMAD.SHL.U32 R7, R3, 0x4, RZ ;  /* 0x0000000403077824 */ /* 0x002fc800078e00ff */
[----:B------:R-:W1:Y:S01]  /*02c0*/  MUFU.RCP R8, R8 ;  /* 0x0000000800087308 */ /* 0x000e620000001000 */
[----:B------:R-:W-:Y:S01]  /*02d0*/  LOP3.LUT R7, R7, 0xffffff80, RZ, 0xc0, !PT ;  /* 0xffffff8007077812 */ /* 0x000fe200078ec0ff */
[----:B---3--:R-:W-:-:S04]  /*02e0*/  FMUL.FTZ R9, R2, c[0x0][0x1ac] ;  /* 0x00006b0002097a20 */ /* 0x008fc80000410000 */
[----:B-1----:R-:W-:-:S04]  /*02f0*/  FMUL.FTZ R9, R9, -R8 ;  /* 0x8000000809097220 */ /* 0x002fc80000410000 */
[----:B0-----:R-:W-:Y:S02]  /*0300*/  FMUL.FTZ R6, R9, R6 ;  /* 0x0000000609067220 */ /* 0x001fe40000410000 */
.L_x_1607:
[----:B------:R-:W-:Y:S01]  /*0310*/  BAR.SYNC.DEFER_BLOCKING 0x0 ;  /* 0x0000000000007b1d */ /* 0x000fe20000010000 */
[----:B------:R-:W-:Y:S02]  /*0320*/  LOP3.LUT R9, R7, 0x1f, R3, 0xf8, !PT ;  /* 0x0000001f07097812 */ /* 0x000fe400078ef803 */
[----:B------:R-:W-:Y:S02]  /*0330*/  IADD3 R8, -R0, c[0x0][0x1b8], RZ ;  /* 0x00006e0000087a10 */ /* 0x000fe40007ffe1ff */
[C---:B------:R-:W-:Y:S02]  /*0340*/  IADD3 R10, P0, R9.reuse, R0, RZ ;  /* 0x00000000090a7210 */ /* 0x040fe40007f1e0ff */
[----:B------:R-:W-:Y:S02]  /*0350*/  IMNMX.U32 R8, R8, 0x1000, PT ;  /* 0x0000100008087817 */ /* 0x000fe40003800000 */
[C---:B------:R-:W-:Y:S02]  /*0360*/  LOP3.LUT R11, R9.reuse, 0x20, RZ, 0xfc, !PT ;  /* 0x00000020090b7812 */ /* 0x040fe400078efcff */
[----:B------:R-:W-:-:S02]  /*0370*/  LOP3.LUT R21, R9, 0x40, RZ, 0xfc, !PT ;  /* 0x0000004009157812 */ /* 0x000fc400078efcff */
[C---:B------:R-:W-:Y:S02]  /*0380*/  LOP3.LUT R23, R9.reuse, 0x60, RZ, 0xfc, !PT ;  /* 0x0000006009177812 */ /* 0x040fe400078efcff */
[C---:B------:R-:W-:Y:S02]  /*0390*/  LEA.HI.X.SX32 R25, R9.reuse, RZ, 0x1, P0 ;  /* 0x000000ff09197211 */ /* 0x040fe400000f0eff */
[-C--:B------:R-:W-:Y:S02]  /*03a0*/  ISETP.GE.AND P3, PT, R9, R8.reuse, PT ;  /* 0x000000080900720c */ /* 0x080fe40003f66270 */
[-C--:B------:R-:W-:Y:S02]  /*03b0*/  ISETP.GE.AND P2, PT, R11, R8.reuse, PT ;  /* 0x000000080b00720c */ /* 0x080fe40003f46270 */
[-C--:B------:R-:W-:Y:S02]  /*03c0*/  ISETP.GE.AND P1, PT, R21, R8.reuse, PT ;  /* 0x000000081500720c */ /* 0x080fe40003f26270 */
[----:B------:R-:W-:-:S02]  /*03d0*/  ISETP.GE.AND P0, PT, R23, R8, PT ;  /* 0x000000081700720c */ /* 0x000fc40003f06270 */
[----:B------:R-:W-:-:S04]  /*03e0*/  LEA R14, P4, R10, c[0x0][0x160], 0x1 ;  /* 0x000058000a0e7a11 */ /* 0x000fc800078808ff */
[----:B------:R-:W-:-:S05]  /*03f0*/  LEA.HI.X R15, R10, c[0x0][0x164], R25, 0x1, P4 ;  /* 0x000059000a0f7a11 */ /* 0x000fca00020f0c19 */
[----:B------:R0:W2:Y:S04]  /*0400*/  @!P3 LDG.E.U16 R35, [R14.64] ;  /* 0x000000080e23b981 */ /* 0x0000a8000c1e1500 */
[----:B------:R0:W3:Y:S04]  /*0410*/  @!P2 LDG.E.U16 R34, [R14.64+0x40] ;  /* 0x000040080e22a981 */ /* 0x0000e8000c1e1500 */
[----:B------:R0:W4:Y:S04]  /*0420*/  @!P1 LDG.E.U16 R33, [R14.64+0x80] ;  /* 0x000080080e219981 */ /* 0x000128000c1e1500 */
[----:B------:R0:W5:Y:S01]  /*0430*/  @!P0 LDG.E.U16 R32, [R14.64+0xc0] ;  /* 0x0000c0080e208981 */ /* 0x000162000c1e1500 */
[----:B------:R-:W-:Y:S01]  /*0440*/  IMAD.IADD R27, R7, 0x1, R4 ;  /* 0x00000001071b7824 */ /* 0x000fe200078e0204 */
[----:B------:R-:W-:-:S02]  /*0450*/  @!P3 LEA R12, P6, R10, c[0x0][0x170], 0x2 ;  /* 0x00005c000a0cba11 */ /* 0x000fc400078c10ff */
[----:B------:R-:W-:Y:S01]  /*0460*/  @!P2 LEA R18, P5, R10, c[0x0][0x170], 0x2 ;  /* 0x00005c000a12aa11 */ /* 0x000fe200078a10ff */
[----:B------:R-:W-:Y:S01]  /*0470*/  IMAD R36, R4, 0x3, R27 ;  /* 0x0000000304247824 */ /* 0x000fe200078e021b */
[C-C-:B------:R-:W-:Y:S01]  /*0480*/  @!P3 LEA.HI.X R13, R10.reuse, c[0x0][0x174], R25.reuse, 0x2, P6 ;  /* 0x00005d000a0dba11 */ /* 0x140fe200030f1419 */
[----:B------:R-:W-:Y:S01]  /*0490*/  IMAD.SHL.U32 R31, R27, 0x2, RZ ;  /* 0x000000021b1f7824 */ /* 0x000fe200078e00ff */
[----:B------:R-:W-:Y:S01]  /*04a0*/  @!P1 LEA R16, P4, R10, c[0x0][0x170], 0x2 ;  /* 0x00005c000a109a11 */ /* 0x000fe200078810ff */
[----:B------:R-:W-:Y:S01]  /*04b0*/  IMAD.SHL.U32 R30, R36, 0x2, RZ ;  /* 0x00000002241e7824 */ /* 0x000fe200078e00ff */
[C---:B0-----:R-:W-:Y:S02]  /*04c0*/  @!P0 LEA R14, P6, R10.reuse, c[0x0][0x170], 0x2 ;  /* 0x00005c000a0e8a11 */ /* 0x041fe400078c10ff */
[C-C-:B------:R-:W-:Y:S02]  /*04d0*/  @!P2 LEA.HI.X R19, R10.reuse, c[0x0][0x174], R25.reuse, 0x2, P5 ;  /* 0x00005d000a13aa11 */ /* 0x140fe400028f1419 */
[----:B------:R-:W-:-:S02]  /*04e0*/  @!P1 LEA.HI.X R17, R10, c[0x0][0x174], R25, 0x2, P4 ;  /* 0x00005d000a119a11 */ /* 0x000fc400020f1419 */
[----:B------:R-:W-:Y:S01]  /*04f0*/  @!P0 LEA.HI.X R15, R10, c[0x0][0x174], R25, 0x2, P6 ;  /* 0x00005d000a0f8a11 */ /* 0x000fe200030f1419 */
[----:B--2---:R-:W-:Y:S04]  /*0500*/  STS.U16 [R31], R35 ;  /* 0x000000231f007388 */ /* 0x004fe80000000400 */
[----:B---3--:R-:W-:Y:S04]  /*0510*/  STS.U16 [R31+0x40], R34 ;  /* 0x000040221f007388 */ /* 0x008fe80000000400 */
[----:B----4-:R-:W-:Y:S04]  /*0520*/  STS.U16 [R31+0x80], R33 ;  /* 0x000080211f007388 */ /* 0x010fe80000000400 */
[----:B-----5:R0:W-:Y:S01]  /*0530*/  STS.U16 [R31+0xc0], R32 ;  /* 0x0000c0201f007388 */ /* 0x0201e20000000400 */
[----:B------:R-:W-:-:S06]  /*0540*/  NOP ;  /* 0x0000000000007918 */ /* 0x000fcc0000000000 */
[----:B------:R-:W1:Y:S04]  /*0550*/  LDS.64 R28, [R30] ;  /* 0x000000001e1c7984 */ /* 0x000e680000000a00 */
[----:B------:R-:W-:Y:S06]  /*0560*/  BAR.SYNC.DEFER_BLOCKING 0x0 ;  /* 0x0000000000007b1d */ /* 0x000fec0000010000 */
[----:B------:R-:W2:Y:S04]  /*0570*/  @!P3 LDG.E R40, [R12.64] ;  /* 0x000000080c28b981 */ /* 0x000ea8000c1e1900 */
[----:B------:R3:W4:Y:S04]  /*0580*/  @!P2 LDG.E R39, [R18.64+0x80] ;  /* 0x000080081227a981 */ /* 0x000728000c1e1900 */
[----:B------:R5:W4:Y:S04]  /*0590*/  @!P1 LDG.E R37, [R16.64+0x100] ;  /* 0x0001000810259981 */ /* 0x000b28000c1e1900 */
[----:B------:R-:W4:Y:S01]  /*05a0*/  @!P0 LDG.E R38, [R14.64+0x180] ;  /* 0x000180080e268981 */ /* 0x000f22000c1e1900 */
[----:B0-----:R-:W-:-:S02]  /*05b0*/  @!P3 LEA R32, P6, R10, c[0x0][0x178], 0x2 ;  /* 0x00005e000a20ba11 */ /* 0x001fc400078c10ff */
[C---:B------:R-:W-:Y:S02]  /*05c0*/  @!P1 LEA R34, P4, R10.reuse, c[0x0][0x178], 0x2 ;  /* 0x00005e000a229a11 */ /* 0x040fe400078810ff */
[C-C-:B------:R-:W-:Y:S02]  /*05d0*/  @!P3 LEA.HI.X R33, R10.reuse, c[0x0][0x17c], R25.reuse, 0x2, P6 ;  /* 0x00005f000a21ba11 */ /* 0x140fe400030f1419 */
[C---:B-----5:R-:W-:Y:S02]  /*05e0*/  @!P2 LEA R16, P5, R10.reuse, c[0x0][0x178], 0x2 ;  /* 0x00005e000a10aa11 */ /* 0x060fe400078a10ff */
[C---:B---3--:R-:W-:Y:S02]  /*05f0*/  @!P0 LEA R18, P6, R10.reuse, c[0x0][0x178], 0x2 ;  /* 0x00005e000a128a11 */ /* 0x048fe400078c10ff */
[C-C-:B------:R-:W-:Y:S02]  /*0600*/  @!P2 LEA.HI.X R17, R10.reuse, c[0x0][0x17c], R25.reuse, 0x2, P5 ;  /* 0x00005f000a11aa11 */ /* 0x140fe400028f1419 */
[----:B------:R-:W-:-:S02]  /*0610*/  @!P1 LEA.HI.X R35, R10, c[0x0][0x17c], R25, 0x2, P4 ;  /* 0x00005f000a239a11 */ /* 0x000fc400020f1419 */
[----:B------:R-:W-:Y:S01]  /*0620*/  @!P0 LEA.HI.X R19, R10, c[0x0][0x17c], R25, 0x2, P6 ;  /* 0x00005f000a138a11 */ /* 0x000fe200030f1419 */
[----:B--2---:R-:W-:Y:S04]  /*0630*/  STS [R27.X4], R40 ;  /* 0x000000281b007388 */ /* 0x004fe80000004800 */
[----:B----4-:R-:W-:Y:S04]  /*0640*/  STS [R27.X4+0x80], R39 ;  /* 0x000080271b007388 */ /* 0x010fe80000004800 */
[----:B------:R-:W-:Y:S04]  /*0650*/  STS [R27.X4+0x100], R37 ;  /* 0x000100251b007388 */ /* 0x000fe80000004800 */
[----:B------:R0:W-:Y:S01]  /*0660*/  STS [R27.X4+0x180], R38 ;  /* 0x000180261b007388 */ /* 0x0001e20000004800 */
[----:B------:R-:W-:-:S06]  /*0670*/  NOP ;  /* 0x0000000000007918 */ /* 0x000fcc0000000000 */
[----:B------:R-:W-:Y:S04]  /*0680*/  LDS.128 R12, [R36.X4] ;  /* 0x00000000240c7984 */ /* 0x000fe80000004c00 */
[----:B------:R-:W-:Y:S06]  /*0690*/  BAR.SYNC.DEFER_BLOCKING 0x0 ;  /* 0x0000000000007b1d */ /* 0x000fec0000010000 */
[----:B------:R2:W3:Y:S04]  /*06a0*/  @!P3 LDG.E R41, [R32.64] ;  /* 0x000000082029b981 */ /* 0x0004e8000c1e1900 */
[----:B------:R-:W4:Y:S04]  /*06b0*/  @!P2 LDG.E R44, [R16.64+0x80] ;  /* 0x00008008102ca981 */ /* 0x000f28000c1e1900 */
[----:B------:R5:W4:Y:S04]  /*06c0*/  @!P1 LDG.E R43, [R34.64+0x100] ;  /* 0x00010008222b9981 */ /* 0x000b28000c1e1900 */
[----:B------:R-:W4:Y:S01]  /*06d0*/  @!P0 LDG.E R42, [R18.64+0x180] ;  /* 0x00018008122a8981 */ /* 0x000f22000c1e1900 */
[----:B0-----:R-:W-:-:S02]  /*06e0*/  @!P3 LEA R38, P6, R10, c[0x0][0x168], 0x1 ;  /* 0x00005a000a26ba11 */ /* 0x001fc400078c08ff */
[C---:B--2---:R-:W-:Y:S02]  /*06f0*/  @!P1 LEA R32, P4, R10.reuse, c[0x0][0x168], 0x1 ;  /* 0x00005a000a209a11 */ /* 0x044fe400078808ff */
[C-C-:B------:R-:W-:Y:S02]  /*0700*/  @!P3 LEA.HI.X R39, R10.reuse, c[0x0][0x16c], R25.reuse, 0x1, P6 ;  /* 0x00005b000a27ba11 */ /* 0x140fe400030f0c19 */
[C---:B-----5:R-:W-:Y:S02]  /*0710*/  @!P2 LEA R34, P5, R10.reuse, c[0x0][0x168], 0x1 ;  /* 0x00005a000a22aa11 */ /* 0x060fe400078a08ff */
[C---:B------:R-:W-:Y:S02]  /*0720*/  @!P0 LEA R40, P6, R10.reuse, c[0x0][0x168], 0x1 ;  /* 0x00005a000a288a11 */ /* 0x040fe400078c08ff */
[C-C-:B------:R-:W-:Y:S02]  /*0730*/  @!P2 LEA.HI.X R35, R10.reuse, c[0x0][0x16c], R25.reuse, 0x1, P5 ;  /* 0x00005b000a23aa11 */ /* 0x140fe400028f0c19 */
[----:B------:R-:W-:Y:S01]  /*0740*/  @!P1 LEA.HI.X R33, R10, c[0x0][0x16c], R25, 0x1, P4 ;  /* 0x00005b000a219a11 */ /* 0x000fe200020f0c19 */
[----:B---3--:R0:W-:Y:S04]  /*0750*/  STS [R27.X4], R41 ;  /* 0x000000291b007388 */ /* 0x0081e80000004800 */
[----:B----4-:R-:W-:Y:S04]  /*0760*/  STS [R27.X4+0x80], R44 ;  /* 0x0000802c1b007388 */ /* 0x010fe80000004800 */
[----:B------:R-:W-:Y:S04]  /*0770*/  STS [R27.X4+0x100], R43 ;  /* 0x0001002b1b007388 */ /* 0x000fe80000004800 */
[----:B------:R-:W-:Y:S01]  /*0780*/  STS [R27.X4+0x180], R42 ;  /* 0x0001802a1b007388 */ /* 0x000fe20000004800 */
[----:B------:R-:W-:-:S06]  /*0790*/  NOP ;  /* 0x0000000000007918 */ /* 0x000fcc0000000000 */
[----:B------:R-:W-:Y:S04]  /*07a0*/  LDS.128 R16, [R36.X4] ;  /* 0x0000000024107984 */ /* 0x000fe80000004c00 */
[----:B------:R-:W-:Y:S01]  /*07b0*/  BAR.SYNC.DEFER_BLOCKING 0x0 ;  /* 0x0000000000007b1d */ /* 0x000fe20000010000 */
[----:B0-----:R-:W-:-:S05]  /*07c0*/  @!P0 LEA.HI.X R41, R10, c[0x0][0x16c], R25, 0x1, P6 ;  /* 0x00005b000a298a11 */ /* 0x001fca00030f0c19 */
[----:B------:R-:W2:Y:S04]  /*07d0*/  @!P3 LDG.E.U16 R20, [R38.64] ;  /* 0x000000082614b981 */ /* 0x000ea8000c1e1500 */
[----:B------:R-:W3:Y:S04]  /*07e0*/  @!P2 LDG.E.U16 R22, [R34.64+0x40] ;  /* 0x000040082216a981 */ /* 0x000ee8000c1e1500 */
[----:B------:R-:W4:Y:S04]  /*07f0*/  @!P1 LDG.E.U16 R24, [R32.64+0x80] ;  /* 0x0000800820189981 */ /* 0x000f28000c1e1500 */
[----:B------:R-:W5:Y:S01]  /*0800*/  @!P0 LDG.E.U16 R26, [R40.64+0xc0] ;  /* 0x0000c008281a8981 */ /* 0x000f62000c1e1500 */
[----:B------:R-:W-:Y:S01]  /*0810*/  ULDC.S8 UR4, c[0x0][0x1b4] ;  /* 0x00006d0000047ab9 */ /* 0x000fe20000000200 */
[----:B------:R-:W-:Y:S01]  /*0820*/  BSSY B0, `(.L_x_1596) ;  /* 0x00000e5000007945 */ /* 0x000fe20003800000 */
[----:B------:R-:W-:Y:S01]  /*0830*/  ISETP.NE.AND P0, PT, RZ, UR4, PT ;  /* 0x00000004ff007c0c */ /* 0x000fe2000bf05270 */
[----:B--2---:R1:W-:Y:S04]  /*0840*/  STS.U16 [R31], R20 ;  /* 0x000000141f007388 */ /* 0x0043e80000000400 */
[----:B---3--:R0:W-:Y:S04]  /*0850*/  STS.U16 [R31+0x40], R22 ;  /* 0x000040161f007388 */ /* 0x0081e80000000400 */
[----:B----4-:R2:W-:Y:S01]  /*0860*/  STS.U16 [R31+0x80], R24 ;  /* 0x000080181f007388 */ /* 0x0105e20000000400 */
[----:B-1----:R-:W-:-:S03]  /*0870*/  PRMT R20, RZ, 0x5410, R28 ;  /* 0x00005410ff147816 */ /* 0x002fc6000000001c */
[----:B-----5:R1:W-:Y:S01]  /*0880*/  STS.U16 [R31+0xc0], R26 ;  /* 0x0000c01a1f007388 */ /* 0x0203e20000000400 */
[----:B------:R-:W-:-:S06]  /*0890*/  NOP ;  /* 0x0000000000007918 */ /* 0x000fcc0000000000 */
[----:B------:R-:W3:Y:S01]  /*08a0*/  LDS.64 R36, [R30] ;  /* 0x000000001e247984 */ /* 0x000ee20000000a00 */
[----:B0-----:R-:W-:Y:S01]  /*08b0*/  PRMT R22, RZ, 0x7610, R28 ;  /* 0x00007610ff167816 */ /* 0x001fe2000000001c */
[----:B------:R-:W-:Y:S01]  /*08c0*/  FMUL.FTZ R28, R20, c[0x0][0x1b0] ;  /* 0x00006c00141c7a20 */ /* 0x000fe20000410000 */
[--C-:B--2---:R-:W-:Y:S02]  /*08d0*/  PRMT R24, RZ, 0x5410, R29.reuse ;  /* 0x00005410ff187816 */ /* 0x104fe4000000001d */
[----:B-1----:R-:W-:Y:S01]  /*08e0*/  PRMT R26, RZ, 0x7610, R29 ;  /* 0x00007610ff1a7816 */ /* 0x002fe2000000001d */
[----:B------:R-:W-:Y:S02]  /*08f0*/  FMUL.FTZ R29, R22, c[0x0][0x1b0] ;  /* 0x00006c00161d7a20 */ /* 0x000fe40000410000 */
[----:B------:R-:W-:Y:S02]  /*0900*/  FMUL.FTZ R20, R24, c[0x0][0x1b0] ;  /* 0x00006c0018147a20 */ /* 0x000fe40000410000 */
[----:B------:R-:W-:Y:S01]  /*0910*/  FMUL.FTZ R33, R26, c[0x0][0x1b0] ;  /* 0x00006c001a217a20 */ /* 0x000fe20000410000 */
[----:B------:R-:W-:-:S04]  /*0920*/  F2FP.BF16.PACK_AB R35, R29, R28 ;  /* 0x0000001c1d23723e */ /* 0x000fc800000010ff */
[----:B------:R-:W-:Y:S02]  /*0930*/  F2FP.BF16.PACK_AB R33, R33, R20 ;  /* 0x000000142121723e */ /* 0x000fe400000010ff */
[----:B------:R-:W-:Y:S02]  /*0940*/  PRMT R34, R35, 0x7632, R34 ;  /* 0x0000763223227816 */ /* 0x000fe40000000022 */
[----:B------:R-:W-:Y:S02]  /*0950*/  PRMT R32, R33, 0x7632, R32 ;  /* 0x0000763221207816 */ /* 0x000fe40000000020 */
[C---:B---3--:R-:W-:Y:S02]  /*0960*/  PRMT R28, R36.reuse, 0x7610, R28 ;  /* 0x00007610241c7816 */ /* 0x048fe4000000001c */
[----:B------:R-:W-:Y:S02]  /*0970*/  PRMT R22, R36, 0x7632, R22 ;  /* 0x0000763224167816 */ /* 0x000fe40000000016 */
[----:B------:R-:W-:-:S02]  /*0980*/  PRMT R20, R37, 0x7610, R20 ;  /* 0x0000761025147816 */ /* 0x000fc40000000014 */
[----:B------:R-:W-:Y:S01]  /*0990*/  PRMT R29, R37, 0x7632, R29 ;  /* 0x00007632251d7816 */ /* 0x000fe2000000001d */
[----:B------:R-:W-:Y:S05]  /*09a0*/  @!P0 BRA `(.L_x_1597) ;  /* 0x0000060000008947 */ /* 0x000fea0003800000 */
[----:B------:R-:W-:Y:S01]  /*09b0*/  PRMT R36, RZ, 0x5410, R35 ;  /* 0x00005410ff247816 */ /* 0x000fe20000000023 */
[----:B------:R-:W-:Y:S01]  /*09c0*/  BSSY B1, `(.L_x_1598) ;  /* 0x000001c000017945 */ /* 0x000fe20003800000 */
[----:B------:R-:W-:Y:S02]  /*09d0*/  PRMT R26, RZ, 0x5410, R34 ;  /* 0x00005410ff1a7816 */ /* 0x000fe40000000022 */
[----:B------:R-:W-:Y:S02]  /*09e0*/  FSETP.NEU.FTZ.AND P0, PT, R36, RZ, PT ;  /* 0x000000ff2400720b */ /* 0x000fe40003f1d000 */
[----:B------:R-:W-:Y:S02]  /*09f0*/  PRMT R30, RZ, 0x5410, R33 ;  /* 0x00005410ff1e7816 */ /* 0x000fe40000000021 */
[----:B------:R-:W-:Y:S02]  /*0a00*/  PRMT R24, RZ, 0x5410, R32 ;  /* 0x00005410ff187816 */ /* 0x000fe40000000020 */
[----:B------:R-:W-:-:S02]  /*0a10*/  FSETP.NEU.FTZ.AND P1, PT, R26, RZ, PT ;  /* 0x000000ff1a00720b */ /* 0x000fc40003f3d000 */
[----:B------:R-:W-:Y:S02]  /*0a20*/  FSETP.NEU.FTZ.AND P2, PT, R30, RZ, PT ;  /* 0x000000ff1e00720b */ /* 0x000fe40003f5d000 */
[----:B------:R-:W-:-:S03]  /*0a30*/  FSETP.NEU.FTZ.AND P3, PT, R24, RZ, PT ;  /* 0x000000ff1800720b */ /* 0x000fc60003f7d000 */
[----:B------:R-:W-:Y:S05]  /*0a40*/  @!P0 BRA `(.L_x_1599) ;  /* 0x0000013000008947 */ /* 0x000fea0003800000 */
[----:B------:R-:W-:Y:S01]  /*0a50*/  IMAD.MOV.U32 R40, RZ, RZ, 0x3f800000 ;  /* 0x3f800000ff287424 */ /* 0x000fe200078e00ff */
[----:B------:R-:W-:Y:S01]  /*0a60*/  FSETP.LT.FTZ.AND P0, PT, RZ, c[0x0][0x1a4], PT ;  /* 0x00006900ff007a0b */ /* 0x000fe20003f11000 */
[----:B------:R-:W-:Y:S02]  /*0a70*/  FMUL.FTZ R37, R36, R36 ;  /* 0x0000002424257220 */ /* 0x000fe40000410000 */
[----:B------:R-:W-:-:S04]  /*0a80*/  FADD.FTZ R38, R40, -c[0x0][0x194] ;  /* 0x8000650028267621 */ /* 0x000fc80000010000 */
[----:B------:R-:W-:-:S04]  /*0a90*/  FMUL.FTZ R37, R37, R38 ;  /* 0x0000002625257220 */ /* 0x000fc80000410000 */
[----:B------:R-:W-:-:S04]  /*0aa0*/  FFMA.FTZ R16, R16, c[0x0][0x194], R37 ;  /* 0x0000650010107a23 */ /* 0x000fc80000010025 */
[----:B------:R-:W0:Y:S02]  /*0ab0*/  MUFU.SQRT R37, R16 ;  /* 0x0000001000257308 */ /* 0x000e240000002000 */
[----:B0-----:R-:W-:Y:S02]  /*0ac0*/  FFMA.FTZ R38, R2, c[0x0][0x1a0], R37 ;  /* 0x0000680002267a23 */ /* 0x001fe40000010025 */
[----:B------:R-:W-:-:S04]  /*0ad0*/  FADD.FTZ R37, R40, -c[0x0][0x190] ;  /* 0x8000640028257621 */ /* 0x000fc80000010000 */
[----:B------:R-:W0:Y:S01]  /*0ae0*/  MUFU.RCP R39, R38 ;  /* 0x0000002600277308 */ /* 0x000e220000001000 */
[----:B------:R-:W-:-:S04]  /*0af0*/  FMUL.FTZ R37, R36, R37 ;  /* 0x0000002524257220 */ /* 0x000fc80000410000 */
[----:B------:R-:W-:Y:S01]  /*0b00*/  FFMA.FTZ R12, R12, c[0x0][0x190], R37 ;  /* 0x000064000c0c7a23 */ /* 0x000fe20000010025 */
[----:B------:R-:W-:-:S03]  /*0b10*/  PRMT R37, RZ, 0x5410, R28 ;  /* 0x00005410ff257816 */ /* 0x000fc6000000001c */
[----:B0-----:R-:W-:-:S04]  /*0b20*/  FMUL.FTZ R36, R12, R39 ;  /* 0x000000270c247220 */ /* 0x001fc80000410000 */
[----:B------:R-:W-:-:S05]  /*0b30*/  FFMA.FTZ R28, R6, R36, R37 ;  /* 0x00000024061c7223 */ /* 0x000fca0000010025 */
[----:B------:R-:W-:-:S04]  /*0b40*/  F2FP.BF16.PACK_AB R28, RZ, R28 ;  /* 0x0000001cff1c723e */ /* 0x000fc800000010ff */
[----:B------:R-:W-:-:S05]  /*0b50*/  @P0 PRMT R36, RZ, 0x5410, R28 ;  /* 0x00005410ff240816 */ /* 0x000fca000000001c */
[----:B------:R-:W-:-:S05]  /*0b60*/  @P0 FMUL.FTZ R36, R5, R36 ;  /* 0x0000002405240220 */ /* 0x000fca0000410000 */
[----:B------:R-:W-:Y:S02]  /*0b70*/  @P0 F2FP.BF16.PACK_AB R28, RZ, R36 ;  /* 0x00000024ff1c023e */ /* 0x000fe400000010ff */
.L_x_1599:
[----:B------:R-:W-:Y:S05]  /*0b80*/  BSYNC B1 ;  /* 0x0000000000017941 */ /* 0x000fea0003800000 */
.L_x_1598:
[----:B------:R-:W-:Y:S01]  /*0b90*/  BSSY B1, `(.L_x_1600) ;  /* 0x0000015000017945 */ /* 0x000fe20003800000 */
[----:B------:R-:W-:Y:S05]  /*0ba0*/  @!P1 BRA `(.L_x_1601) ;  /* 0x0000013000009947 */ /* 0x000fea0003800000 */
[----:B------:R-:W-:Y:S01]  /*0bb0*/  IMAD.MOV.U32 R38, RZ, RZ, 0x3f800000 ;  /* 0x3f800000ff267424 */ /* 0x000fe200078e00ff */
[----:B------:R-:W-:Y:S01]  /*0bc0*/  FSETP.LT.FTZ.AND P0, PT, RZ, c[0x0][0x1a4], PT ;  /* 0x00006900ff007a0b */ /* 0x000fe20003f11000 */
[----:B------:R-:W-:Y:S02]  /*0bd0*/  FMUL.FTZ R36, R26, R26 ;  /* 0x0000001a1a247220 */ /* 0x000fe40000410000 */
[C---:B------:R-:W-:Y:S02]  /*0be0*/  FADD.FTZ R37, R38.reuse, -c[0x0][0x194] ;  /* 0x8000650026257621 */ /* 0x040fe40000010000 */
[----:B------:R-:W-:Y:S02]  /*0bf0*/  FADD.FTZ R39, R38, -c[0x0][0x190] ;  /* 0x8000640026277621 */ /* 0x000fe40000010000 */
[----:B------:R-:W-:Y:S02]  /*0c00*/  FMUL.FTZ R36, R37, R36 ;  /* 0x0000002425247220 */ /* 0x000fe40000410000 */
[----:B------:R-:W-:-:S02]  /*0c10*/  FMUL.FTZ R26, R39, R26 ;  /* 0x0000001a271a7220 */ /* 0x000fc40000410000 */
[----:B------:R-:W-:Y:S02]  /*0c20*/  FFMA.FTZ R17, R17, c[0x0][0x194], R36 ;  /* 0x0000650011117a23 */ /* 0x000fe40000010024 */
[----:B------:R-:W-:Y:S02]  /*0c30*/  FFMA.FTZ R13, R13, c[0x0][0x190], R26 ;  /* 0x000064000d0d7a23 */ /* 0x000fe4000001001a */
[----:B------:R-:W0:Y:S02]  /*0c40*/  MUFU.SQRT R37, R17 ;  /* 0x0000001100257308 */ /* 0x000e240000002000 */
[----:B0-----:R-:W-:-:S06]  /*0c50*/  FFMA.FTZ R37, R2, c[0x0][0x1a0], R37 ;  /* 0x0000680002257a23 */ /* 0x001fcc0000010025 */
[----:B------:R0:W1:Y:S02]  /*0c60*/  MUFU.RCP R36, R37 ;  /* 0x0000002500247308 */ /* 0x0000640000001000 */
[----:B0-----:R-:W-:Y:S01]  /*0c70*/  PRMT R37, RZ, 0x5410, R22 ;  /* 0x00005410ff257816 */ /* 0x001fe20000000016 */
[----:B-1----:R-:W-:-:S04]  /*0c80*/  FMUL.FTZ R26, R13, R36 ;  /* 0x000000240d1a7220 */ /* 0x002fc80000410000 */
[----:B------:R-:W-:-:S05]  /*0c90*/  FFMA.FTZ R22, R6, R26, R37 ;  /* 0x0000001a06167223 */ /* 0x000fca0000010025 */
[----:B------:R-:W-:-:S04]  /*0ca0*/  F2FP.BF16.PACK_AB R22, RZ, R22 ;  /* 0x00000016ff16723e */ /* 0x000fc800000010ff */
[----:B------:R-:W-:-:S05]  /*0cb0*/  @P0 PRMT R26, RZ, 0x5410, R22 ;  /* 0x00005410ff1a0816 */ /* 0x000fca0000000016 */
[----:B------:R-:W-:-:S05]  /*0cc0*/  @P0 FMUL.FTZ R26, R5, R26 ;  /* 0x0000001a051a0220 */ /* 0x000fca0000410000 */
[----:B------:R-:W-:Y:S02]  /*0cd0*/  @P0 F2FP.BF16.PACK_AB R22, RZ, R26 ;  /* 0x0000001aff16023e */ /* 0x000fe400000010ff */
.L_x_1601:
[----:B------:R-:W-:Y:S05]  /*0ce0*/  BSYNC B1 ;  /* 0x0000000000017941 */ /* 0x000fea0003800000 */
.L_x_1600:
[----:B------:R-:W-:Y:S01]  /*0cf0*/  BSSY B1, `(.L_x_1602) ;  /* 0x0000015000017945 */ /* 0x000fe20003800000 */
        /* <DEDUP_REMOVED lines=20> */
.L_x_1603:
[----:B------:R-:W-:Y:S05]  /*0e40*/  BSYNC B1 ;  /* 0x0000000000017941 */ /* 0x000fea0003800000 */
.L_x_1602:
[----:B------:R-:W-:Y:S05]  /*0e50*/  @!P3 BRA `(.L_x_1604) ;  /* 0x000008100000b947 */ /* 0x000fea0003800000 */
[----:B------:R-:W-:Y:S01]  /*0e60*/  IMAD.MOV.U32 R30, RZ, RZ, 0x3f800000 ;  /* 0x3f800000ff1e7424 */ /* 0x000fe200078e00ff */
[----:B------:R-:W-:Y:S01]  /*0e70*/  FSETP.LT.FTZ.AND P0, PT, RZ, c[0x0][0x1a4], PT ;  /* 0x00006900ff007a0b */ /* 0x000fe20003f11000 */
[----:B------:R-:W-:Y:S01]  /*0e80*/  FMUL.FTZ R26, R24, R24 ;  /* 0x00000018181a7220 */ /* 0x000fe20000410000 */
[----:B------:R-:W-:Y:S01]  /*0e90*/  PRMT R29, RZ, 0x5410, R29 ;  /* 0x00005410ff1d7816 */ /* 0x000fe2000000001d */
        /* <DEDUP_REMOVED lines=8> */
[----:B------:R-:W0:Y:S02]  /*0f20*/  MUFU.RCP R26, R37 ;  /* 0x00000025001a7308 */ /* 0x000e240000001000 */
[----:B0-----:R-:W-:-:S04]  /*0f30*/  FMUL.FTZ R24, R15, R26 ;  /* 0x0000001a0f187220 */ /* 0x001fc80000410000 */
[----:B------:R-:W-:-:S05]  /*0f40*/  FFMA.FTZ R29, R6, R24, R29 ;  /* 0x00000018061d7223 */ /* 0x000fca000001001d */
[----:B------:R-:W-:Y:S01]  /*0f50*/  F2FP.BF16.PACK_AB R29, RZ, R29 ;  /* 0x0000001dff1d723e */ /* 0x000fe200000010ff */
[----:B------:R-:W-:Y:S05]  /*0f60*/  @!P0 BRA `(.L_x_1604) ;  /* 0x0000070000008947 */ /* 0x000fea0003800000 */
[----:B------:R-:W-:-:S05]  /*0f70*/  PRMT R24, RZ, 0x5410, R29 ;  /* 0x00005410ff187816 */ /* 0x000fca000000001d */
[----:B------:R-:W-:-:S05]  /*0f80*/  FMUL.FTZ R29, R5, R24 ;  /* 0x00000018051d7220 */ /* 0x000fca0000410000 */
[----:B------:R-:W-:Y:S01]  /*0f90*/  F2FP.BF16.PACK_AB R29, RZ, R29 ;  /* 0x0000001dff1d723e */ /* 0x000fe200000010ff */
[----:B------:R-:W-:Y:S05]  /*0fa0*/  BRA `(.L_x_1604) ;  /* 0x000006c000007947 */ /* 0x000fea0003800000 */
.L_x_1597:
[----:B------:R-:W-:Y:S01]  /*0fb0*/  PRMT R37, RZ, 0x5410, R35 ;  /* 0x00005410ff257816 */ /* 0x000fe20000000023 */
[----:B------:R-:W-:Y:S01]  /*0fc0*/  IMAD.MOV.U32 R24, RZ, RZ, 0x3f800000 ;  /* 0x3f800000ff187424 */ /* 0x000fe200078e00ff */
[----:B------:R-:W-:-:S03]  /*0fd0*/  FSETP.LT.FTZ.AND P0, PT, RZ, c[0x0][0x1a4], PT ;  /* 0x00006900ff007a0b */ /* 0x000fc60003f11000 */
[----:B------:R-:W-:Y:S02]  /*0fe0*/  FMUL.FTZ R39, R37, R37 ;  /* 0x0000002525277220 */ /* 0x000fe40000410000 */
[C---:B------:R-:W-:Y:S02]  /*0ff0*/  FADD.FTZ R26, R24.reuse, -c[0x0][0x194] ;  /* 0x80006500181a7621 */ /* 0x040fe40000010000 */
[----:B------:R-:W-:Y:S02]  /*1000*/  FADD.FTZ R24, R24, -c[0x0][0x190] ;  /* 0x8000640018187621 */ /* 0x000fe40000010000 */
[----:B------:R-:W-:Y:S02]  /*1010*/  FMUL.FTZ R39, R39, R26 ;  /* 0x0000001a27277220 */ /* 0x000fe40000410000 */
[----:B------:R-:W-:Y:S02]  /*1020*/  FMUL.FTZ R37, R37, R24 ;  /* 0x0000001825257220 */ /* 0x000fe40000410000 */
[----:B------:R-:W-:-:S02]  /*1030*/  FFMA.FTZ R16, R16, c[0x0][0x194], R39 ;  /* 0x0000650010107a23 */ /* 0x000fc40000010027 */
[----:B------:R-:W-:Y:S01]  /*1040*/  FFMA.FTZ R12, R12, c[0x0][0x190], R37 ;  /* 0x000064000c0c7a23 */ /* 0x000fe20000010025 */
[----:B------:R-:W-:Y:S01]  /*1050*/  PRMT R37, RZ, 0x5410, R28 ;  /* 0x00005410ff257816 */ /* 0x000fe2000000001c */
[----:B------:R-:W0:Y:S02]  /*1060*/  MUFU.SQRT R39, R16 ;  /* 0x0000001000277308 */ /* 0x000e240000002000 */
[----:B0-----:R-:W-:-:S06]  /*1070*/  FFMA.FTZ R39, R2, c[0x0][0x1a0], R39 ;  /* 0x0000680002277a23 */ /* 0x001fcc0000010027 */
[----:B------:R-:W0:Y:S02]  /*1080*/  MUFU.RCP R39, R39 ;  /* 0x0000002700277308 */ /* 0x000e240000001000 */
[----:B0-----:R-:W-:-:S04]  /*1090*/  FMUL.FTZ R30, R12, R39 ;  /* 0x000000270c1e7220 */ /* 0x001fc80000410000 */
[----:B------:R-:W-:-:S05]  /*10a0*/  FFMA.FTZ R28, R6, R30, R37 ;  /* 0x0000001e061c7223 */ /* 0x000fca0000010025 */
[----:B------:R-:W-:Y:S01]  /*10b0*/  F2FP.BF16.PACK_AB R28, RZ, R28 ;  /* 0x0000001cff1c723e */ /* 0x000fe200000010ff */
[----:B------:R-:W-:Y:S05]  /*10c0*/  @P0 BRA `(.L_x_1605) ;  /* 0x0000028000000947 */ /* 0x000fea0003800000 */
[----:B------:R-:W-:Y:S02]  /*10d0*/  PRMT R39, RZ, 0x5410, R34 ;  /* 0x00005410ff277816 */ /* 0x000fe40000000022 */
[----:B------:R-:W-:Y:S02]  /*10e0*/  PRMT R41, RZ, 0x5410, R33 ;  /* 0x00005410ff297816 */ /* 0x000fe40000000021 */
[----:B------:R-:W-:Y:S01]  /*10f0*/  PRMT R29, RZ, 0x5410, R29 ;  /* 0x00005410ff1d7816 */ /* 0x000fe2000000001d */
[----:B------:R-:W-:Y:S02]  /*1100*/  FMUL.FTZ R37, R39, R39 ;  /* 0x0000002727257220 */ /* 0x000fe40000410000 */
[----:B------:R-:W-:Y:S02]  /*1110*/  FMUL.FTZ R43, R41, R41 ;  /* 0x00000029292b7220 */ /* 0x000fe40000410000 */
[C---:B------:R-:W-:Y:S01]  /*1120*/  FMUL.FTZ R30, R26.reuse, R37 ;  /* 0x000000251a1e7220 */ /* 0x040fe20000410000 */
[----:B------:R-:W-:Y:S01]  /*1130*/  PRMT R37, RZ, 0x5410, R32 ;  /* 0x00005410ff257816 */ /* 0x000fe20000000020 */
[----:B------:R-:W-:-:S02]  /*1140*/  FMUL.FTZ R45, R26, R43 ;  /* 0x0000002b1a2d7220 */ /* 0x000fc40000410000 */
[----:B------:R-:W-:Y:S02]  /*1150*/  FFMA.FTZ R17, R17, c[0x0][0x194], R30 ;  /* 0x0000650011117a23 */ /* 0x000fe4000001001e */
[----:B------:R-:W-:Y:S02]  /*1160*/  FMUL.FTZ R30, R37, R37 ;  /* 0x00000025251e7220 */ /* 0x000fe40000410000 */
[----:B------:R-:W0:Y:S01]  /*1170*/  MUFU.SQRT R43, R17 ;  /* 0x00000011002b7308 */ /* 0x000e220000002000 */
[----:B------:R-:W-:Y:S02]  /*1180*/  FFMA.FTZ R18, R18, c[0x0][0x194], R45 ;  /* 0x0000650012127a23 */ /* 0x000fe4000001002d */
[----:B------:R-:W-:Y:S02]  /*1190*/  FMUL.FTZ R30, R26, R30 ;  /* 0x0000001e1a1e7220 */ /* 0x000fe40000410000 */
[----:B------:R-:W-:Y:S02]  /*11a0*/  FMUL.FTZ R36, R24, R39 ;  /* 0x0000002718247220 */ /* 0x000fe40000410000 */
[----:B------:R-:W-:Y:S01]  /*11b0*/  FFMA.FTZ R19, R19, c[0x0][0x194], R30 ;  /* 0x0000650013137a23 */ /* 0x000fe2000001001e */
[----:B------:R-:W1:Y:S01]  /*11c0*/  MUFU.SQRT R45, R18 ;  /* 0x00000012002d7308 */ /* 0x000e620000002000 */
[----:B------:R-:W-:-:S02]  /*11d0*/  FFMA.FTZ R13, R13, c[0x0][0x190], R36 ;  /* 0x000064000d0d7a23 */ /* 0x000fc40000010024 */
[C---:B------:R-:W-:Y:S02]  /*11e0*/  FMUL.FTZ R41, R24.reuse, R41 ;  /* 0x0000002918297220 */ /* 0x040fe40000410000 */
[----:B------:R-:W-:Y:S01]  /*11f0*/  FMUL.FTZ R36, R24, R37 ;  /* 0x0000002518247220 */ /* 0x000fe20000410000 */
[----:B------:R-:W-:Y:S01]  /*1200*/  PRMT R37, RZ, 0x5410, R22 ;  /* 0x00005410ff257816 */ /* 0x000fe20000000016 */
[----:B------:R-:W-:Y:S01]  /*1210*/  FFMA.FTZ R14, R14, c[0x0][0x190], R41 ;  /* 0x000064000e0e7a23 */ /* 0x000fe20000010029 */
[----:B------:R-:W2:Y:S01]  /*1220*/  MUFU.SQRT R26, R19 ;  /* 0x00000013001a7308 */ /* 0x000ea20000002000 */
[----:B0-----:R-:W-:Y:S02]  /*1230*/  FFMA.FTZ R30, R2, c[0x0][0x1a0], R43 ;  /* 0x00006800021e7a23 */ /* 0x001fe4000001002b */
[----:B------:R-:W-:-:S05]  /*1240*/  FFMA.FTZ R15, R15, c[0x0][0x190], R36 ;  /* 0x000064000f0f7a23 */ /* 0x000fca0000010024 */
[----:B------:R-:W0:Y:S01]  /*1250*/  MUFU.RCP R30, R30 ;  /* 0x0000001e001e7308 */ /* 0x000e220000001000 */
[C---:B-1----:R-:W-:Y:S02]  /*1260*/  FFMA.FTZ R43, R2.reuse, c[0x0][0x1a0], R45 ;  /* 0x00006800022b7a23 */ /* 0x042fe4000001002d */
[----:B--2---:R-:W-:-:S05]  /*1270*/  FFMA.FTZ R26, R2, c[0x0][0x1a0], R26 ;  /* 0x00006800021a7a23 */ /* 0x004fca000001001a */
[----:B------:R-:W1:Y:S01]  /*1280*/  MUFU.RCP R43, R43 ;  /* 0x0000002b002b7308 */ /* 0x000e620000001000 */
[----:B0-----:R-:W-:-:S07]  /*1290*/  FMUL.FTZ R24, R13, R30 ;  /* 0x0000001e0d187220 */ /* 0x001fce0000410000 */
[----:B------:R-:W0:Y:S01]  /*12a0*/  MUFU.RCP R26, R26 ;  /* 0x0000001a001a7308 */ /* 0x000e220000001000 */
[----:B------:R-:W-:Y:S01]  /*12b0*/  FFMA.FTZ R24, R6, R24, R37 ;  /* 0x0000001806187223 */ /* 0x000fe20000010025 */
[----:B------:R-:W-:Y:S01]  /*12c0*/  PRMT R37, RZ, 0x5410, R20 ;  /* 0x00005410ff257816 */ /* 0x000fe20000000014 */
[----:B-1----:R-:W-:-:S04]  /*12d0*/  FMUL.FTZ R43, R14, R43 ;  /* 0x0000002b0e2b7220 */ /* 0x002fc80000410000 */
[----:B------:R-:W-:Y:S02]  /*12e0*/  FFMA.FTZ R37, R6, R43, R37 ;  /* 0x0000002b06257223 */ /* 0x000fe40000010025 */
[----:B0-----:R-:W-:-:S03]  /*12f0*/  FMUL.FTZ R26, R15, R26 ;  /* 0x0000001a0f1a7220 */ /* 0x001fc60000410000 */
[----:B------:R-:W-:Y:S01]  /*1300*/  F2FP.BF16.PACK_AB R22, R37, R24 ;  /* 0x000000182516723e */ /* 0x000fe200000010ff */
[----:B------:R-:W-:-:S03]  /*1310*/  FFMA.FTZ R29, R6, R26, R29 ;  /* 0x0000001a061d7223 */ /* 0x000fc6000001001d */
[----:B------:R-:W-:Y:S02]  /*1320*/  PRMT R20, R22, 0x7632, R20 ;  /* 0x0000763216147816 */ /* 0x000fe40000000014 */
[----:B------:R-:W-:Y:S01]  /*1330*/  F2FP.BF16.PACK_AB R29, RZ, R29 ;  /* 0x0000001dff1d723e */ /* 0x000fe200000010ff */
[----:B------:R-:W-:Y:S05]  /*1340*/  BRA `(.L_x_1604) ;  /* 0x0000032000007947 */ /* 0x000fea0003800000 */
.L_x_1605:
[----:B------:R-:W-:Y:S02]  /*1350*/  PRMT R41, RZ, 0x5410, R34 ;  /* 0x00005410ff297816 */ /* 0x000fe40000000022 */
[----:B------:R-:W-:Y:S02]  /*1360*/  PRMT R39, RZ, 0x5410, R33 ;  /* 0x00005410ff277816 */ /* 0x000fe40000000021 */
[----:B------:R-:W-:Y:S01]  /*1370*/  PRMT R28, RZ, 0x5410, R28 ;  /* 0x00005410ff1c7816 */ /* 0x000fe2000000001c */
[----:B------:R-:W-:Y:S01]  /*1380*/  FMUL.FTZ R37, R41, R41 ;  /* 0x0000002929257220 */ /* 0x000fe20000410000 */
[----:B------:R-:W-:-:S03]  /*1390*/  PRMT R29, RZ, 0x5410, R29 ;  /* 0x00005410ff1d7816 */ /* 0x000fc6000000001d */
[C---:B------:R-:W-:Y:S02]  /*13a0*/  FMUL.FTZ R30, R26.reuse, R37 ;  /* 0x000000251a1e7220 */ /* 0x040fe40000410000 */
[----:B------:R-:W-:Y:S02]  /*13b0*/  FMUL.FTZ R37, R39, R39 ;  /* 0x0000002727257220 */ /* 0x000fe40000410000 */
[----:B------:R-:W-:Y:S02]  /*13c0*/  FFMA.FTZ R17, R17, c[0x0][0x194], R30 ;  /* 0x0000650011117a23 */ /* 0x000fe4000001001e */
[----:B------:R-:W-:Y:S02]  /*13d0*/  FMUL.FTZ R37, R26, R37 ;  /* 0x000000251a257220 */ /* 0x000fe40000410000 */
[----:B------:R-:W0:Y:S01]  /*13e0*/  MUFU.SQRT R43, R17 ;  /* 0x00000011002b7308 */ /* 0x000e220000002000 */
[----:B------:R-:W-:Y:S02]  /*13f0*/  FMUL.FTZ R28, R5, R28 ;  /* 0x0000001c051c7220 */ /* 0x000fe40000410000 */
[----:B------:R-:W-:Y:S01]  /*1400*/  FFMA.FTZ R18, R18, c[0x0][0x194], R37 ;  /* 0x0000650012127a23 */ /* 0x000fe20000010025 */
[----:B------:R-:W-:Y:S01]  /*1410*/  PRMT R37, RZ, 0x5410, R32 ;  /* 0x00005410ff257816 */ /* 0x000fe20000000020 */
[----:B------:R-:W-:-:S03]  /*1420*/  FMUL.FTZ R39, R24, R39 ;  /* 0x0000002718277220 */ /* 0x000fc60000410000 */
[----:B------:R-:W1:Y:S01]  /*1430*/  MUFU.SQRT R45, R18 ;  /* 0x00000012002d7308 */ /* 0x000e620000002000 */
[----:B------:R-:W-:Y:S02]  /*1440*/  FMUL.FTZ R30, R37, R37 ;  /* 0x00000025251e7220 */ /* 0x000fe40000410000 */
[----:B------:R-:W-:Y:S02]  /*1450*/  FFMA.FTZ R14, R14, c[0x0][0x190], R39 ;  /* 0x000064000e0e7a23 */ /* 0x000fe40000010027 */
[----:B------:R-:W-:Y:S02]  /*1460*/  FMUL.FTZ R26, R26, R30 ;  /* 0x0000001e1a1a7220 */ /* 0x000fe40000410000 */
[----:B0-----:R-:W-:Y:S02]  /*1470*/  FFMA.FTZ R43, R2, c[0x0][0x1a0], R43 ;  /* 0x00006800022b7a23 */ /* 0x001fe4000001002b */
[----:B------:R-:W-:Y:S02]  /*1480*/  FFMA.FTZ R19, R19, c[0x0][0x194], R26 ;  /* 0x0000650013137a23 */ /* 0x000fe4000001001a */
[----:B------:R0:W2:Y:S01]  /*1490*/  MUFU.RCP R30, R43 ;  /* 0x0000002b001e7308 */ /* 0x0000a20000001000 */
[----:B------:R-:W-:-:S02]  /*14a0*/  FMUL.FTZ R26, R24, R41 ;  /* 0x00000029181a7220 */ /* 0x000fc40000410000 */
[----:B------:R-:W-:Y:S01]  /*14b0*/  FMUL.FTZ R24, R24, R37 ;  /* 0x0000002518187220 */ /* 0x000fe20000410000 */
[----:B------:R-:W-:Y:S01]  /*14c0*/  PRMT R37, RZ, 0x5410, R20 ;  /* 0x00005410ff257816 */ /* 0x000fe20000000014 */
[----:B-1----:R-:W-:Y:S02]  /*14d0*/  FFMA.FTZ R41, R2, c[0x0][0x1a0], R45 ;  /* 0x0000680002297a23 */ /* 0x002fe4000001002d */
[----:B------:R-:W-:Y:S01]  /*14e0*/  FFMA.FTZ R13, R13, c[0x0][0x190], R26 ;  /* 0x000064000d0d7a23 */ /* 0x000fe2000001001a */
[----:B------:R-:W1:Y:S01]  /*14f0*/  MUFU.SQRT R36, R19 ;  /* 0x0000001300247308 */ /* 0x000e620000002000 */
[----:B0-----:R-:W-:Y:S01]  /*1500*/  PRMT R43, RZ, 0x5410, R22 ;  /* 0x00005410ff2b7816 */ /* 0x001fe20000000016 */
[----:B------:R-:W-:-:S06]  /*1510*/  FFMA.FTZ R15, R15, c[0x0][0x190], R24 ;  /* 0x000064000f0f7a23 */ /* 0x000fcc0000010018 */
[----:B------:R-:W0:Y:S01]  /*1520*/  MUFU.RCP R41, R41 ;  /* 0x0000002900297308 */ /* 0x000e220000001000 */
[----:B--2---:R-:W-:-:S04]  /*1530*/  FMUL.FTZ R30, R13, R30 ;  /* 0x0000001e0d1e7220 */ /* 0x004fc80000410000 */
[----:B------:R-:W-:Y:S02]  /*1540*/  FFMA.FTZ R43, R6, R30, R43 ;  /* 0x0000001e062b7223 */ /* 0x000fe4000001002b */
[----:B-1----:R-:W-:-:S03]  /*1550*/  FFMA.FTZ R36, R2, c[0x0][0x1a0], R36 ;  /* 0x0000680002247a23 */ /* 0x002fc60000010024 */
[----:B------:R-:W-:-:S03]  /*1560*/  F2FP.BF16.PACK_AB R28, R43, R28 ;  /* 0x0000001c2b1c723e */ /* 0x000fc600000010ff */
[----:B------:R-:W1:Y:S01]  /*1570*/  MUFU.RCP R36, R36 ;  /* 0x0000002400247308 */ /* 0x000e620000001000 */
[----:B------:R-:W-:Y:S01]  /*1580*/  PRMT R20, RZ, 0x7610, R28 ;  /* 0x00007610ff147816 */ /* 0x000fe2000000001c */
[----:B0-----:R-:W-:-:S04]  /*1590*/  FMUL.FTZ R41, R14, R41 ;  /* 0x000000290e297220 */ /* 0x001fc80000410000 */
[----:B------:R-:W-:Y:S02]  /*15a0*/  FFMA.FTZ R37, R6, R41, R37 ;  /* 0x0000002906257223 */ /* 0x000fe40000010025 */
[----:B------:R-:W-:-:S05]  /*15b0*/  FMUL.FTZ R20, R5, R20 ;  /* 0x0000001405147220 */ /* 0x000fca0000410000 */
[----:B------:R-:W-:Y:S01]  /*15c0*/  F2FP.BF16.PACK_AB R37, R37, R20 ;  /* 0x000000142525723e */ /* 0x000fe200000010ff */
[----:B-1----:R-:W-:-:S03]  /*15d0*/  FMUL.FTZ R22, R15, R36 ;  /* 0x000000240f167220 */ /* 0x002fc60000410000 */
[----:B------:R-:W-:Y:S01]  /*15e0*/  PRMT R20, RZ, 0x7610, R37 ;  /* 0x00007610ff147816 */ /* 0x000fe20000000025 */
[----:B------:R-:W-:Y:S01]  /*15f0*/  FFMA.FTZ R29, R6, R22, R29 ;  /* 0x00000016061d7223 */ /* 0x000fe2000001001d */
[----:B------:R-:W-:-:S03]  /*1600*/  PRMT R22, R37, 0x7610, R22 ;  /* 0x0000761025167816 */ /* 0x000fc60000000016 */
[----:B------:R-:W-:-:S05]  /*1610*/  FMUL.FTZ R20, R5, R20 ;  /* 0x0000001405147220 */ /* 0x000fca0000410000 */
[----:B------:R-:W-:-:S04]  /*1620*/  F2FP.BF16.PACK_AB R24, R29, R20 ;  /* 0x000000141d18723e */ /* 0x000fc800000010ff */
[----:B------:R-:W-:-:S05]  /*1630*/  PRMT R20, RZ, 0x7610, R24 ;  /* 0x00007610ff147816 */ /* 0x000fca0000000018 */
[----:B------:R-:W-:-:S05]  /*1640*/  FMUL.FTZ R20, R5, R20 ;  /* 0x0000001405147220 */ /* 0x000fca0000410000 */
[----:B------:R-:W-:Y:S02]  /*1650*/  F2FP.BF16.PACK_AB R29, RZ, R20 ;  /* 0x00000014ff1d723e */ /* 0x000fe400000010ff */
[----:B------:R-:W-:Y:S02]  /*1660*/  PRMT R20, R24, 0x7610, R20 ;  /* 0x0000761018147816 */ /* 0x000fe40000000014 */
.L_x_1604:
[----:B------:R-:W-:Y:S05]  /*1670*/  BSYNC B0 ;  /* 0x0000000000007941 */ /* 0x000fea0003800000 */
.L_x_1596:
        /* <DEDUP_REMOVED lines=8> */
[----:B------:R-:W-:Y:S04]  /*1700*/  LDS.U16 R20, [R31] ;  /* 0x000000001f147984 */ /* 0x000fe80000000400 */
[----:B------:R-:W-:Y:S04]  /*1710*/  LDS.U16 R22, [R31+0x40] ;  /* 0x000040001f167984 */ /* 0x000fe80000000400 */
[----:B------:R-:W0:Y:S04]  /*1720*/  LDS.U16 R26, [R31+0x80] ;  /* 0x000080001f1a7984 */ /* 0x000e280000000400 */
[----:B------:R-:W1:Y:S04]  /*1730*/  LDS.U16 R37, [R31+0xc0] ;  /* 0x0000c0001f257984 */ /* 0x000e680000000400 */
[----:B------:R-:W-:Y:S04]  /*1740*/  @!P0 STS [0x2000], R8 ;  /* 0x00200008ff008388 */ /* 0x000fe80000000800 */
[----:B------:R-:W-:Y:S06]  /*1750*/  BAR.SYNC.DEFER_BLOCKING 0x0 ;  /* 0x0000000000007b1d */ /* 0x000fec0000010000 */
[----:B------:R-:W2:Y:S01]  /*1760*/  LDS R30, [0x2000] ;  /* 0x00200000ff1e7984 */ /* 0x000ea20000000800 */
[----:B0-----:R-:W-:-:S02]  /*1770*/  PRMT R24, R26, 0x7610, R24 ;  /* 0x000076101a187816 */ /* 0x001fc40000000018 */
[----:B-1----:R-:W-:Y:S02]  /*1780*/  PRMT R26, R37, 0x7610, R26 ;  /* 0x00007610251a7816 */ /* 0x002fe4000000001a */
[-C--:B--2---:R-:W-:Y:S02]  /*1790*/  ISETP.GE.AND P4, PT, R9, R30.reuse, PT ;  /* 0x0000001e0900720c */ /* 0x084fe40003f86270 */
[-C--:B------:R-:W-:Y:S02]  /*17a0*/  ISETP.GE.AND P3, PT, R11, R30.reuse, PT ;  /* 0x0000001e0b00720c */ /* 0x080fe40003f66270 */
[-C--:B------:R-:W-:Y:S02]  /*17b0*/  ISETP.GE.AND P2, PT, R21, R30.reuse, PT ;  /* 0x0000001e1500720c */ /* 0x080fe40003f46270 */
        /* <DEDUP_REMOVED lines=50> */
[-C--:B------:R-:W-:Y:S01]  /*1ae0*/  ISETP.GE.AND P2, PT, R11, R12.reuse, PT ;  /* 0x0000000c0b00720c */ /* 0x080fe20003f46270 */
[----:B------:R-:W-:Y:S01]  /*1af0*/  IMAD.MOV.U32 R11, RZ, RZ, c[0x0][0xc] ;  /* 0x00000300ff0b7624 */ /* 0x000fe200078e00ff */
[-C--:B------:R-:W-:Y:S02]  /*1b00*/  ISETP.GE.AND P1, PT, R21, R12.reuse, PT ;  /* 0x0000000c1500720c */ /* 0x080fe40003f26270 */
[----:B------:R-:W-:Y:S01]  /*1b10*/  ISETP.GE.AND P0, PT, R23, R12, PT ;  /* 0x0000000c1700720c */ /* 0x000fe20003f06270 */
[----:B------:R-:W-:-:S06]  /*1b20*/  IMAD R0, R11, 0x1000, R0 ;  /* 0x000010000b007824 */ /* 0x000fcc00078e0200 */
[C---:B------:R-:W-:Y:S02]  /*1b30*/  @!P3 LEA R16, P6, R10.reuse, c[0x0][0x178], 0x2 ;  /* 0x00005e000a10ba11 */ /* 0x040fe400078c10ff */
[C---:B------:R-:W-:Y:S02]  /*1b40*/  @!P2 LEA R14, P5, R10.reuse, c[0x0][0x178], 0x2 ;  /* 0x00005e000a0eaa11 */ /* 0x040fe400078a10ff */
[C---:B------:R-:W-:Y:S02]  /*1b50*/  @!P1 LEA R12, P4, R10.reuse, c[0x0][0x178], 0x2 ;  /* 0x00005e000a0c9a11 */ /* 0x040fe400078810ff */
[C-C-:B------:R-:W-:Y:S02]  /*1b60*/  @!P3 LEA.HI.X R17, R10.reuse, c[0x0][0x17c], R25.reuse, 0x2, P6 ;  /* 0x00005f000a11ba11 */ /* 0x140fe400030f1419 */
[C---:B------:R-:W-:Y:S02]  /*1b70*/  @!P0 LEA R8, P6, R10.reuse, c[0x0][0x178], 0x2 ;  /* 0x00005e000a088a11 */ /* 0x040fe400078c10ff */
[C-C-:B------:R-:W-:Y:S01]  /*1b80*/  @!P2 LEA.HI.X R15, R10.reuse, c[0x0][0x17c], R25.reuse, 0x2, P5 ;  /* 0x00005f000a0faa11 */ /* 0x140fe200028f1419 */
[----:B------:R0:W-:Y:S01]  /*1b90*/  @!P3 STG.E [R16.64], R41 ;  /* 0x000000291000b986 */ /* 0x0001e2000c101908 */
[----:B------:R-:W-:-:S02]  /*1ba0*/  @!P1 LEA.HI.X R13, R10, c[0x0][0x17c], R25, 0x2, P4 ;  /* 0x00005f000a0d9a11 */ /* 0x000fc400020f1419 */
[----:B------:R-:W-:Y:S01]  /*1bb0*/  @!P0 LEA.HI.X R9, R10, c[0x0][0x17c], R25, 0x2, P6 ;  /* 0x00005f000a098a11 */ /* 0x000fe200030f1419 */
[----:B------:R0:W-:Y:S04]  /*1bc0*/  @!P2 STG.E [R14.64+0x80], R44 ;  /* 0x0000802c0e00a986 */ /* 0x0001e8000c101908 */
[----:B------:R0:W-:Y:S04]  /*1bd0*/  @!P1 STG.E [R12.64+0x100], R43 ;  /* 0x0001002b0c009986 */ /* 0x0001e8000c101908 */
[----:B------:R0:W-:Y:S01]  /*1be0*/  @!P0 STG.E [R8.64+0x180], R42 ;  /* 0x0001802a08008986 */ /* 0x0001e2000c101908 */
[----:B------:R-:W-:-:S13]  /*1bf0*/  ISETP.GE.U32.AND P0, PT, R0, UR6, PT ;  /* 0x0000000600007c0c */ /* 0x000fda000bf06070 */
[----:B0-----:R-:W-:Y:S01]  /*1c00*/  @P0 CALL.REL.NOINC `(.L_x_1606) ;  /* 0x0000001000000944 */ /* 0x001fe20003c00000 */
[----:B------:R-:W-:Y:S05]  /*1c10*/  BRA `(.L_x_1607) ;  /* 0xffffe6f000007947 */ /* 0x000fea000383ffff */
.L_x_1606:
[----:B------:R-:W-:Y:S05]  /*1c20*/  EXIT ;  /* 0x000000000000794d */ /* 0x000fea0003800000 */
.L_x_1608:
        /* <DEDUP_REMOVED lines=13> */
.L_x_2166:


//--------------------- .text._Z21kOptimizer32bit2StateI6__halfLi0EEvPT_S2_PfS3_S3_ffffffffiffbi --------------------------
	.section	.text._Z21kOptimizer32bit2StateI6__halfLi0EEvPT_S2_PfS3_S3_ffffffffiffbi,"ax",@progbits
	.sectioninfo	@"SHI_REGISTERS=48"
	.align	128
        .global         _Z21kOptimizer32bit2StateI6__halfLi0EEvPT_S2_PfS3_S3_ffffffffiffbi
        .type           _Z21kOptimizer32bit2StateI6__halfLi0EEvPT_S2_PfS3_S3_ffffffffiffbi,@function
        .size           _Z21kOptimizer32bit2StateI6__halfLi0EEvPT_S2_PfS3_S3_ffffffffiffbi,(.L_x_2167 - _Z21kOptimizer32bit2StateI6__halfLi0EEvPT_S2_PfS3_S3_ffffffffiffbi)
        .other          _Z21kOptimizer32bit2StateI6__halfLi0EEvPT_S2_PfS3_S3_ffffffffiffbi,@"STO_CUDA_ENTRY STV_DEFAULT"
_Z21kOptimizer32bit2StateI6__halfLi0EEvPT_S2_PfS3_S3_ffffffffiffbi:
.text._Z21kOptimizer32bit2StateI6__halfLi0EEvPT_S2_PfS3_S3_ffffffffiffbi:
[----:B------:R-:W-:Y:S02]  /*0000*/  MOV R1, c[0x0][0x28] ;  /* 0x00000a0000017a02 */ /* 0x000fe40000000f00 */
[----:B------:R-:W0:Y:S01]  /*0010*/  S2UR UR5, SR_CTAID.X ;  /* 0x00000000000579c3 */ /* 0x000e220000002500 */
[----:B------:R-:W-:Y:S01]  /*0020*/  ULDC UR7, c[0x0][0x1b8] ;  /* 0x00006e0000077ab9 */ /* 0x000fe20000000800 */
[----:B------:R-:W-:Y:S01]  /*0030*/  FSETP.LT.FTZ.AND P0, PT, RZ, c[0x0][0x188], PT ;  /* 0x00006200ff007a0b */ /* 0x000fe20003f11000 */
[----:B------:R-:W-:Y:S01]  /*0040*/  USHF.R.S32.HI UR4, URZ, 0x1f, UR7 ;  /* 0x0000001f3f047899 */ /* 0x000fe20008011407 */
[----:B------:R-:W-:Y:S01]  /*0050*/  IMAD.MOV.U32 R6, RZ, RZ, 0x3f800000 ;  /* 0x3f800000ff067424 */ /* 0x000fe200078e00ff */
[----:B------:R-:W-:Y:S02]  /*0060*/  ULOP3.LUT UP0, URZ, UR7, 0xfff, URZ, 0xc0, !UPT ;  /* 0x00000fff073f7892 */ /* 0x000fe4000f80c03f */
[----:B------:R-:W-:Y:S02]  /*0070*/  ULDC UR6, c[0x0][0x0] ;  /* 0x0000000000067ab9 */ /* 0x000fe40000000800 */
[----:B------:R-:W-:Y:S02]  /*0080*/  ULEA.HI UR4, UR4, UR7, URZ, 0xc ;  /* 0x0000000704047291 */ /* 0x000fe4000f8f603f */
[----:B------:R-:W-:-:S02]  /*0090*/  ULDC.64 UR8, c[0x0][0x118] ;  /* 0x0000460000087ab9 */ /* 0x000fc40000000a00 */
[----:B------:R-:W-:Y:S02]  /*00a0*/  ULOP3.LUT UR4, UR4, 0xfffff000, URZ, 0xc0, !UPT ;  /* 0xfffff00004047892 */ /* 0x000fe4000f8ec03f */
[----:B0-----:R-:W-:Y:S02]  /*00b0*/  UIMAD UR5, UR5, UR6, URZ ;  /* 0x00000006050572a4 */ /* 0x001fe4000f8e023f */
[----:B------:R-:W-:Y:S02]  /*00c0*/  UIADD3 UR6, UR4, 0x1000, URZ ;  /* 0x0000100004067890 */ /* 0x000fe4000fffe03f */
[----:B------:R-:W-:Y:S02]  /*00d0*/  USHF.L.U32 UR5, UR5, 0x2, URZ ;  /* 0x0000000205057899 */ /* 0x000fe4000800063f */
[----:B------:R-:W-:-:S04]  /*00e0*/  @!UP0 UIADD3 UR6, UR4, URZ, URZ ;  /* 0x0000003f04068290 */ /* 0x000fc8000fffe03f */
[----:B------:R-:W-:-:S04]  /*00f0*/  MOV R0, UR5 ;  /* 0x0000000500007c02 */ /* 0x000fc80008000f00 */
[----:B------:R-:W-:Y:S01]  /*0100*/  ISETP.GE.U32.AND P1, PT, R0, UR6, PT ;  /* 0x0000000600007c0c */ /* 0x000fe2000bf26070 */
[----:B------:R-:W-:-:S12]  /*0110*/  @!P0 BRA `(.L_x_1609) ;  /* 0x0000009000008947 */ /* 0x000fd80003800000 */
[----:B------:R-:W-:Y:S01]  /*0120*/  MOV R2, c[0x0][0x180] ;  /* 0x0000600000027a02 */ /* 0x000fe20000000f00 */
[----:B------:R-:W-:-:S05]  /*0130*/  IMAD.MOV.U32 R3, RZ, RZ, c[0x0][0x184] ;  /* 0x00006100ff037624 */ /* 0x000fca00078e00ff */
[----:B------:R-:W2:Y:S01]  /*0140*/  LDG.E R2, [R2.64] ;  /* 0x0000000802027981 */ /* 0x000ea2000c1e1900 */
[----:B------:R-:W-:-:S05]  /*0150*/  MOV R5, c[0x0][0x188] ;  /* 0x0000620000057a02 */ /* 0x000fca0000000f00 */
[----:B------:R-:W-:Y:S01]  /*0160*/  FMUL.FTZ R5, R5, c[0x0][0x18c] ;  /* 0x0000630005057a20 */ /* 0x000fe20000410000 */
[----:B--2---:R-:W0:Y:S04]  /*0170*/  MUFU.SQRT R4, R2 ;  /* 0x0000000200047308 */ /* 0x004e280000002000 */
[----:B0-----:R-:W-:-:S13]  /*0180*/  FSETP.GT.FTZ.AND P0, PT, R4, R5, PT ;  /* 0x000000050400720b */ /* 0x001fda0003f14000 */
[----:B------:R-:W0:Y:S02]  /*0190*/  @P0 MUFU.RCP R4, R4 ;  /* 0x0000000400040308 */ /* 0x000e240000001000 */
[----:B0-----:R-:W-:-:S06]  /*01a0*/  @P0 FMUL.FTZ R6, R5, R4 ;  /* 0x0000000405060220 */ /* 0x001fcc0000410000 */
.L_x_1609:
        /* <DEDUP_REMOVED lines=11> */
[----:B---3--:R-:W-:Y:S01]  /*0260*/  FADD.FTZ R2, -R5, 1 ;  /* 0x3f80000005027421 */ /* 0x008fe20000010100 */
[----:B------:R-:W-:-:S06]  /*0270*/  MOV R5, c[0x0][0x1a4] ;  /* 0x0000690000057a02 */ /* 0x000fcc0000000f00 */
        /* <DEDUP_REMOVED lines=9> */
.L_x_1621:
        /* <DEDUP_REMOVED lines=19> */
[----:B------:R-:W-:-:S02]  /*0440*/  IADD3 R27, R7, R4, RZ ;  /* 0x00000004071b7210 */ /* 0x000fc40007ffe0ff */
[C---:B------:R-:W-:Y:S02]  /*0450*/  @!P3 LEA R12, P6, R10.reuse, c[0x0][0x170], 0x2 ;  /* 0x00005c000a0cba11 */ /* 0x040fe400078c10ff */
[----:B------:R-:W-:Y:S01]  /*0460*/  @!P2 LEA R18, P5, R10, c[0x0][0x170], 0x2 ;  /* 0x00005c000a12aa11 */ /* 0x000fe200078a10ff */
[----:B------:R-:W-:Y:S01]  /*0470*/  IMAD R36, R4, 0x3, R27 ;  /* 0x0000000304247824 */ /* 0x000fe200078e021b */
[C---:B------:R-:W-:Y:S01]  /*0480*/  @!P3 LEA.HI.X R13, R10.reuse, c[0x0][0x174], R25, 0x2, P6 ;  /* 0x00005d000a0dba11 */ /* 0x040fe200030f1419 */
[----:B------:R-:W-:Y:S01]  /*0490*/  IMAD.SHL.U32 R31, R27, 0x2, RZ ;  /* 0x000000021b1f7824 */ /* 0x000fe200078e00ff */
[----:B------:R-:W-:Y:S02]  /*04a0*/  @!P1 LEA R16, P4, R10, c[0x0][0x170], 0x2 ;  /* 0x00005c000a109a11 */ /* 0x000fe400078810ff */
[----:B------:R-:W-:Y:S02]  /*04b0*/  SHF.L.U32 R30, R36, 0x1, RZ ;  /* 0x00000001241e7819 */ /* 0x000fe400000006ff */
[----:B0-----:R-:W-:-:S02]  /*04c0*/  @!P0 LEA R14, P6, R10, c[0x0][0x170], 0x2 ;  /* 0x00005c000a0e8a11 */ /* 0x001fc400078c10ff */
[C-C-:B------:R-:W-:Y:S02]  /*04d0*/  @!P2 LEA.HI.X R19, R10.reuse, c[0x0][0x174], R25.reuse, 0x2, P5 ;  /* 0x00005d000a13aa11 */ /* 0x140fe400028f1419 */
[C-C-:B------:R-:W-:Y:S02]  /*04e0*/  @!P1 LEA.HI.X R17, R10.reuse, c[0x0][0x174], R25.reuse, 0x2, P4 ;  /* 0x00005d000a119a11 */ /* 0x140fe400020f1419 */
        /* <DEDUP_REMOVED lines=46> */
[----:B------:R1:W2:Y:S04]  /*07d0*/  @!P3 LDG.E.U16 R20, [R38.64] ;  /* 0x000000082614b981 */ /* 0x0002a8000c1e1500 */
[----:B------:R0:W3:Y:S04]  /*07e0*/  @!P2 LDG.E.U16 R22, [R34.64+0x40] ;  /* 0x000040082216a981 */ /* 0x0000e8000c1e1500 */
[----:B------:R4:W5:Y:S04]  /*07f0*/  @!P1 LDG.E.U16 R24, [R32.64+0x80] ;  /* 0x0000800820189981 */ /* 0x000968000c1e1500 */
[----:B------:R-:W5:Y:S01]  /*0800*/  @!P0 LDG.E.U16 R26, [R40.64+0xc0] ;  /* 0x0000c008281a8981 */ /* 0x000f62000c1e1500 */
[----:B------:R-:W-:Y:S01]  /*0810*/  ULDC.S8 UR4, c[0x0][0x1b4] ;  /* 0x00006d0000047ab9 */ /* 0x000fe20000000200 */
[--C-:B-1----:R-:W-:Y:S01]  /*0820*/  HADD2.F32 R38, -RZ, R28.reuse.H0_H0 ;  /* 0x2000001cff267230 */ /* 0x102fe20000004100 */
[----:B------:R-:W-:Y:S01]  /*0830*/  ISETP.NE.AND P0, PT, RZ, UR4, PT ;  /* 0x00000004ff007c0c */ /* 0x000fe2000bf05270 */
[----:B------:R-:W-:Y:S01]  /*0840*/  HADD2.F32 R28, -RZ, R28.H1_H1 ;  /* 0x3000001cff1c7230 */ /* 0x000fe20000004100 */
[----:B------:R-:W-:Y:S01]  /*0850*/  BSSY B0, `(.L_x_1610) ;  /* 0x00000e1000007945 */ /* 0x000fe20003800000 */
[--C-:B0-----:R-:W-:Y:S01]  /*0860*/  HADD2.F32 R34, -RZ, R29.reuse.H0_H0 ;  /* 0x2000001dff227230 */ /* 0x101fe20000004100 */
[----:B------:R-:W-:Y:S01]  /*0870*/  FMUL.FTZ R38, R38, c[0x0][0x1b0] ;  /* 0x00006c0026267a20 */ /* 0x000fe20000410000 */
[----:B----4-:R-:W-:Y:S01]  /*0880*/  HADD2.F32 R32, -RZ, R29.H1_H1 ;  /* 0x3000001dff207230 */ /* 0x010fe20000004100 */
[----:B------:R-:W-:-:S02]  /*0890*/  FMUL.FTZ R29, R28, c[0x0][0x1b0] ;  /* 0x00006c001c1d7a20 */ /* 0x000fc40000410000 */
[----:B------:R-:W-:Y:S02]  /*08a0*/  FMUL.FTZ R34, R34, c[0x0][0x1b0] ;  /* 0x00006c0022227a20 */ /* 0x000fe40000410000 */
[----:B------:R-:W-:Y:S01]  /*08b0*/  FMUL.FTZ R33, R32, c[0x0][0x1b0] ;  /* 0x00006c0020217a20 */ /* 0x000fe20000410000 */
[----:B------:R-:W-:-:S04]  /*08c0*/  F2FP.PACK_AB R38, R29, R38 ;  /* 0x000000261d26723e */ /* 0x000fc800000000ff */
[----:B------:R-:W-:Y:S02]  /*08d0*/  F2FP.PACK_AB R33, R33, R34 ;  /* 0x000000222121723e */ /* 0x000fe400000000ff */
[C---:B------:R-:W-:Y:S02]  /*08e0*/  PRMT R34, R38.reuse, 0x7632, R34 ;  /* 0x0000763226227816 */ /* 0x040fe40000000022 */
[----:B------:R-:W-:Y:S02]  /*08f0*/  PRMT R35, R38, 0x7610, R35 ;  /* 0x0000761026237816 */ /* 0x000fe40000000023 */
[----:B------:R-:W-:Y:S01]  /*0900*/  PRMT R32, R33, 0x7632, R32 ;  /* 0x0000763221207816 */ /* 0x000fe20000000020 */
[----:B--2---:R-:W-:Y:S04]  /*0910*/  STS.U16 [R31], R20 ;  /* 0x000000141f007388 */ /* 0x004fe80000000400 */
[----:B---3--:R-:W-:Y:S04]  /*0920*/  STS.U16 [R31+0x40], R22 ;  /* 0x000040161f007388 */ /* 0x008fe80000000400 */
[----:B-----5:R-:W-:Y:S04]  /*0930*/  STS.U16 [R31+0x80], R24 ;  /* 0x000080181f007388 */ /* 0x020fe80000000400 */
[----:B------:R-:W-:Y:S01]  /*0940*/  STS.U16 [R31+0xc0], R26 ;  /* 0x0000c01a1f007388 */ /* 0x000fe20000000400 */
[----:B------:R-:W-:-:S06]  /*0950*/  NOP ;  /* 0x0000000000007918 */ /* 0x000fcc0000000000 */
[----:B------:R-:W0:Y:S02]  /*0960*/  LDS.64 R36, [R30] ;  /* 0x000000001e247984 */ /* 0x000e240000000a00 */
[C---:B0-----:R-:W-:Y:S02]  /*0970*/  PRMT R29, R37.reuse, 0x7610, R29 ;  /* 0x00007610251d7816 */ /* 0x041fe4000000001d */
[C---:B------:R-:W-:Y:S02]  /*0980*/  PRMT R20, R36.reuse, 0x7610, R20 ;  /* 0x0000761024147816 */ /* 0x040fe40000000014 */
[----:B------:R-:W-:Y:S02]  /*0990*/  PRMT R28, R36, 0x7632, R28 ;  /* 0x00007632241c7816 */ /* 0x000fe4000000001c */
[----:B------:R-:W-:Y:S01]  /*09a0*/  PRMT R37, R37, 0x7632, R37 ;  /* 0x0000763225257816 */ /* 0x000fe20000000025 */
[----:B------:R-:W-:Y:S05]  /*09b0*/  @!P0 BRA `(.L_x_1611) ;  /* 0x0000060000008947 */ /* 0x000fea0003800000 */
[----:B------:R-:W-:Y:S01]  /*09c0*/  HADD2.F32 R30, -RZ, R35.H0_H0 ;  /* 0x20000023ff1e7230 */ /* 0x000fe20000004100 */
[----:B------:R-:W-:Y:S01]  /*09d0*/  BSSY B1, `(.L_x_1612) ;  /* 0x000001c000017945 */ /* 0x000fe20003800000 */
[----:B------:R-:W-:-:S02]  /*09e0*/  HADD2.F32 R24, -RZ, R34.H0_H0 ;  /* 0x20000022ff187230 */ /* 0x000fc40000004100 */
[----:B------:R-:W-:Y:S01]  /*09f0*/  HADD2.F32 R26, -RZ, R33.H0_H0 ;  /* 0x20000021ff1a7230 */ /* 0x000fe20000004100 */
[----:B------:R-:W-:Y:S01]  /*0a00*/  FSETP.NEU.FTZ.AND P0, PT, R30, RZ, PT ;  /* 0x000000ff1e00720b */ /* 0x000fe20003f1d000 */
[----:B------:R-:W-:Y:S01]  /*0a10*/  HADD2.F32 R22, -RZ, R32.H0_H0 ;  /* 0x20000020ff167230 */ /* 0x000fe20000004100 */
[----:B------:R-:W-:Y:S02]  /*0a20*/  FSETP.NEU.FTZ.AND P1, PT, R24, RZ, PT ;  /* 0x000000ff1800720b */ /* 0x000fe40003f3d000 */
[----:B------:R-:W-:Y:S02]  /*0a30*/  FSETP.NEU.FTZ.AND P2, PT, R26, RZ, PT ;  /* 0x000000ff1a00720b */ /* 0x000fe40003f5d000 */
[----:B------:R-:W-:-:S07]  /*0a40*/  FSETP.NEU.FTZ.AND P3, PT, R22, RZ, PT ;  /* 0x000000ff1600720b */ /* 0x000fce0003f7d000 */
        /* <DEDUP_REMOVED lines=13> */
[----:B------:R-:W-:-:S03]  /*0b20*/  HADD2.F32 R39, -RZ, R20.H0_H0 ;  /* 0x20000014ff277230 */ /* 0x000fc60000004100 */
[----:B0-----:R-:W-:-:S04]  /*0b30*/  FMUL.FTZ R20, R12, R41 ;  /* 0x000000290c147220 */ /* 0x001fc80000410000 */
[----:B------:R-:W-:-:S05]  /*0b40*/  FFMA.FTZ R20, R6, R20, R39 ;  /* 0x0000001406147223 */ /* 0x000fca0000010027 */
[----:B------:R-:W-:-:S05]  /*0b50*/  F2FP.PACK_AB R20, RZ, R20 ;  /* 0x00000014ff14723e */ /* 0x000fca00000000ff */
[----:B------:R-:W-:-:S05]  /*0b60*/  @P0 HADD2.F32 R30, -RZ, R20.H0_H0 ;  /* 0x20000014ff1e0230 */ /* 0x000fca0000004100 */
[----:B------:R-:W-:-:S05]  /*0b70*/  @P0 FMUL.FTZ R30, R5, R30 ;  /* 0x0000001e051e0220 */ /* 0x000fca0000410000 */
[----:B------:R-:W-:Y:S02]  /*0b80*/  @P0 F2FP.PACK_AB R20, RZ, R30 ;  /* 0x0000001eff14023e */ /* 0x000fe400000000ff */
.L_x_1613:
[----:B------:R-:W-:Y:S05]  /*0b90*/  BSYNC B1 ;  /* 0x0000000000017941 */ /* 0x000fea0003800000 */
.L_x_1612:
[----:B------:R-:W-:Y:S01]  /*0ba0*/  BSSY B1, `(.L_x_1614) ;  /* 0x0000015000017945 */ /* 0x000fe20003800000 */
[----:B------:R-:W-:Y:S05]  /*0bb0*/  @!P1 BRA `(.L_x_1615) ;  /* 0x0000013000009947 */ /* 0x000fea0003800000 */
[----:B------:R-:W-:Y:S01]  /*0bc0*/  HFMA2.MMA R36, -RZ, RZ, 1.875, 0 ;  /* 0x3f800000ff247435 */ /* 0x000fe200000001ff */
[----:B------:R-:W-:Y:S01]  /*0bd0*/  FMUL.FTZ R30, R24, R24 ;  /* 0x00000018181e7220 */ /* 0x000fe20000410000 */
[----:B------:R-:W-:-:S08]  /*0be0*/  FSETP.LT.FTZ.AND P0, PT, RZ, c[0x0][0x1a4], PT ;  /* 0x00006900ff007a0b */ /* 0x000fd00003f11000 */
[----:B------:R-:W-:-:S04]  /*0bf0*/  FADD.FTZ R39, R36, -c[0x0][0x194] ;  /* 0x8000650024277621 */ /* 0x000fc80000010000 */
[----:B------:R-:W-:-:S04]  /*0c00*/  FMUL.FTZ R30, R39, R30 ;  /* 0x0000001e271e7220 */ /* 0x000fc80000410000 */
[----:B------:R-:W-:-:S04]  /*0c10*/  FFMA.FTZ R17, R17, c[0x0][0x194], R30 ;  /* 0x0000650011117a23 */ /* 0x000fc8000001001e */
[----:B------:R-:W0:Y:S02]  /*0c20*/  MUFU.SQRT R39, R17 ;  /* 0x0000001100277308 */ /* 0x000e240000002000 */
[----:B0-----:R-:W-:Y:S02]  /*0c30*/  FFMA.FTZ R30, R2, c[0x0][0x1a0], R39 ;  /* 0x00006800021e7a23 */ /* 0x001fe40000010027 */
[----:B------:R-:W-:-:S04]  /*0c40*/  FADD.FTZ R39, R36, -c[0x0][0x190] ;  /* 0x8000640024277621 */ /* 0x000fc80000010000 */
[----:B------:R-:W0:Y:S01]  /*0c50*/  MUFU.RCP R30, R30 ;  /* 0x0000001e001e7308 */ /* 0x000e220000001000 */
[----:B------:R-:W-:Y:S01]  /*0c60*/  FMUL.FTZ R24, R39, R24 ;  /* 0x0000001827187220 */ /* 0x000fe20000410000 */
[----:B------:R-:W-:-:S03]  /*0c70*/  HADD2.F32 R39, -RZ, R28.H0_H0 ;  /* 0x2000001cff277230 */ /* 0x000fc60000004100 */
[----:B------:R-:W-:-:S04]  /*0c80*/  FFMA.FTZ R13, R13, c[0x0][0x190], R24 ;  /* 0x000064000d0d7a23 */ /* 0x000fc80000010018 */
[----:B0-----:R-:W-:-:S04]  /*0c90*/  FMUL.FTZ R24, R13, R30 ;  /* 0x0000001e0d187220 */ /* 0x001fc80000410000 */
[----:B------:R-:W-:-:S05]  /*0ca0*/  FFMA.FTZ R24, R6, R24, R39 ;  /* 0x0000001806187223 */ /* 0x000fca0000010027 */
[----:B------:R-:W-:-:S05]  /*0cb0*/  F2FP.PACK_AB R28, RZ, R24 ;  /* 0x00000018ff1c723e */ /* 0x000fca00000000ff */
[----:B------:R-:W-:-:S05]  /*0cc0*/  @P0 HADD2.F32 R24, -RZ, R28.H0_H0 ;  /* 0x2000001cff180230 */ /* 0x000fca0000004100 */
[----:B------:R-:W-:-:S05]  /*0cd0*/  @P0 FMUL.FTZ R24, R5, R24 ;  /* 0x0000001805180220 */ /* 0x000fca0000410000 */
[----:B------:R-:W-:Y:S02]  /*0ce0*/  @P0 F2FP.PACK_AB R28, RZ, R24 ;  /* 0x00000018ff1c023e */ /* 0x000fe400000000ff */
.L_x_1615:
[----:B------:R-:W-:Y:S05]  /*0cf0*/  BSYNC B1 ;  /* 0x0000000000017941 */ /* 0x000fea0003800000 */
.L_x_1614:
[----:B------:R-:W-:Y:S01]  /*0d00*/  BSSY B1, `(.L_x_1616) ;  /* 0x0000015000017945 */ /* 0x000fe20003800000 */
[----:B------:R-:W-:Y:S05]  /*0d10*/  @!P2 BRA `(.L_x_1617) ;  /* 0x000001300000a947 */ /* 0x000fea0003800000 */
[----:B------:R-:W-:Y:S01]  /*0d20*/  IMAD.MOV.U32 R30, RZ, RZ, 0x3f800000 ;  /* 0x3f800000ff1e7424 */ /* 0x000fe200078e00ff */
[----:B------:R-:W-:Y:S01]  /*0d30*/  HADD2.F32 R29, -RZ, R29.H0_H0 ;  /* 0x2000001dff1d7230 */ /* 0x000fe20000004100 */
[----:B------:R-:W-:Y:S01]  /*0d40*/  FMUL.FTZ R24, R26, R26 ;  /* 0x0000001a1a187220 */ /* 0x000fe20000410000 */
[----:B------:R-:W-:Y:S01]  /*0d50*/  FSETP.LT.FTZ.AND P0, PT, RZ, c[0x0][0x1a4], PT ;  /* 0x00006900ff007a0b */ /* 0x000fe20003f11000 */
        /* <DEDUP_REMOVED lines=8> */
[----:B------:R-:W-:-:S04]  /*0de0*/  FFMA.FTZ R14, R14, c[0x0][0x190], R39 ;  /* 0x000064000e0e7a23 */ /* 0x000fc80000010027 */
[----:B0-----:R-:W-:-:S04]  /*0df0*/  FMUL.FTZ R26, R14, R41 ;  /* 0x000000290e1a7220 */ /* 0x001fc80000410000 */
[----:B------:R-:W-:-:S05]  /*0e00*/  FFMA.FTZ R29, R6, R26, R29 ;  /* 0x0000001a061d7223 */ /* 0x000fca000001001d */
[----:B------:R-:W-:-:S05]  /*0e10*/  F2FP.PACK_AB R29, RZ, R29 ;  /* 0x0000001dff1d723e */ /* 0x000fca00000000ff */
[----:B------:R-:W-:-:S05]  /*0e20*/  @P0 HADD2.F32 R26, -RZ, R29.H0_H0 ;  /* 0x2000001dff1a0230 */ /* 0x000fca0000004100 */
[----:B------:R-:W-:-:S05]  /*0e30*/  @P0 FMUL.FTZ R26, R5, R26 ;  /* 0x0000001a051a0220 */ /* 0x000fca0000410000 */
[----:B------:R-:W-:Y:S02]  /*0e40*/  @P0 F2FP.PACK_AB R29, RZ, R26 ;  /* 0x0000001aff1d023e */ /* 0x000fe400000000ff */
.L_x_1617:
[----:B------:R-:W-:Y:S05]  /*0e50*/  BSYNC B1 ;  /* 0x0000000000017941 */ /* 0x000fea0003800000 */
.L_x_1616:
[----:B------:R-:W-:Y:S05]  /*0e60*/  @!P3 BRA `(.L_x_1618) ;  /* 0x000007f00000b947 */ /* 0x000fea0003800000 */
[----:B------:R-:W-:Y:S01]  /*0e70*/  MOV R26, 0x3f800000 ;  /* 0x3f800000001a7802 */ /* 0x000fe20000000f00 */
[----:B------:R-:W-:Y:S01]  /*0e80*/  FMUL.FTZ R24, R22, R22 ;  /* 0x0000001616187220 */ /* 0x000fe20000410000 */
[----:B------:R-:W-:Y:S01]  /*0e90*/  FSETP.LT.FTZ.AND P0, PT, RZ, c[0x0][0x1a4], PT ;  /* 0x00006900ff007a0b */ /* 0x000fe20003f11000 */
[----:B------:R-:W-:Y:S02]  /*0ea0*/  HADD2.F32 R37, -RZ, R37.H0_H0 ;  /* 0x20000025ff257230 */ /* 0x000fe40000004100 */
        /* <DEDUP_REMOVED lines=11> */
[----:B------:R-:W-:Y:S01]  /*0f60*/  F2FP.PACK_AB R37, RZ, R37 ;  /* 0x00000025ff25723e */ /* 0x000fe200000000ff */
[----:B------:R-:W-:Y:S05]  /*0f70*/  @!P0 BRA `(.L_x_1618) ;  /* 0x000006e000008947 */ /* 0x000fea0003800000 */
[----:B------:R-:W-:-:S05]  /*0f80*/  HADD2.F32 R22, -RZ, R37.H0_H0 ;  /* 0x20000025ff167230 */ /* 0x000fca0000004100 */
[----:B------:R-:W-:-:S05]  /*0f90*/  FMUL.FTZ R37, R5, R22 ;  /* 0x0000001605257220 */ /* 0x000fca0000410000 */
[----:B------:R-:W-:Y:S01]  /*0fa0*/  F2FP.PACK_AB R37, RZ, R37 ;  /* 0x00000025ff25723e */ /* 0x000fe200000000ff */
[----:B------:R-:W-:Y:S05]  /*0fb0*/  BRA `(.L_x_1618) ;  /* 0x000006a000007947 */ /* 0x000fea0003800000 */
.L_x_1611:
[----:B------:R-:W-:Y:S01]  /*0fc0*/  HADD2.F32 R39, -RZ, R35.H0_H0 ;  /* 0x20000023ff277230 */ /* 0x000fe20000004100 */
        /* <DEDUP_REMOVED lines=9> */
[----:B------:R-:W-:Y:S01]  /*1060*/  HADD2.F32 R39, -RZ, R20.H0_H0 ;  /* 0x20000014ff277230 */ /* 0x000fe20000004100 */
[----:B------:R-:W0:Y:S02]  /*1070*/  MUFU.SQRT R41, R16 ;  /* 0x0000001000297308 */ /* 0x000e240000002000 */
[----:B0-----:R-:W-:-:S06]  /*1080*/  FFMA.FTZ R41, R2, c[0x0][0x1a0], R41 ;  /* 0x0000680002297a23 */ /* 0x001fcc0000010029 */
[----:B------:R-:W0:Y:S02]  /*1090*/  MUFU.RCP R41, R41 ;  /* 0x0000002900297308 */ /* 0x000e240000001000 */
[----:B0-----:R-:W-:-:S04]  /*10a0*/  FMUL.FTZ R20, R12, R41 ;  /* 0x000000290c147220 */ /* 0x001fc80000410000 */
[----:B------:R-:W-:-:S05]  /*10b0*/  FFMA.FTZ R20, R6, R20, R39 ;  /* 0x0000001406147223 */ /* 0x000fca0000010027 */
[----:B------:R-:W-:Y:S01]  /*10c0*/  F2FP.PACK_AB R20, RZ, R20 ;  /* 0x00000014ff14723e */ /* 0x000fe200000000ff */
[----:B------:R-:W-:Y:S05]  /*10d0*/  @P0 BRA `(.L_x_1619) ;  /* 0x0000028000000947 */ /* 0x000fea0003800000 */
[----:B------:R-:W-:Y:S02]  /*10e0*/  HADD2.F32 R43, -RZ, R34.H0_H0 ;  /* 0x20000022ff2b7230 */ /* 0x000fe40000004100 */
[----:B------:R-:W-:Y:S02]  /*10f0*/  HADD2.F32 R41, -RZ, R33.H0_H0 ;  /* 0x20000021ff297230 */ /* 0x000fe40000004100 */
[----:B------:R-:W-:Y:S01]  /*1100*/  HADD2.F32 R29, -RZ, R29.H0_H0 ;  /* 0x2000001dff1d7230 */ /* 0x000fe20000004100 */
[----:B------:R-:W-:Y:S01]  /*1110*/  FMUL.FTZ R39, R43, R43 ;  /* 0x0000002b2b277220 */ /* 0x000fe20000410000 */
[----:B------:R-:W-:Y:S01]  /*1120*/  HADD2.F32 R37, -RZ, R37.H0_H0 ;  /* 0x20000025ff257230 */ /* 0x000fe20000004100 */
[----:B------:R-:W-:Y:S02]  /*1130*/  FMUL.FTZ R45, R41, R41 ;  /* 0x00000029292d7220 */ /* 0x000fe40000410000 */
[----:B------:R-:W-:Y:S01]  /*1140*/  FMUL.FTZ R26, R24, R39 ;  /* 0x00000027181a7220 */ /* 0x000fe20000410000 */
[----:B------:R-:W-:Y:S01]  /*1150*/  HADD2.F32 R39, -RZ, R32.H0_H0 ;  /* 0x20000020ff277230 */ /* 0x000fe20000004100 */
[----:B------:R-:W-:-:S02]  /*1160*/  FMUL.FTZ R41, R22, R41 ;  /* 0x0000002916297220 */ /* 0x000fc40000410000 */
[----:B------:R-:W-:Y:S02]  /*1170*/  FFMA.FTZ R17, R17, c[0x0][0x194], R26 ;  /* 0x0000650011117a23 */ /* 0x000fe4000001001a */
[----:B------:R-:W-:Y:S02]  /*1180*/  FMUL.FTZ R26, R24, R45 ;  /* 0x0000002d181a7220 */ /* 0x000fe40000410000 */
[----:B------:R-:W-:Y:S01]  /*1190*/  FMUL.FTZ R30, R39, R39 ;  /* 0x00000027271e7220 */ /* 0x000fe20000410000 */
[----:B------:R-:W0:Y:S01]  /*11a0*/  MUFU.SQRT R45, R17 ;  /* 0x00000011002d7308 */ /* 0x000e220000002000 */
[----:B------:R-:W-:Y:S02]  /*11b0*/  FFMA.FTZ R18, R18, c[0x0][0x194], R26 ;  /* 0x0000650012127a23 */ /* 0x000fe4000001001a */
[----:B------:R-:W-:Y:S02]  /*11c0*/  FMUL.FTZ R30, R24, R30 ;  /* 0x0000001e181e7220 */ /* 0x000fe40000410000 */
[----:B------:R-:W-:-:S02]  /*11d0*/  FFMA.FTZ R14, R14, c[0x0][0x190], R41 ;  /* 0x000064000e0e7a23 */ /* 0x000fc40000010029 */
[----:B------:R-:W-:Y:S01]  /*11e0*/  FFMA.FTZ R19, R19, c[0x0][0x194], R30 ;  /* 0x0000650013137a23 */ /* 0x000fe2000001001e */
[----:B------:R-:W1:Y:S08]  /*11f0*/  MUFU.SQRT R24, R18 ;  /* 0x0000001200187308 */ /* 0x000e700000002000 */
[----:B------:R-:W2:Y:S01]  /*1200*/  MUFU.SQRT R30, R19 ;  /* 0x00000013001e7308 */ /* 0x000ea20000002000 */
[----:B0-----:R-:W-:-:S02]  /*1210*/  FFMA.FTZ R26, R2, c[0x0][0x1a0], R45 ;  /* 0x00006800021a7a23 */ /* 0x001fc4000001002d */
[----:B-1----:R-:W-:-:S05]  /*1220*/  FFMA.FTZ R45, R2, c[0x0][0x1a0], R24 ;  /* 0x00006800022d7a23 */ /* 0x002fca0000010018 */
[----:B------:R-:W0:Y:S01]  /*1230*/  MUFU.RCP R26, R26 ;  /* 0x0000001a001a7308 */ /* 0x000e220000001000 */
[----:B--2---:R-:W-:-:S07]  /*1240*/  FFMA.FTZ R24, R2, c[0x0][0x1a0], R30 ;  /* 0x0000680002187a23 */ /* 0x004fce000001001e */
[----:B------:R-:W1:Y:S01]  /*1250*/  MUFU.RCP R45, R45 ;  /* 0x0000002d002d7308 */ /* 0x000e620000001000 */
[C---:B------:R-:W-:Y:S02]  /*1260*/  FMUL.FTZ R30, R22.reuse, R43 ;  /* 0x0000002b161e7220 */ /* 0x040fe40000410000 */
[----:B------:R-:W-:Y:S01]  /*1270*/  FMUL.FTZ R22, R22, R39 ;  /* 0x0000002716167220 */ /* 0x000fe20000410000 */
[----:B------:R-:W-:Y:S01]  /*1280*/  HADD2.F32 R39, -RZ, R28.H0_H0 ;  /* 0x2000001cff277230 */ /* 0x000fe20000004100 */
[----:B------:R-:W-:Y:S02]  /*1290*/  FFMA.FTZ R13, R13, c[0x0][0x190], R30 ;  /* 0x000064000d0d7a23 */ /* 0x000fe4000001001e */
[----:B------:R-:W-:Y:S01]  /*12a0*/  FFMA.FTZ R15, R15, c[0x0][0x190], R22 ;  /* 0x000064000f0f7a23 */ /* 0x000fe20000010016 */
[----:B------:R-:W2:Y:S01]  /*12b0*/  MUFU.RCP R24, R24 ;  /* 0x0000001800187308 */ /* 0x000ea20000001000 */
[----:B0-----:R-:W-:-:S04]  /*12c0*/  FMUL.FTZ R26, R13, R26 ;  /* 0x0000001a0d1a7220 */ /* 0x001fc80000410000 */
[----:B------:R-:W-:Y:S02]  /*12d0*/  FFMA.FTZ R26, R6, R26, R39 ;  /* 0x0000001a061a7223 */ /* 0x000fe40000010027 */
[----:B-1----:R-:W-:-:S04]  /*12e0*/  FMUL.FTZ R45, R14, R45 ;  /* 0x0000002d0e2d7220 */ /* 0x002fc80000410000 */
[----:B------:R-:W-:Y:S02]  /*12f0*/  FFMA.FTZ R29, R6, R45, R29 ;  /* 0x0000002d061d7223 */ /* 0x000fe4000001001d */
[----:B--2---:R-:W-:-:S03]  /*1300*/  FMUL.FTZ R24, R15, R24 ;  /* 0x000000180f187220 */ /* 0x004fc60000410000 */
[----:B------:R-:W-:Y:S01]  /*1310*/  F2FP.PACK_AB R28, R29, R26 ;  /* 0x0000001a1d1c723e */ /* 0x000fe200000000ff */
[----:B------:R-:W-:-:S03]  /*1320*/  FFMA.FTZ R37, R6, R24, R37 ;  /* 0x0000001806257223 */ /* 0x000fc60000010025 */
[----:B------:R-:W-:Y:S02]  /*1330*/  PRMT R29, R28, 0x7632, R29 ;  /* 0x000076321c1d7816 */ /* 0x000fe4000000001d */
[----:B------:R-:W-:Y:S01]  /*1340*/  F2FP.PACK_AB R37, RZ, R37 ;  /* 0x00000025ff25723e */ /* 0x000fe200000000ff */
[----:B------:R-:W-:Y:S05]  /*1350*/  BRA `(.L_x_1618) ;  /* 0x0000030000007947 */ /* 0x000fea0003800000 */
.L_x_1619:
[----:B------:R-:W-:Y:S02]  /*1360*/  HADD2.F32 R45, -RZ, R34.H0_H0 ;  /* 0x20000022ff2d7230 */ /* 0x000fe40000004100 */
[----:B------:R-:W-:Y:S02]  /*1370*/  HADD2.F32 R41, -RZ, R33.H0_H0 ;  /* 0x20000021ff297230 */ /* 0x000fe40000004100 */
[----:B------:R-:W-:Y:S01]  /*1380*/  HADD2.F32 R28, -RZ, R28.H0_H0 ;  /* 0x2000001cff1c7230 */ /* 0x000fe20000004100 */
[----:B------:R-:W-:Y:S01]  /*1390*/  FMUL.FTZ R39, R45, R45 ;  /* 0x0000002d2d277220 */ /* 0x000fe20000410000 */
[----:B------:R-:W-:Y:S02]  /*13a0*/  HADD2.F32 R20, -RZ, R20.H0_H0 ;  /* 0x20000014ff147230 */ /* 0x000fe40000004100 */
[----:B------:R-:W-:Y:S01]  /*13b0*/  HADD2.F32 R29, -RZ, R29.H0_H0 ;  /* 0x2000001dff1d7230 */ /* 0x000fe20000004100 */
[----:B------:R-:W-:Y:S01]  /*13c0*/  FMUL.FTZ R26, R24, R39 ;  /* 0x00000027181a7220 */ /* 0x000fe20000410000 */
[----:B------:R-:W-:Y:S01]  /*13d0*/  HADD2.F32 R37, -RZ, R37.H0_H0 ;  /* 0x20000025ff257230 */ /* 0x000fe20000004100 */
[----:B------:R-:W-:-:S02]  /*13e0*/  FMUL.FTZ R39, R41, R41 ;  /* 0x0000002929277220 */ /* 0x000fc40000410000 */
[----:B------:R-:W-:Y:S02]  /*13f0*/  FFMA.FTZ R17, R17, c[0x0][0x194], R26 ;  /* 0x0000650011117a23 */ /* 0x000fe4000001001a */
[----:B------:R-:W-:Y:S01]  /*1400*/  FMUL.FTZ R26, R24, R39 ;  /* 0x00000027181a7220 */ /* 0x000fe20000410000 */
[----:B------:R-:W-:Y:S01]  /*1410*/  HADD2.F32 R39, -RZ, R32.H0_H0 ;  /* 0x20000020ff277230 */ /* 0x000fe20000004100 */
[----:B------:R-:W0:Y:S01]  /*1420*/  MUFU.SQRT R43, R17 ;  /* 0x00000011002b7308 */ /* 0x000e220000002000 */
[----:B------:R-:W-:Y:S02]  /*1430*/  FMUL.FTZ R20, R5, R20 ;  /* 0x0000001405147220 */ /* 0x000fe40000410000 */
[----:B------:R-:W-:Y:S02]  /*1440*/  FFMA.FTZ R18, R18, c[0x0][0x194], R26 ;  /* 0x0000650012127a23 */ /* 0x000fe4000001001a */
[----:B------:R-:W-:Y:S02]  /*1450*/  FMUL.FTZ R36, R39, R39 ;  /* 0x0000002727247220 */ /* 0x000fe40000410000 */
[----:B------:R-:W-:Y:S01]  /*1460*/  FMUL.FTZ R41, R22, R41 ;  /* 0x0000002916297220 */ /* 0x000fe20000410000 */
[----:B------:R-:W1:Y:S01]  /*1470*/  MUFU.SQRT R30, R18 ;  /* 0x00000012001e7308 */ /* 0x000e620000002000 */
[----:B------:R-:W-:-:S02]  /*1480*/  FMUL.FTZ R36, R24, R36 ;  /* 0x0000002418247220 */ /* 0x000fc40000410000 */
[----:B------:R-:W-:Y:S02]  /*1490*/  FMUL.FTZ R24, R22, R45 ;  /* 0x0000002d16187220 */ /* 0x000fe40000410000 */
[----:B------:R-:W-:Y:S02]  /*14a0*/  FFMA.FTZ R19, R19, c[0x0][0x194], R36 ;  /* 0x0000650013137a23 */ /* 0x000fe40000010024 */
[----:B------:R-:W-:Y:S02]  /*14b0*/  FFMA.FTZ R13, R13, c[0x0][0x190], R24 ;  /* 0x000064000d0d7a23 */ /* 0x000fe40000010018 */
[----:B0-----:R-:W-:Y:S02]  /*14c0*/  FFMA.FTZ R26, R2, c[0x0][0x1a0], R43 ;  /* 0x00006800021a7a23 */ /* 0x001fe4000001002b */
[----:B------:R-:W0:Y:S01]  /*14d0*/  MUFU.SQRT R43, R19 ;  /* 0x00000013002b7308 */ /* 0x000e220000002000 */
[----:B------:R-:W-:Y:S02]  /*14e0*/  FFMA.FTZ R14, R14, c[0x0][0x190], R41 ;  /* 0x000064000e0e7a23 */ /* 0x000fe40000010029 */
[----:B------:R-:W-:-:S02]  /*14f0*/  FMUL.FTZ R22, R22, R39 ;  /* 0x0000002716167220 */ /* 0x000fc40000410000 */
[C---:B-1----:R-:W-:Y:S02]  /*1500*/  FFMA.FTZ R30, R2.reuse, c[0x0][0x1a0], R30 ;  /* 0x00006800021e7a23 */ /* 0x042fe4000001001e */
[----:B------:R-:W-:Y:S01]  /*1510*/  FFMA.FTZ R15, R15, c[0x0][0x190], R22 ;  /* 0x000064000f0f7a23 */ /* 0x000fe20000010016 */
[----:B------:R-:W1:Y:S08]  /*1520*/  MUFU.RCP R26, R26 ;  /* 0x0000001a001a7308 */ /* 0x000e700000001000 */
[----:B------:R-:W2:Y:S01]  /*1530*/  MUFU.RCP R45, R30 ;  /* 0x0000001e002d7308 */ /* 0x000ea20000001000 */
[----:B0-----:R-:W-:-:S02]  /*1540*/  FFMA.FTZ R43, R2, c[0x0][0x1a0], R43 ;  /* 0x00006800022b7a23 */ /* 0x001fc4000001002b */
[----:B-1----:R-:W-:-:S05]  /*1550*/  FMUL.FTZ R24, R13, R26 ;  /* 0x0000001a0d187220 */ /* 0x002fca0000410000 */
[----:B------:R-:W0:Y:S01]  /*1560*/  MUFU.RCP R26, R43 ;  /* 0x0000002b001a7308 */ /* 0x000e220000001000 */
[----:B------:R-:W-:Y:S02]  /*1570*/  FFMA.FTZ R24, R6, R24, R28 ;  /* 0x0000001806187223 */ /* 0x000fe4000001001c */
[----:B--2---:R-:W-:-:S03]  /*1580*/  FMUL.FTZ R45, R14, R45 ;  /* 0x0000002d0e2d7220 */ /* 0x004fc60000410000 */
[----:B------:R-:W-:Y:S01]  /*1590*/  F2FP.PACK_AB R20, R24, R20 ;  /* 0x000000141814723e */ /* 0x000fe200000000ff */
[----:B------:R-:W-:-:S04]  /*15a0*/  FFMA.FTZ R29, R6, R45, R29 ;  /* 0x0000002d061d7223 */ /* 0x000fc8000001001d */
[----:B------:R-:W-:Y:S01]  /*15b0*/  HADD2.F32 R24, -RZ, R20.H1_H1 ;  /* 0x30000014ff187230 */ /* 0x000fe20000004100 */
[----:B0-----:R-:W-:-:S04]  /*15c0*/  FMUL.FTZ R26, R15, R26 ;  /* 0x0000001a0f1a7220 */ /* 0x001fc80000410000 */
[----:B------:R-:W-:Y:S02]  /*15d0*/  FMUL.FTZ R24, R5, R24 ;  /* 0x0000001805187220 */ /* 0x000fe40000410000 */
[----:B------:R-:W-:-:S03]  /*15e0*/  FFMA.FTZ R37, R6, R26, R37 ;  /* 0x0000001a06257223 */ /* 0x000fc60000010025 */
[----:B------:R-:W-:-:S05]  /*15f0*/  F2FP.PACK_AB R28, R29, R24 ;  /* 0x000000181d1c723e */ /* 0x000fca00000000ff */
[----:B------:R-:W-:-:S05]  /*1600*/  HADD2.F32 R22, -RZ, R28.H1_H1 ;  /* 0x3000001cff167230 */ /* 0x000fca0000004100 */
[----:B------:R-:W-:-:S05]  /*1610*/  FMUL.FTZ R22, R5, R22 ;  /* 0x0000001605167220 */ /* 0x000fca0000410000 */
[----:B------:R-:W-:-:S05]  /*1620*/  F2FP.PACK_AB R29, R37, R22 ;  /* 0x00000016251d723e */ /* 0x000fca00000000ff */
[----:B------:R-:W-:-:S05]  /*1630*/  HADD2.F32 R22, -RZ, R29.H1_H1 ;  /* 0x3000001dff167230 */ /* 0x000fca0000004100 */
[----:B------:R-:W-:-:S05]  /*1640*/  FMUL.FTZ R22, R5, R22 ;  /* 0x0000001605167220 */ /* 0x000fca0000410000 */
[----:B------:R-:W-:Y:S02]  /*1650*/  F2FP.PACK_AB R37, RZ, R22 ;  /* 0x00000016ff25723e */ /* 0x000fe400000000ff */
.L_x_1618:
[----:B------:R-:W-:Y:S05]  /*1660*/  BSYNC B0 ;  /* 0x0000000000007941 */ /* 0x000fea0003800000 */
.L_x_1610:
[----:B------:R-:W-:Y:S01]  /*1670*/  BAR.SYNC.DEFER_BLOCKING 0x0 ;  /* 0x0000000000007b1d */ /* 0x000fe20000010000 */
[----:B------:R-:W-:Y:S02]  /*1680*/  LEA R36, R4, R7, 0x2 ;  /* 0x0000000704247211 */ /* 0x000fe400078e10ff */
[----:B------:R-:W-:Y:S02]  /*1690*/  ISETP.NE.AND P0, PT, R3, RZ, PT ;  /* 0x000000ff0300720c */ /* 0x000fe40003f05270 */
[----:B------:R-:W-:Y:S01]  /*16a0*/  PRMT R28, R20, 0x5410, R28 ;  /* 0x00005410141c7816 */ /* 0x000fe2000000001c */
[----:B------:R-:W-:Y:S01]  /*16b0*/  IMAD.SHL.U32 R22, R36, 0x2, RZ ;  /* 0x0000000224167824 */ /* 0x000fe200078e00ff */
[----:B------:R-:W-:-:S05]  /*16c0*/  PRMT R29, R29, 0x5410, R37 ;  /* 0x000054101d1d7816 */ /* 0x000fca0000000025 */
[----:B------:R-:W-:Y:S01]  /*16d0*/  STS.64 [R22], R28 ;  /* 0x0000001c16007388 */ /* 0x000fe20000000a00 */
[----:B------:R-:W-:-:S06]  /*16e0*/  NOP ;  /* 0x0000000000007918 */ /* 0x000fcc0000000000 */
[----:B------:R-:W-:Y:S04]  /*16f0*/  LDS.U16 R20, [R31] ;  /* 0x000000001f147984 */ /* 0x000fe80000000400 */
[----:B------:R-:W0:Y:S04]  /*1700*/  LDS.U16 R24, [R31+0x40] ;  /* 0x000040001f187984 */ /* 0x000e280000000400 */
[----:B------:R-:W1:Y:S04]  /*1710*/  LDS.U16 R26, [R31+0x80] ;  /* 0x000080001f1a7984 */ /* 0x000e680000000400 */
[----:B------:R-:W2:Y:S04]  /*1720*/  LDS.U16 R37, [R31+0xc0] ;  /* 0x0000c0001f257984 */ /* 0x000ea80000000400 */
[----:B------:R-:W-:Y:S04]  /*1730*/  @!P0 STS [0x2000], R8 ;  /* 0x00200008ff008388 */ /* 0x000fe80000000800 */
[----:B------:R-:W-:Y:S06]  /*1740*/  BAR.SYNC.DEFER_BLOCKING 0x0 ;  /* 0x0000000000007b1d */ /* 0x000fec0000010000 */
[----:B------:R-:W3:Y:S01]  /*1750*/  LDS R30, [0x2000] ;  /* 0x00200000ff1e7984 */ /* 0x000ee20000000800 */
[----:B0-----:R-:W-:-:S02]  /*1760*/  PRMT R22, R24, 0x7610, R22 ;  /* 0x0000761018167816 */ /* 0x001fc40000000016 */
[----:B-1----:R-:W-:Y:S02]  /*1770*/  PRMT R24, R26, 0x7610, R24 ;  /* 0x000076101a187816 */ /* 0x002fe40000000018 */
[----:B--2---:R-:W-:Y:S02]  /*1780*/  PRMT R26, R37, 0x7610, R26 ;  /* 0x00007610251a7816 */ /* 0x004fe4000000001a */
[-C--:B---3--:R-:W-:Y:S02]  /*1790*/  ISETP.GE.AND P4, PT, R9, R30.reuse, PT ;  /* 0x0000001e0900720c */ /* 0x088fe40003f86270 */
        /* <DEDUP_REMOVED lines=54> */
[----:B------:R-:W-:Y:S02]  /*1b00*/  ISETP.GE.AND P0, PT, R23, R12, PT ;  /* 0x0000000c1700720c */ /* 0x000fe40003f06270 */
[----:B------:R-:W-:-:S05]  /*1b10*/  MOV R11, c[0x0][0xc] ;  /* 0x00000300000b7a02 */ /* 0x000fca0000000f00 */
[C---:B------:R-:W-:Y:S01]  /*1b20*/  @!P3 LEA R16, P6, R10.reuse, c[0x0][0x178], 0x2 ;  /* 0x00005e000a10ba11 */ /* 0x040fe200078c10ff */
[----:B------:R-:W-:Y:S01]  /*1b30*/  IMAD R0, R11, 0x1000, R0 ;  /* 0x000010000b007824 */ /* 0x000fe200078e0200 */
        /* <DEDUP_REMOVED lines=14> */
.L_x_1620:
[----:B------:R-:W-:Y:S05]  /*1c20*/  EXIT ;  /* 0x000000000000794d */ /* 0x000fea0003800000 */
.L_x_1622:
        /* <DEDUP_REMOVED lines=13> */
.L_x_2167:


//--------------------- .text._Z21kOptimizer32bit2StateIfLi0EEvPT_S1_PfS2_S2_ffffffffiffbi --------------------------
	.section	.text._Z21kOptimizer32bit2StateIfLi0EEvPT_S1_PfS2_S2_ffffffffiffbi,"ax",@progbits
	.sectioninfo	@"SHI_REGISTERS=46"
	.align	128
        .global         _Z21kOptimizer32bit2StateIfLi0EEvPT_S1_PfS2_S2_ffffffffiffbi
        .type           _Z21kOptimizer32bit2StateIfLi0EEvPT_S1_PfS2_S2_ffffffffiffbi,@function
        .size           _Z21kOptimizer32bit2StateIfLi0EEvPT_S1_PfS2_S2_ffffffffiffbi,(.L_x_2168 - _Z21kOptimizer32bit2StateIfLi0EEvPT_S1_PfS2_S2_ffffffffiffbi)
        .other          _Z21kOptimizer32bit2StateIfLi0EEvPT_S1_PfS2_S2_ffffffffiffbi,@"STO_CUDA_ENTRY STV_DEFAULT"
_Z21kOptimizer32bit2StateIfLi0EEvPT_S1_PfS2_S2_ffffffffiffbi:
.text._Z21kOptimizer32bit2StateIfLi0EEvPT_S1_PfS2_S2_ffffffffiffbi:
[----:B------:R-:W-:Y:S02]  /*0000*/  MOV R1, c[0x0][0x28] ;  /* 0x00000a0000017a02 */ /* 0x000fe40000000f00 */
[----:B------:R-:W0:Y:S01]  /*0010*/  S2UR UR5, SR_CTAID.X ;  /* 0x00000000000579c3 */ /* 0x000e220000002500 */
[----:B------:R-:W-:Y:S01]  /*0020*/  ULDC UR7, c[0x0][0x1b8] ;  /* 0x00006e0000077ab9 */ /* 0x000fe20000000800 */
[----:B------:R-:W-:Y:S01]  /*0030*/  FSETP.LT.FTZ.AND P0, PT, RZ, c[0x0][0x188], PT ;  /* 0x00006200ff007a0b */ /* 0x000fe20003f11000 */
[----:B------:R-:W-:Y:S01]  /*0040*/  USHF.R.S32.HI UR4, URZ, 0x1f, UR7 ;  /* 0x0000001f3f047899 */ /* 0x000fe20008011407 */
[----:B------:R-:W-:Y:S01]  /*0050*/  HFMA2.MMA R26, -RZ, RZ, 1.875, 0 ;  /* 0x3f800000ff1a7435 */ /* 0x000fe200000001ff */
        /* <DEDUP_REMOVED lines=12> */
[----:B------:R-:W-:Y:S02]  /*0120*/  MOV R2, c[0x0][0x180] ;  /* 0x0000600000027a02 */ /* 0x000fe40000000f00 */
[----:B------:R-:W-:-:S05]  /*0130*/  MOV R3, c[0x0][0x184] ;  /* 0x0000610000037a02 */ /* 0x000fca0000000f00 */
[----:B------:R-:W2:Y:S01]  /*0140*/  LDG.E R2, [R2.64] ;  /* 0x0000000802027981 */ /* 0x000ea2000c1e1900 */
[----:B------:R-:W-:-:S05]  /*0150*/  MOV R5, c[0x0][0x188] ;  /* 0x0000620000057a02 */ /* 0x000fca0000000f00 */
[----:B------:R-:W-:Y:S01]  /*0160*/  FMUL.FTZ R5, R5, c[0x0][0x18c] ;  /* 0x0000630005057a20 */ /* 0x000fe20000410000 */
[----:B--2---:R-:W0:Y:S04]  /*0170*/  MUFU.SQRT R0, R2 ;  /* 0x0000000200007308 */ /* 0x004e280000002000 */
[----:B0-----:R-:W-:-:S13]  /*0180*/  FSETP.GT.FTZ.AND P0, PT, R0, R5, PT ;  /* 0x000000050000720b */ /* 0x001fda0003f14000 */
[----:B------:R-:W0:Y:S02]  /*0190*/  @P0 MUFU.RCP R0, R0 ;  /* 0x0000000000000308 */ /* 0x000e240000001000 */
[----:B0-----:R-:W-:-:S06]  /*01a0*/  @P0 FMUL.FTZ R26, R5, R0 ;  /* 0x00000000051a0220 */ /* 0x001fcc0000410000 */
.L_x_1623:
[----:B------:R-:W-:Y:S05]  /*01b0*/  @P1 EXIT ;  /* 0x000000000000194d */ /* 0x000fea0003800000 */
[----:B------:R-:W-:Y:S01]  /*01c0*/  I2F R0, c[0x0][0x1a8] ;  /* 0x00006a0000007b06 */ /* 0x000fe20000201400 */
[----:B------:R-:W0:Y:S01]  /*01d0*/  S2R R29, SR_TID.X ;  /* 0x00000000001d7919 */ /* 0x000e220000002100 */
[----:B------:R-:W-:Y:S02]  /*01e0*/  MOV R4, 0x3f800000 ;  /* 0x3f80000000047802 */ /* 0x000fe40000000f00 */
[----:B------:R-:W-:Y:S01]  /*01f0*/  MOV R27, c[0x0][0x1a4] ;  /* 0x00006900001b7a02 */ /* 0x000fe20000000f00 */
[----:B------:R-:W1:Y:S03]  /*0200*/  S2R R28, SR_LANEID ;  /* 0x00000000001c7919 */ /* 0x000e660000000000 */
[----:B------:R-:W2:Y:S01]  /*0210*/  MUFU.LG2 R3, c[0x0][0x194] ;  /* 0x0000650000037b08 */ /* 0x000ea20000000c00 */
[----:B------:R-:W-:-:S07]  /*0220*/  FFMA.FTZ R27, -R27, c[0x0][0x1ac], R4 ;  /* 0x00006b001b1b7a23 */ /* 0x000fce0000010104 */
[----:B------:R-:W3:Y:S01]  /*0230*/  MUFU.LG2 R5, c[0x0][0x190] ;  /* 0x0000640000057b08 */ /* 0x000ee20000000c00 */
[----:B--2---:R-:W-:Y:S01]  /*0240*/  FMUL.FTZ R3, R0, R3 ;  /* 0x0000000300037220 */ /* 0x004fe20000410000 */
[----:B0-----:R-:W-:-:S04]  /*0250*/  SHF.L.U32 R25, R29, 0x2, RZ ;  /* 0x000000021d197819 */ /* 0x001fc800000006ff */
[----:B------:R-:W-:Y:S02]  /*0260*/  LOP3.LUT R25, R25, 0xffffff80, RZ, 0xc0, !PT ;  /* 0xffffff8019197812 */ /* 0x000fe400078ec0ff */
[----:B------:R-:W0:Y:S01]  /*0270*/  MUFU.EX2 R3, R3 ;  /* 0x0000000300037308 */ /* 0x000e220000000800 */
[----:B---3--:R-:W-:-:S07]  /*0280*/  FMUL.FTZ R5, R0, R5 ;  /* 0x0000000500057220 */ /* 0x008fce0000410000 */
[----:B------:R-:W2:Y:S01]  /*0290*/  MUFU.EX2 R5, R5 ;  /* 0x0000000500057308 */ /* 0x000ea20000000800 */
[----:B0-----:R-:W-:-:S07]  /*02a0*/  FADD.FTZ R30, -R3, 1 ;  /* 0x3f800000031e7421 */ /* 0x001fce0000010100 */
[----:B------:R-:W0:Y:S01]  /*02b0*/  MUFU.SQRT R30, R30 ;  /* 0x0000001e001e7308 */ /* 0x000e220000002000 */
[----:B--2---:R-:W-:-:S07]  /*02c0*/  FADD.FTZ R0, -R5, 1 ;  /* 0x3f80000005007421 */ /* 0x004fce0000010100 */
[----:B------:R-:W2:Y:S01]  /*02d0*/  MUFU.RCP R7, R0 ;  /* 0x0000000000077308 */ /* 0x000ea20000001000 */
[----:B0-----:R-:W-:-:S04]  /*02e0*/  FMUL.FTZ R2, R30, c[0x0][0x1ac] ;  /* 0x00006b001e027a20 */ /* 0x001fc80000410000 */
[----:B--2---:R-:W-:-:S04]  /*02f0*/  FMUL.FTZ R3, R2, -R7 ;  /* 0x8000000702037220 */ /* 0x004fc80000410000 */
[----:B-1----:R-:W-:Y:S02]  /*0300*/  FMUL.FTZ R26, R3, R26 ;  /* 0x0000001a031a7220 */ /* 0x002fe40000410000 */
.L_x_1635:
        /* <DEDUP_REMOVED lines=15> */
[----:B------:R0:W2:Y:S04]  /*0400*/  @!P3 LDG.E R20, [R8.64] ;  /* 0x000000080814b981 */ /* 0x0000a8000c1e1900 */
[----:B------:R0:W3:Y:S04]  /*0410*/  @!P2 LDG.E R21, [R8.64+0x80] ;  /* 0x000080080815a981 */ /* 0x0000e8000c1e1900 */
[----:B------:R0:W4:Y:S04]  /*0420*/  @!P1 LDG.E R22, [R8.64+0x100] ;  /* 0x0001000808169981 */ /* 0x000128000c1e1900 */
[----:B------:R0:W5:Y:S01]  /*0430*/  @!P0 LDG.E R23, [R8.64+0x180] ;  /* 0x0001800808178981 */ /* 0x000162000c1e1900 */
[----:B------:R-:W-:-:S02]  /*0440*/  IADD3 R0, R25, R28, RZ ;  /* 0x0000001c19007210 */ /* 0x000fc40007ffe0ff */
[C---:B------:R-:W-:Y:S02]  /*0450*/  @!P2 LEA R42, P5, R6.reuse, c[0x0][0x170], 0x2 ;  /* 0x00005c00062aaa11 */ /* 0x040fe400078a10ff */
[----:B------:R-:W-:Y:S01]  /*0460*/  @!P1 LEA R18, P4, R6, c[0x0][0x170], 0x2 ;  /* 0x00005c0006129a11 */ /* 0x000fe200078810ff */
[----:B------:R-:W-:Y:S01]  /*0470*/  IMAD R16, R28, 0x3, R0 ;  /* 0x000000031c107824 */ /* 0x000fe200078e0200 */
[C-C-:B------:R-:W-:Y:S02]  /*0480*/  @!P2 LEA.HI.X R43, R6.reuse, c[0x0][0x174], R2.reuse, 0x2, P5 ;  /* 0x00005d00062baa11 */ /* 0x140fe400028f1402 */
[C---:B------:R-:W-:Y:S02]  /*0490*/  @!P1 LEA.HI.X R19, R6.reuse, c[0x0][0x174], R2, 0x2, P4 ;  /* 0x00005d0006139a11 */ /* 0x040fe400020f1402 */
[----:B0-----:R-:W-:-:S04]  /*04a0*/  @!P3 LEA R8, P6, R6, c[0x0][0x170], 0x2 ;  /* 0x00005c000608ba11 */ /* 0x001fc800078c10ff */
[C---:B------:R-:W-:Y:S02]  /*04b0*/  @!P3 LEA.HI.X R9, R6.reuse, c[0x0][0x174], R2, 0x2, P6 ;  /* 0x00005d000609ba11 */ /* 0x040fe400030f1402 */
[----:B------:R-:W-:-:S04]  /*04c0*/  @!P0 LEA R10, P6, R6, c[0x0][0x170], 0x2 ;  /* 0x00005c00060a8a11 */ /* 0x000fc800078c10ff */
[----:B------:R-:W-:Y:S01]  /*04d0*/  @!P0 LEA.HI.X R11, R6, c[0x0][0x174], R2, 0x2, P6 ;  /* 0x00005d00060b8a11 */ /* 0x000fe200030f1402 */
[----:B--2---:R-:W-:Y:S04]  /*04e0*/  STS [R0.X4], R20 ;  /* 0x0000001400007388 */ /* 0x004fe80000004800 */
[----:B---3--:R-:W-:Y:S04]  /*04f0*/  STS [R0.X4+0x80], R21 ;  /* 0x0000801500007388 */ /* 0x008fe80000004800 */
[----:B----4-:R-:W-:Y:S04]  /*0500*/  STS [R0.X4+0x100], R22 ;  /* 0x0001001600007388 */ /* 0x010fe80000004800 */
[----:B-----5:R-:W-:Y:S01]  /*0510*/  STS [R0.X4+0x180], R23 ;  /* 0x0001801700007388 */ /* 0x020fe20000004800 */
[----:B------:R-:W-:-:S06]  /*0520*/  NOP ;  /* 0x0000000000007918 */ /* 0x000fcc0000000000 */
[----:B------:R-:W0:Y:S04]  /*0530*/  LDS.128 R20, [R16.X4] ;  /* 0x0000000010147984 */ /* 0x000e280000004c00 */
[----:B------:R-:W-:Y:S06]  /*0540*/  BAR.SYNC.DEFER_BLOCKING 0x0 ;  /* 0x0000000000007b1d */ /* 0x000fec0000010000 */
[----:B------:R-:W2:Y:S04]  /*0550*/  @!P3 LDG.E R37, [R8.64] ;  /* 0x000000080825b981 */ /* 0x000ea8000c1e1900 */
[----:B------:R-:W3:Y:S04]  /*0560*/  @!P2 LDG.E R40, [R42.64+0x80] ;  /* 0x000080082a28a981 */ /* 0x000ee8000c1e1900 */
[----:B------:R1:W4:Y:S04]  /*0570*/  @!P1 LDG.E R38, [R18.64+0x100] ;  /* 0x0001000812269981 */ /* 0x000328000c1e1900 */
[----:B------:R-:W5:Y:S01]  /*0580*/  @!P0 LDG.E R39, [R10.64+0x180] ;  /* 0x000180080a278981 */ /* 0x000f62000c1e1900 */
[----:B------:R-:W-:-:S02]  /*0590*/  @!P1 LEA R36, P4, R6, c[0x0][0x178], 0x2 ;  /* 0x00005e0006249a11 */ /* 0x000fc400078810ff */
[----:B-1----:R-:W-:-:S04]  /*05a0*/  @!P3 LEA R18, P6, R6, c[0x0][0x178], 0x2 ;  /* 0x00005e000612ba11 */ /* 0x002fc800078c10ff */
[C-C-:B------:R-:W-:Y:S01]  /*05b0*/  @!P3 LEA.HI.X R19, R6.reuse, c[0x0][0x17c], R2.reuse, 0x2, P6 ;  /* 0x00005f000613ba11 */ /* 0x140fe200030f1402 */
[----:B--2---:R1:W-:Y:S04]  /*05c0*/  STS [R0.X4], R37 ;  /* 0x0000002500007388 */ /* 0x0043e80000004800 */
[----:B---3--:R-:W-:Y:S04]  /*05d0*/  STS [R0.X4+0x80], R40 ;  /* 0x0000802800007388 */ /* 0x008fe80000004800 */
[----:B----4-:R2:W-:Y:S01]  /*05e0*/  STS [R0.X4+0x100], R38 ;  /* 0x0001002600007388 */ /* 0x0105e20000004800 */
[----:B-1----:R-:W-:-:S03]  /*05f0*/  @!P1 LEA.HI.X R37, R6, c[0x0][0x17c], R2, 0x2, P4 ;  /* 0x00005f0006259a11 */ /* 0x002fc600020f1402 */
[----:B-----5:R1:W-:Y:S01]  /*0600*/  STS [R0.X4+0x180], R39 ;  /* 0x0001802700007388 */ /* 0x0203e20000004800 */
[----:B------:R-:W-:-:S06]  /*0610*/  NOP ;  /* 0x0000000000007918 */ /* 0x000fcc0000000000 */
[----:B------:R3:W4:Y:S01]  /*0620*/  LDS.128 R8, [R16.X4] ;  /* 0x0000000010087984 */ /* 0x0007220000004c00 */
[C---:B--2---:R-:W-:Y:S02]  /*0630*/  @!P2 LEA R38, P5, R6.reuse, c[0x0][0x178], 0x2 ;  /* 0x00005e000626aa11 */ /* 0x044fe400078a10ff */
[C---:B------:R-:W-:Y:S01]  /*0640*/  @!P0 LEA R40, P6, R6.reuse, c[0x0][0x178], 0x2 ;  /* 0x00005e0006288a11 */ /* 0x040fe200078c10ff */
[----:B------:R-:W-:Y:S01]  /*0650*/  BAR.SYNC.DEFER_BLOCKING 0x0 ;  /* 0x0000000000007b1d */ /* 0x000fe20000010000 */
[C-C-:B-1----:R-:W-:Y:S02]  /*0660*/  @!P2 LEA.HI.X R39, R6.reuse, c[0x0][0x17c], R2.reuse, 0x2, P5 ;  /* 0x00005f000627aa11 */ /* 0x142fe400028f1402 */
[----:B------:R-:W-:-:S03]  /*0670*/  @!P0 LEA.HI.X R41, R6, c[0x0][0x17c], R2, 0x2, P6 ;  /* 0x00005f0006298a11 */ /* 0x000fc600030f1402 */
[----:B------:R1:W2:Y:S04]  /*0680*/  @!P3 LDG.E R13, [R18.64] ;  /* 0x00000008120db981 */ /* 0x0002a8000c1e1900 */
[----:B------:R5:W3:Y:S04]  /*0690*/  @!P2 LDG.E R12, [R38.64+0x80] ;  /* 0x00008008260ca981 */ /* 0x000ae8000c1e1900 */
[----:B------:R0:W4:Y:S04]  /*06a0*/  @!P1 LDG.E R14, [R36.64+0x100] ;  /* 0x00010008240e9981 */ /* 0x000128000c1e1900 */
[----:B------:R0:W4:Y:S01]  /*06b0*/  @!P0 LDG.E R15, [R40.64+0x180] ;  /* 0x00018008280f8981 */ /* 0x000122000c1e1900 */
[----:B-1----:R-:W-:-:S02]  /*06c0*/  @!P3 LEA R18, P6, R6, c[0x0][0x168], 0x2 ;  /* 0x00005a000612ba11 */ /* 0x002fc400078c10ff */
[C---:B-----5:R-:W-:Y:S02]  /*06d0*/  @!P2 LEA R38, P5, R6.reuse, c[0x0][0x168], 0x2 ;  /* 0x00005a000626aa11 */ /* 0x060fe400078a10ff */
[C-C-:B------:R-:W-:Y:S02]  /*06e0*/  @!P3 LEA.HI.X R19, R6.reuse, c[0x0][0x16c], R2.reuse, 0x2, P6 ;  /* 0x00005b000613ba11 */ /* 0x140fe400030f1402 */
[C---:B0-----:R-:W-:Y:S02]  /*06f0*/  @!P1 LEA R36, P4, R6.reuse, c[0x0][0x168], 0x2 ;  /* 0x00005a0006249a11 */ /* 0x041fe400078810ff */
[C-C-:B------:R-:W-:Y:S02]  /*0700*/  @!P2 LEA.HI.X R39, R6.reuse, c[0x0][0x16c], R2.reuse, 0x2, P5 ;  /* 0x00005b000627aa11 */ /* 0x140fe400028f1402 */
[C---:B------:R-:W-:Y:S02]  /*0710*/  @!P0 LEA R40, P6, R6.reuse, c[0x0][0x168], 0x2 ;  /* 0x00005a0006288a11 */ /* 0x040fe400078c10ff */
[----:B------:R-:W-:-:S02]  /*0720*/  @!P1 LEA.HI.X R37, R6, c[0x0][0x16c], R2, 0x2, P4 ;  /* 0x00005b0006259a11 */ /* 0x000fc400020f1402 */
[----:B------:R-:W-:Y:S01]  /*0730*/  @!P0 LEA.HI.X R41, R6, c[0x0][0x16c], R2, 0x2, P6 ;  /* 0x00005b0006298a11 */ /* 0x000fe200030f1402 */
[----:B--2---:R0:W-:Y:S04]  /*0740*/  STS [R0.X4], R13 ;  /* 0x0000000d00007388 */ /* 0x0041e80000004800 */
[----:B---3--:R0:W-:Y:S04]  /*0750*/  STS [R0.X4+0x80], R12 ;  /* 0x0000800c00007388 */ /* 0x0081e80000004800 */
[----:B----4-:R0:W-:Y:S04]  /*0760*/  STS [R0.X4+0x100], R14 ;  /* 0x0001000e00007388 */ /* 0x0101e80000004800 */
[----:B------:R0:W-:Y:S01]  /*0770*/  STS [R0.X4+0x180], R15 ;  /* 0x0001800f00007388 */ /* 0x0001e20000004800 */
[----:B------:R-:W-:-:S06]  /*0780*/  NOP ;  /* 0x0000000000007918 */ /* 0x000fcc0000000000 */
[----:B------:R0:W1:Y:S04]  /*0790*/  LDS.128 R12, [R16.X4] ;  /* 0x00000000100c7984 */ /* 0x0000680000004c00 */
[----:B------:R-:W-:Y:S06]  /*07a0*/  BAR.SYNC.DEFER_BLOCKING 0x0 ;  /* 0x0000000000007b1d */ /* 0x000fec0000010000 */
[----:B------:R-:W2:Y:S04]  /*07b0*/  @!P3 LDG.E R32, [R18.64] ;  /* 0x000000081220b981 */ /* 0x000ea8000c1e1900 */
[----:B------:R-:W3:Y:S04]  /*07c0*/  @!P2 LDG.E R33, [R38.64+0x80] ;  /* 0x000080082621a981 */ /* 0x000ee8000c1e1900 */
[----:B------:R-:W4:Y:S04]  /*07d0*/  @!P1 LDG.E R34, [R36.64+0x100] ;  /* 0x0001000824229981 */ /* 0x000f28000c1e1900 */
[----:B------:R-:W5:Y:S01]  /*07e0*/  @!P0 LDG.E R35, [R40.64+0x180] ;  /* 0x0001800828238981 */ /* 0x000f62000c1e1900 */
[----:B------:R-:W-:Y:S01]  /*07f0*/  ULDC.S8 UR4, c[0x0][0x1b4] ;  /* 0x00006d0000047ab9 */ /* 0x000fe20000000200 */
[----:B------:R-:W-:Y:S01]  /*0800*/  BSSY B0, `(.L_x_1624) ;  /* 0x00000a9000007945 */ /* 0x000fe20003800000 */
[----:B------:R-:W-:Y:S01]  /*0810*/  ISETP.NE.AND P0, PT, RZ, UR4, PT ;  /* 0x00000004ff007c0c */ /* 0x000fe2000bf05270 */
[----:B------:R-:W-:-:S02]  /*0820*/  FMUL.FTZ R20, R20, c[0x0][0x1b0] ;  /* 0x00006c0014147a20 */ /* 0x000fc40000410000 */
[----:B------:R-:W-:Y:S02]  /*0830*/  FMUL.FTZ R21, R21, c[0x0][0x1b0] ;  /* 0x00006c0015157a20 */ /* 0x000fe40000410000 */
[----:B------:R-:W-:Y:S02]  /*0840*/  FMUL.FTZ R22, R22, c[0x0][0x1b0] ;  /* 0x00006c0016167a20 */ /* 0x000fe40000410000 */
[----:B------:R-:W-:Y:S01]  /*0850*/  FMUL.FTZ R23, R23, c[0x0][0x1b0] ;  /* 0x00006c0017177a20 */ /* 0x000fe20000410000 */
[----:B--2---:R0:W-:Y:S04]  /*0860*/  STS [R0.X4], R32 ;  /* 0x0000002000007388 */ /* 0x0041e80000004800 */
[----:B---3--:R0:W-:Y:S04]  /*0870*/  STS [R0.X4+0x80], R33 ;  /* 0x0000802100007388 */ /* 0x0081e80000004800 */
[----:B----4-:R0:W-:Y:S04]  /*0880*/  STS [R0.X4+0x100], R34 ;  /* 0x0001002200007388 */ /* 0x0101e80000004800 */
[----:B-----5:R0:W-:Y:S01]  /*0890*/  STS [R0.X4+0x180], R35 ;  /* 0x0001802300007388 */ /* 0x0201e20000004800 */
[----:B------:R-:W-:-:S06]  /*08a0*/  NOP ;  /* 0x0000000000007918 */ /* 0x000fcc0000000000 */
[----:B------:R-:W2:Y:S01]  /*08b0*/  LDS.128 R16, [R16.X4] ;  /* 0x0000000010107984 */ /* 0x000ea20000004c00 */
[----:B------:R-:W-:Y:S05]  /*08c0*/  @!P0 BRA `(.L_x_1625) ;  /* 0x000004c000008947 */ /* 0x000fea0003800000 */
[----:B-1----:R-:W-:Y:S01]  /*08d0*/  FSETP.NEU.FTZ.AND P0, PT, R20, RZ, PT ;  /* 0x000000ff1400720b */ /* 0x002fe20003f1d000 */
[----:B------:R-:W-:Y:S01]  /*08e0*/  BSSY B1, `(.L_x_1626) ;  /* 0x0000014000017945 */ /* 0x000fe20003800000 */
[----:B------:R-:W-:Y:S02]  /*08f0*/  FSETP.NEU.FTZ.AND P1, PT, R21, RZ, PT ;  /* 0x000000ff1500720b */ /* 0x000fe40003f3d000 */
[----:B------:R-:W-:Y:S02]  /*0900*/  FSETP.NEU.FTZ.AND P2, PT, R22, RZ, PT ;  /* 0x000000ff1600720b */ /* 0x000fe40003f5d000 */
[----:B------:R-:W-:-:S07]  /*0910*/  FSETP.NEU.FTZ.AND P3, PT, R23, RZ, PT ;  /* 0x000000ff1700720b */ /* 0x000fce0003f7d000 */
[----:B------:R-:W-:Y:S05]  /*0920*/  @!P0 BRA `(.L_x_1627) ;  /* 0x000000f000008947 */ /* 0x000fea0003800000 */
[----:B0-----:R-:W-:Y:S01]  /*0930*/  HFMA2.MMA R34, -RZ, RZ, 1.875, 0 ;  /* 0x3f800000ff227435 */ /* 0x001fe200000001ff */
        /* <DEDUP_REMOVED lines=12> */
[----:B--2---:R-:W-:-:S04]  /*0a00*/  FFMA.FTZ R16, R26, R33, R16 ;  /* 0x000000211a107223 */ /* 0x004fc80000010010 */
[----:B------:R-:W-:Y:S02]  /*0a10*/  @P0 FMUL.FTZ R16, R27, R16 ;  /* 0x000000101b100220 */ /* 0x000fe40000410000 */
.L_x_1627:
[----:B------:R-:W-:Y:S05]  /*0a20*/  BSYNC B1 ;  /* 0x0000000000017941 */ /* 0x000fea0003800000 */
.L_x_1626:
[----:B------:R-:W-:Y:S01]  /*0a30*/  BSSY B1, `(.L_x_1628) ;  /* 0x0000011000017945 */ /* 0x000fe20003800000 */
[----:B------:R-:W-:Y:S05]  /*0a40*/  @!P1 BRA `(.L_x_1629) ;  /* 0x000000f000009947 */ /* 0x000fea0003800000 */
[----:B0-----:R-:W-:Y:S01]  /*0a50*/  MOV R35, 0x3f800000 ;  /* 0x3f80000000237802 */ /* 0x001fe20000000f00 */
[----:B------:R-:W-:Y:S01]  /*0a60*/  FMUL.FTZ R32, R21, R21 ;  /* 0x0000001515207220 */ /* 0x000fe20000410000 */
[----:B------:R-:W-:-:S03]  /*0a70*/  FSETP.LT.FTZ.AND P0, PT, RZ, c[0x0][0x1a4], PT ;  /* 0x00006900ff007a0b */ /* 0x000fc60003f11000 */
[----:B------:R-:W-:-:S04]  /*0a80*/  FADD.FTZ R33, R35, -c[0x0][0x194] ;  /* 0x8000650023217621 */ /* 0x000fc80000010000 */
[----:B------:R-:W-:-:S04]  /*0a90*/  FMUL.FTZ R32, R33, R32 ;  /* 0x0000002021207220 */ /* 0x000fc80000410000 */
[----:B------:R-:W-:Y:S02]  /*0aa0*/  FFMA.FTZ R13, R13, c[0x0][0x194], R32 ;  /* 0x000065000d0d7a23 */ /* 0x000fe40000010020 */
[----:B------:R-:W-:Y:S02]  /*0ab0*/  FADD.FTZ R32, R35, -c[0x0][0x190] ;  /* 0x8000640023207621 */ /* 0x000fe40000010000 */
[----:B------:R-:W0:Y:S02]  /*0ac0*/  MUFU.SQRT R33, R13 ;  /* 0x0000000d00217308 */ /* 0x000e240000002000 */
[----:B------:R-:W-:-:S04]  /*0ad0*/  FMUL.FTZ R32, R21, R32 ;  /* 0x0000002015207220 */ /* 0x000fc80000410000 */
[----:B------:R-:W-:Y:S02]  /*0ae0*/  FFMA.FTZ R9, R9, c[0x0][0x190], R32 ;  /* 0x0000640009097a23 */ /* 0x000fe40000010020 */
[----:B0-----:R-:W-:-:S04]  /*0af0*/  FFMA.FTZ R33, R30, c[0x0][0x1a0], R33 ;  /* 0x000068001e217a23 */ /* 0x001fc80000010021 */
[----:B------:R-:W0:Y:S02]  /*0b00*/  MUFU.RCP R34, R33 ;  /* 0x0000002100227308 */ /* 0x000e240000001000 */
[----:B0-----:R-:W-:-:S04]  /*0b10*/  FMUL.FTZ R32, R9, R34 ;  /* 0x0000002209207220 */ /* 0x001fc80000410000 */
[----:B--2---:R-:W-:-:S04]  /*0b20*/  FFMA.FTZ R17, R26, R32, R17 ;  /* 0x000000201a117223 */ /* 0x004fc80000010011 */
[----:B------:R-:W-:Y:S02]  /*0b30*/  @P0 FMUL.FTZ R17, R27, R17 ;  /* 0x000000111b110220 */ /* 0x000fe40000410000 */
.L_x_1629:
[----:B------:R-:W-:Y:S05]  /*0b40*/  BSYNC B1 ;  /* 0x0000000000017941 */ /* 0x000fea0003800000 */
.L_x_1628:
[----:B------:R-:W-:Y:S01]  /*0b50*/  BSSY B1, `(.L_x_1630) ;  /* 0x0000011000017945 */ /* 0x000fe20003800000 */
        /* <DEDUP_REMOVED lines=16> */
.L_x_1631:
[----:B------:R-:W-:Y:S05]  /*0c60*/  BSYNC B1 ;  /* 0x0000000000017941 */ /* 0x000fea0003800000 */
.L_x_1630:
        /* <DEDUP_REMOVED lines=14> */
[----:B--2---:R-:W-:Y:S01]  /*0d50*/  FFMA.FTZ R19, R26, R32, R19 ;  /* 0x000000201a137223 */ /* 0x004fe20000010013 */
[----:B------:R-:W-:Y:S05]  /*0d60*/  @!P0 BRA `(.L_x_1632) ;  /* 0x0000052000008947 */ /* 0x000fea0003800000 */
[----:B------:R-:W-:Y:S01]  /*0d70*/  FMUL.FTZ R19, R27, R19 ;  /* 0x000000131b137220 */ /* 0x000fe20000410000 */
[----:B------:R-:W-:Y:S05]  /*0d80*/  BRA `(.L_x_1632) ;  /* 0x0000050000007947 */ /* 0x000fea0003800000 */
.L_x_1625:
[----:B01----:R-:W-:Y:S01]  /*0d90*/  HFMA2.MMA R34, -RZ, RZ, 1.875, 0 ;  /* 0x3f800000ff227435 */ /* 0x003fe200000001ff */
[----:B------:R-:W-:Y:S01]  /*0da0*/  FMUL.FTZ R33, R20, R20 ;  /* 0x0000001414217220 */ /* 0x000fe20000410000 */
[----:B------:R-:W-:-:S08]  /*0db0*/  FSETP.LT.FTZ.AND P0, PT, RZ, c[0x0][0x1a4], PT ;  /* 0x00006900ff007a0b */ /* 0x000fd00003f11000 */
[C---:B------:R-:W-:Y:S02]  /*0dc0*/  FADD.FTZ R32, R34.reuse, -c[0x0][0x194] ;  /* 0x8000650022207621 */ /* 0x040fe40000010000 */
[----:B------:R-:W-:Y:S02]  /*0dd0*/  FADD.FTZ R34, R34, -c[0x0][0x190] ;  /* 0x8000640022227621 */ /* 0x000fe40000010000 */
[----:B------:R-:W-:-:S04]  /*0de0*/  FMUL.FTZ R33, R32, R33 ;  /* 0x0000002120217220 */ /* 0x000fc80000410000 */
[----:B------:R-:W-:-:S04]  /*0df0*/  FFMA.FTZ R12, R12, c[0x0][0x194], R33 ;  /* 0x000065000c0c7a23 */ /* 0x000fc80000010021 */
[----:B------:R-:W0:Y:S02]  /*0e00*/  MUFU.SQRT R33, R12 ;  /* 0x0000000c00217308 */ /* 0x000e240000002000 */
[----:B0-----:R-:W-:Y:S02]  /*0e10*/  FFMA.FTZ R35, R30, c[0x0][0x1a0], R33 ;  /* 0x000068001e237a23 */ /* 0x001fe40000010021 */
[----:B------:R-:W-:-:S04]  /*0e20*/  FMUL.FTZ R33, R20, R34 ;  /* 0x0000002214217220 */ /* 0x000fc80000410000 */
[----:B------:R-:W0:Y:S01]  /*0e30*/  MUFU.RCP R35, R35 ;  /* 0x0000002300237308 */ /* 0x000e220000001000 */
[----:B------:R-:W-:-:S04]  /*0e40*/  FFMA.FTZ R8, R8, c[0x0][0x190], R33 ;  /* 0x0000640008087a23 */ /* 0x000fc80000010021 */
[----:B0-----:R-:W-:-:S04]  /*0e50*/  FMUL.FTZ R33, R8, R35 ;  /* 0x0000002308217220 */ /* 0x001fc80000410000 */
[----:B--2---:R-:W-:Y:S01]  /*0e60*/  FFMA.FTZ R16, R26, R33, R16 ;  /* 0x000000211a107223 */ /* 0x004fe20000010010 */
[----:B------:R-:W-:Y:S05]  /*0e70*/  @P0 BRA `(.L_x_1633) ;  /* 0x000001f000000947 */ /* 0x000fea0003800000 */
[----:B------:R-:W-:Y:S02]  /*0e80*/  FMUL.FTZ R33, R21, R21 ;  /* 0x0000001515217220 */ /* 0x000fe40000410000 */
[----:B------:R-:W-:Y:S02]  /*0e90*/  FMUL.FTZ R37, R23, R23 ;  /* 0x0000001717257220 */ /* 0x000fe40000410000 */
[----:B------:R-:W-:Y:S02]  /*0ea0*/  FMUL.FTZ R36, R32, R33 ;  /* 0x0000002120247220 */ /* 0x000fe40000410000 */
[----:B------:R-:W-:Y:S02]  /*0eb0*/  FMUL.FTZ R33, R22, R22 ;  /* 0x0000001616217220 */ /* 0x000fe40000410000 */
[----:B------:R-:W-:Y:S02]  /*0ec0*/  FFMA.FTZ R13, R13, c[0x0][0x194], R36 ;  /* 0x000065000d0d7a23 */ /* 0x000fe40000010024 */
[----:B------:R-:W-:-:S02]  /*0ed0*/  FMUL.FTZ R35, R32, R33 ;  /* 0x0000002120237220 */ /* 0x000fc40000410000 */
[----:B------:R-:W-:Y:S01]  /*0ee0*/  FMUL.FTZ R32, R32, R37 ;  /* 0x0000002520207220 */ /* 0x000fe20000410000 */
[----:B------:R-:W0:Y:S01]  /*0ef0*/  MUFU.SQRT R33, R13 ;  /* 0x0000000d00217308 */ /* 0x000e220000002000 */
[----:B------:R-:W-:Y:S02]  /*0f00*/  FFMA.FTZ R14, R14, c[0x0][0x194], R35 ;  /* 0x000065000e0e7a23 */ /* 0x000fe40000010023 */
[----:B------:R-:W-:Y:S02]  /*0f10*/  FFMA.FTZ R15, R15, c[0x0][0x194], R32 ;  /* 0x000065000f0f7a23 */ /* 0x000fe40000010020 */
[----:B------:R-:W-:-:S03]  /*0f20*/  FMUL.FTZ R32, R21, R34 ;  /* 0x0000002215207220 */ /* 0x000fc60000410000 */
[----:B------:R-:W1:Y:S01]  /*0f30*/  MUFU.SQRT R35, R14 ;  /* 0x0000000e00237308 */ /* 0x000e620000002000 */
[----:B------:R-:W-:-:S07]  /*0f40*/  FFMA.FTZ R9, R9, c[0x0][0x190], R32 ;  /* 0x0000640009097a23 */ /* 0x000fce0000010020 */
[----:B------:R-:W2:Y:S01]  /*0f50*/  MUFU.SQRT R39, R15 ;  /* 0x0000000f00277308 */ /* 0x000ea20000002000 */
[C---:B0-----:R-:W-:Y:S02]  /*0f60*/  FFMA.FTZ R33, R30.reuse, c[0x0][0x1a0], R33 ;  /* 0x000068001e217a23 */ /* 0x041fe40000010021 */
[----:B-1----:R-:W-:-:S05]  /*0f70*/  FFMA.FTZ R37, R30, c[0x0][0x1a0], R35 ;  /* 0x000068001e257a23 */ /* 0x002fca0000010023 */
[----:B------:R-:W0:Y:S01]  /*0f80*/  MUFU.RCP R36, R33 ;  /* 0x0000002100247308 */ /* 0x000e220000001000 */
[-C--:B------:R-:W-:Y:S02]  /*0f90*/  FMUL.FTZ R35, R22, R34.reuse ;  /* 0x0000002216237220 */ /* 0x080fe40000410000 */
[----:B------:R-:W-:Y:S02]  /*0fa0*/  FMUL.FTZ R34, R23, R34 ;  /* 0x0000002217227220 */ /* 0x000fe40000410000 */
[----:B------:R-:W-:Y:S02]  /*0fb0*/  FFMA.FTZ R10, R10, c[0x0][0x190], R35 ;  /* 0x000064000a0a7a23 */ /* 0x000fe40000010023 */
[----:B--2---:R-:W-:Y:S01]  /*0fc0*/  FFMA.FTZ R39, R30, c[0x0][0x1a0], R39 ;  /* 0x000068001e277a23 */ /* 0x004fe20000010027 */
[----:B------:R-:W1:Y:S01]  /*0fd0*/  MUFU.RCP R37, R37 ;  /* 0x0000002500257308 */ /* 0x000e620000001000 */
[----:B------:R-:W-:-:S07]  /*0fe0*/  FFMA.FTZ R11, R11, c[0x0][0x190], R34 ;  /* 0x000064000b0b7a23 */ /* 0x000fce0000010022 */
[----:B------:R-:W2:Y:S01]  /*0ff0*/  MUFU.RCP R38, R39 ;  /* 0x0000002700267308 */ /* 0x000ea20000001000 */
[----:B0-----:R-:W-:-:S04]  /*1000*/  FMUL.FTZ R36, R9, R36 ;  /* 0x0000002409247220 */ /* 0x001fc80000410000 */
[----:B------:R-:W-:Y:S02]  /*1010*/  FFMA.FTZ R17, R26, R36, R17 ;  /* 0x000000241a117223 */ /* 0x000fe40000010011 */
[----:B-1----:R-:W-:-:S04]  /*1020*/  FMUL.FTZ R33, R10, R37 ;  /* 0x000000250a217220 */ /* 0x002fc80000410000 */
[----:B------:R-:W-:Y:S02]  /*1030*/  FFMA.FTZ R18, R26, R33, R18 ;  /* 0x000000211a127223 */ /* 0x000fe40000010012 */
[----:B--2---:R-:W-:-:S04]  /*1040*/  FMUL.FTZ R38, R11, R38 ;  /* 0x000000260b267220 */ /* 0x004fc80000410000 */
[----:B------:R-:W-:Y:S01]  /*1050*/  FFMA.FTZ R19, R26, R38, R19 ;  /* 0x000000261a137223 */ /* 0x000fe20000010013 */
[----:B------:R-:W-:Y:S05]  /*1060*/  BRA `(.L_x_1632) ;  /* 0x0000022000007947 */ /* 0x000fea0003800000 */
.L_x_1633:
        /* <DEDUP_REMOVED lines=10> */
[----:B------:R-:W-:Y:S02]  /*1110*/  FMUL.FTZ R32, R21, R34 ;  /* 0x0000002215207220 */ /* 0x000fe40000410000 */
[----:B------:R-:W-:Y:S01]  /*1120*/  FMUL.FTZ R16, R27, R16 ;  /* 0x000000101b107220 */ /* 0x000fe20000410000 */
        /* <DEDUP_REMOVED lines=15> */
[----:B-1----:R-:W-:Y:S02]  /*1220*/  FMUL.FTZ R33, R10, R37 ;  /* 0x000000250a217220 */ /* 0x002fe40000410000 */
[----:B------:R-:W-:Y:S02]  /*1230*/  FMUL.FTZ R17, R27, R36 ;  /* 0x000000241b117220 */ /* 0x000fe40000410000 */
[----:B------:R-:W-:Y:S02]  /*1240*/  FFMA.FTZ R18, R26, R33, R18 ;  /* 0x000000211a127223 */ /* 0x000fe40000010012 */
[----:B--2---:R-:W-:Y:S02]  /*1250*/  FMUL.FTZ R38, R11, R38 ;  /* 0x000000260b267220 */ /* 0x004fe40000410000 */
[----:B------:R-:W-:-:S02]  /*1260*/  FMUL.FTZ R18, R27, R18 ;  /* 0x000000121b127220 */ /* 0x000fc40000410000 */
[----:B------:R-:W-:-:S04]  /*1270*/  FFMA.FTZ R38, R26, R38, R19 ;  /* 0x000000261a267223 */ /* 0x000fc80000010013 */
[----:B------:R-:W-:Y:S02]  /*1280*/  FMUL.FTZ R19, R27, R38 ;  /* 0x000000261b137220 */ /* 0x000fe40000410000 */
.L_x_1632:
[----:B------:R-:W-:Y:S05]  /*1290*/  BSYNC B0 ;  /* 0x0000000000007941 */ /* 0x000fea0003800000 */
.L_x_1624:
[----:B------:R-:W-:Y:S01]  /*12a0*/  BAR.SYNC.DEFER_BLOCKING 0x0 ;  /* 0x0000000000007b1d */ /* 0x000fe20000010000 */
[----:B------:R-:W-:Y:S02]  /*12b0*/  ISETP.NE.AND P0, PT, R29, RZ, PT ;  /* 0x000000ff1d00720c */ /* 0x000fe40003f05270 */
[----:B------:R-:W-:-:S05]  /*12c0*/  LEA R36, R28, R25, 0x2 ;  /* 0x000000191c247211 */ /* 0x000fca00078e10ff */
[----:B--2---:R-:W-:Y:S01]  /*12d0*/  STS.128 [R36.X4], R16 ;  /* 0x0000001024007388 */ /* 0x004fe20000004c00 */
[----:B------:R-:W-:-:S06]  /*12e0*/  NOP ;  /* 0x0000000000007918 */ /* 0x000fcc0000000000 */
[----:B0-----:R-:W-:Y:S04]  /*12f0*/  LDS R32, [R0.X4] ;  /* 0x0000000000207984 */ /* 0x001fe80000004800 */
        /* <DEDUP_REMOVED lines=54> */
[----:B------:R0:W-:Y:S04]  /*1660*/  LDS R15, [R0.X4+0x180] ;  /* 0x00018000000f7984 */ /* 0x0001e80000004800 */
[----:B------:R-:W-:Y:S04]  /*1670*/  @!P0 STS [0x4000], R7 ;  /* 0x00400007ff008388 */ /* 0x000fe80000000800 */
[----:B------:R-:W-:Y:S01]  /*1680*/  BAR.SYNC.DEFER_BLOCKING 0x0 ;  /* 0x0000000000007b1d */ /* 0x000fe20000010000 */
[----:B0-----:R-:W-:-:S04]  /*1690*/  MOV R0, c[0x0][0xc] ;  /* 0x0000030000007a02 */ /* 0x001fc80000000f00 */
[----:B------:R-:W-:Y:S01]  /*16a0*/  LEA R31, R0, R31, 0xc ;  /* 0x0000001f001f7211 */ /* 0x000fe200078e60ff */
[----:B------:R-:W0:Y:S02]  /*16b0*/  LDS R8, [0x4000] ;  /* 0x00400000ff087984 */ /* 0x000e240000000800 */
[-C--:B0-----:R-:W-:Y:S02]  /*16c0*/  ISETP.GE.AND P3, PT, R24, R8.reuse, PT ;  /* 0x000000081800720c */ /* 0x081fe40003f66270 */
[-C--:B------:R-:W-:Y:S02]  /*16d0*/  ISETP.GE.AND P2, PT, R5, R8.reuse, PT ;  /* 0x000000080500720c */ /* 0x080fe40003f46270 */
[-C--:B------:R-:W-:Y:S02]  /*16e0*/  ISETP.GE.AND P1, PT, R4, R8.reuse, PT ;  /* 0x000000080400720c */ /* 0x080fe40003f26270 */
[----:B------:R-:W-:-:S07]  /*16f0*/  ISETP.GE.AND P0, PT, R3, R8, PT ;  /* 0x000000080300720c */ /* 0x000fce0003f06270 */
        /* <DEDUP_REMOVED lines=15> */
.L_x_1634:
[----:B------:R-:W-:Y:S05]  /*17f0*/  EXIT ;  /* 0x000000000000794d */ /* 0x000fea0003800000 */
.L_x_1636:
        /* <DEDUP_REMOVED lines=16> */
.L_x_2168:


//--------------------- .text._Z33kPreconditionOptimizer32bit2StateI13__nv_bfloat16Li6ELi4096ELi8EEvPT_S2_PfS3_S3_ffffiffi --------------------------
	.section	.text._Z33kPreconditionOptimizer32bit2StateI13__nv_bfloat16Li6ELi4096ELi8EEvPT_S2_PfS3_S3_ffffiffi,"ax",@progbits
	.sectioninfo	@"SHI_REGISTERS=40"
	.align	128
        .global         _Z33kPreconditionOptimizer32bit2StateI13__nv_bfloat16Li6ELi4096ELi8EEvPT_S2_PfS3_S3_ffffiffi
        .type           _Z33kPreconditionOptimizer32bit2StateI13__nv_bfloat16Li6ELi4096ELi8EEvPT_S2_PfS3_S3_ffffiffi,@function
        .size           _Z33kPreconditionOptimizer32bit2StateI13__nv_bfloat16Li6ELi4096ELi8EEvPT_S2_PfS3_S3_ffffiffi,(.L_x_2169 - _Z33kPreconditionOptimizer32bit2StateI13__nv_bfloat16Li6ELi4096ELi8EEvPT_S2_PfS3_S3_ffffiffi)
        .other          _Z33kPreconditionOptimizer32bit2StateI13__nv_bfloat16Li6ELi4096ELi8EEvPT_S2_PfS3_S3_ffffiffi,@"STO_CUDA_ENTRY STV_DEFAULT"
_Z33kPreconditionOptimizer32bit2StateI13__nv_bfloat16Li6ELi4096ELi8EEvPT_S2_PfS3_S3_ffffiffi:
.text._Z33kPreconditionOptimizer32bit2StateI13__nv_bfloat16Li6ELi4096ELi8EEvPT_S2_PfS3_S3_ffffiffi:
        /* <DEDUP_REMOVED lines=13> */
[----:B------:R-:W0:Y:S01]  /*00d0*/  S2R R0, SR_TID.X ;  /* 0x0000000000007919 */ /* 0x000e220000002100 */
[----:B------:R-:W-:-:S03]  /*00e0*/  ULDC.64 UR6, c[0x0][0x118] ;  /* 0x0000460000067ab9 */ /* 0x000fc60000000a00 */
[----:B------:R-:W1:Y:S01]  /*00f0*/  S2R R20, SR_LANEID ;  /* 0x0000000000147919 */ /* 0x000e620000000000 */
[----:B0-----:R-:W-:Y:S01]  /*0100*/  IMAD.SHL.U32 R21, R0, 0x8, RZ ;  /* 0x0000000800157824 */ /* 0x001fe200078e00ff */
[----:B------:R-:W-:-:S04]  /*0110*/  SHF.R.S32.HI R3, RZ, 0x1f, R0 ;  /* 0x0000001fff037819 */ /* 0x000fc80000011400 */
[----:B------:R-:W-:Y:S02]  /*0120*/  LEA.HI R3, R3, R0, RZ, 0x5 ;  /* 0x0000000003037211 */ /* 0x000fe400078f28ff */
[----:B------:R-:W-:Y:S02]  /*0130*/  LOP3.LUT R21, R21, 0xffffff00, RZ, 0xc0, !PT ;  /* 0xffffff0015157812 */ /* 0x000fe400078ec0ff */
[----:B------:R-:W-:Y:S02]  /*0140*/  SHF.R.S32.HI R23, RZ, 0x5, R3 ;  /* 0x00000005ff177819 */ /* 0x000fe40000011403 */
[----:B-1----:R-:W-:Y:S02]  /*0150*/  LOP3.LUT R25, R21, 0x1f, R0, 0xf8, !PT ;  /* 0x0000001f15197812 */ /* 0x002fe400078ef800 */
.L_x_1641:
[----:B------:R-:W-:Y:S01]  /*0160*/  IADD3 R6, -R22, c[0x0][0x1a4], RZ ;  /* 0x0000690016067a10 */ /* 0x000fe20007ffe1ff */
[----:B------:R-:W-:Y:S01]  /*0170*/  BAR.SYNC.DEFER_BLOCKING 0x0 ;  /* 0x0000000000007b1d */ /* 0x000fe20000010000 */
[----:B0-----:R-:W-:Y:S02]  /*0180*/  LOP3.LUT R5, R25, 0x40, RZ, 0xfc, !PT ;  /* 0x0000004019057812 */ /* 0x001fe400078efcff */
[----:B------:R-:W-:-:S02]  /*0190*/  IMNMX.U32 R6, R6, 0x1000, PT ;  /* 0x0000100006067817 */ /* 0x000fc40003800000 */
[----:B------:R-:W-:Y:S02]  /*01a0*/  IADD3 R2, P1, R25, R22, RZ ;  /* 0x0000001619027210 */ /* 0x000fe40007f3e0ff */
[-C--:B------:R-:W-:Y:S02]  /*01b0*/  ISETP.GE.AND P3, PT, R5, R6.reuse, PT ;  /* 0x000000060500720c */ /* 0x080fe40003f66270 */
[C---:B------:R-:W-:Y:S02]  /*01c0*/  LOP3.LUT R5, R25.reuse, 0x80, RZ, 0xfc, !PT ;  /* 0x0000008019057812 */ /* 0x040fe400078efcff */
[C---:B------:R-:W-:Y:S02]  /*01d0*/  LOP3.LUT R3, R25.reuse, 0x20, RZ, 0xfc, !PT ;  /* 0x0000002019037812 */ /* 0x040fe400078efcff */
[----:B------:R-:W-:Y:S02]  /*01e0*/  LEA.HI.X.SX32 R7, R25, RZ, 0x1, P1 ;  /* 0x000000ff19077211 */ /* 0x000fe400008f0eff */
[-C--:B------:R-:W-:Y:S01]  /*01f0*/  ISETP.GE.AND P1, PT, R5, R6.reuse, PT ;  /* 0x000000060500720c */ /* 0x080fe20003f26270 */
[----:B------:R-:W-:Y:S01]  /*0200*/  IMAD.SHL.U32 R5, R2, 0x4, RZ ;  /* 0x0000000402057824 */ /* 0x000fe200078e00ff */
[----:B------:R-:W-:-:S02]  /*0210*/  ISETP.GE.AND P0, PT, R3, R6, PT ;  /* 0x000000060300720c */ /* 0x000fc40003f06270 */
[C---:B------:R-:W-:Y:S02]  /*0220*/  LEA R10, P4, R2.reuse, c[0x0][0x160], 0x1 ;  /* 0x00005800020a7a11 */ /* 0x040fe400078808ff */
[C---:B------:R-:W-:Y:S02]  /*0230*/  LOP3.LUT R3, R25.reuse, 0x60, RZ, 0xfc, !PT ;  /* 0x0000006019037812 */ /* 0x040fe400078efcff */
[-C--:B------:R-:W-:Y:S02]  /*0240*/  ISETP.GE.AND P6, PT, R25, R6.reuse, PT ;  /* 0x000000061900720c */ /* 0x080fe40003fc6270 */
[C-C-:B------:R-:W-:Y:S02]  /*0250*/  LEA.HI.X R11, R2.reuse, c[0x0][0x164], R7.reuse, 0x1, P4 ;  /* 0x00005900020b7a11 */ /* 0x140fe400020f0c07 */
[----:B------:R-:W-:Y:S02]  /*0260*/  ISETP.GE.AND P2, PT, R3, R6, PT ;  /* 0x000000060300720c */ /* 0x000fe40003f46270 */
[----:B------:R-:W-:-:S02]  /*0270*/  SHF.L.U64.HI R8, R2, 0x2, R7 ;  /* 0x0000000202087819 */ /* 0x000fc40000010207 */
[----:B------:R-:W-:Y:S02]  /*0280*/  IADD3 R4, P4, R5, c[0x0][0x170], RZ ;  /* 0x00005c0005047a10 */ /* 0x000fe40007f9e0ff */
[----:B------:R-:W-:Y:S02]  /*0290*/  LOP3.LUT R3, R25, 0xa0, RZ, 0xfc, !PT ;  /* 0x000000a019037812 */ /* 0x000fe400078efcff */
[----:B------:R-:W-:Y:S02]  /*02a0*/  IADD3 R2, P5, R5, c[0x0][0x178], RZ ;  /* 0x00005e0005027a10 */ /* 0x000fe40007fbe0ff */
[----:B------:R-:W-:Y:S02]  /*02b0*/  LOP3.LUT R7, R25, 0xc0, RZ, 0xfc, !PT ;  /* 0x000000c019077812 */ /* 0x000fe400078efcff */
[----:B------:R-:W-:Y:S02]  /*02c0*/  IADD3.X R5, R8, c[0x0][0x174], RZ, P4, !PT ;  /* 0x00005d0008057a10 */ /* 0x000fe400027fe4ff */
[----:B------:R-:W-:-:S02]  /*02d0*/  ISETP.GE.AND P4, PT, R3, R6, PT ;  /* 0x000000060300720c */ /* 0x000fc40003f86270 */
[----:B------:R-:W-:Y:S02]  /*02e0*/  PRMT R13, RZ, 0x7610, R13 ;  /* 0x00007610ff0d7816 */ /* 0x000fe4000000000d */
[----:B------:R-:W-:Y:S02]  /*02f0*/  IADD3.X R3, R8, c[0x0][0x17c], RZ, P5, !PT ;  /* 0x00005f0008037a10 */ /* 0x000fe40002ffe4ff */
[-C--:B------:R-:W-:Y:S02]  /*0300*/  ISETP.GE.AND P5, PT, R7, R6.reuse, PT ;  /* 0x000000060700720c */ /* 0x080fe40003fa6270 */
[----:B------:R-:W-:Y:S01]  /*0310*/  LOP3.LUT R7, R25, 0xe0, RZ, 0xfc, !PT ;  /* 0x000000e019077812 */ /* 0x000fe200078efcff */
[----:B------:R0:W2:Y:S01]  /*0320*/  @!P6 LDG.E.U16 R13, [R10.64] ;  /* 0x000000060a0de981 */ /* 0x0000a2000c1e1500 */
[----:B------:R-:W-:Y:S02]  /*0330*/  PRMT R14, RZ, 0x7610, R14 ;  /* 0x00007610ff0e7816 */ /* 0x000fe4000000000e */
[----:B------:R-:W-:-:S02]  /*0340*/  ISETP.GE.AND P6, PT, R7, R6, PT ;  /* 0x000000060700720c */ /* 0x000fc40003fc6270 */
[----:B------:R-:W-:Y:S02]  /*0350*/  PRMT R16, RZ, 0x7610, R16 ;  /* 0x00007610ff107816 */ /* 0x000fe40000000010 */
[----:B------:R0:W3:Y:S01]  /*0360*/  @!P0 LDG.E.U16 R14, [R10.64+0x40] ;  /* 0x000040060a0e8981 */ /* 0x0000e2000c1e1500 */
[----:B------:R-:W-:Y:S02]  /*0370*/  PRMT R17, RZ, 0x7610, R17 ;  /* 0x00007610ff117816 */ /* 0x000fe40000000011 */
[----:B------:R-:W-:Y:S01]  /*0380*/  PRMT R30, RZ, 0x7610, R30 ;  /* 0x00007610ff1e7816 */ /* 0x000fe2000000001e */
[----:B------:R0:W4:Y:S01]  /*0390*/  @!P3 LDG.E.U16 R16, [R10.64+0x80] ;  /* 0x000080060a10b981 */ /* 0x000122000c1e1500 */
[----:B------:R-:W-:Y:S02]  /*03a0*/  PRMT R15, RZ, 0x7610, R15 ;  /* 0x00007610ff0f7816 */ /* 0x000fe4000000000f */
[----:B------:R-:W-:Y:S01]  /*03b0*/  PRMT R32, RZ, 0x7610, R32 ;  /* 0x00007610ff207816 */ /* 0x000fe20000000020 */
[----:B------:R0:W5:Y:S01]  /*03c0*/  @!P2 LDG.E.U16 R17, [R10.64+0xc0] ;  /* 0x0000c0060a11a981 */ /* 0x000162000c1e1500 */
[----:B------:R-:W-:-:S03]  /*03d0*/  PRMT R28, RZ, 0x7610, R28 ;  /* 0x00007610ff1c7816 */ /* 0x000fc6000000001c */
[----:B------:R0:W5:Y:S04]  /*03e0*/  @!P1 LDG.E.U16 R30, [R10.64+0x100] ;  /* 0x000100060a1e9981 */ /* 0x000168000c1e1500 */
[----:B------:R0:W5:Y:S04]  /*03f0*/  @!P4 LDG.E.U16 R15, [R10.64+0x140] ;  /* 0x000140060a0fc981 */ /* 0x000168000c1e1500 */
[----:B------:R0:W5:Y:S04]  /*0400*/  @!P5 LDG.E.U16 R32, [R10.64+0x180] ;  /* 0x000180060a20d981 */ /* 0x000168000c1e1500 */
[----:B------:R0:W5:Y:S01]  /*0410*/  @!P6 LDG.E.U16 R28, [R10.64+0x1c0] ;  /* 0x0001c0060a1ce981 */ /* 0x000162000c1e1500 */
[----:B------:R-:W-:-:S05]  /*0420*/  IMAD.IADD R31, R21, 0x1, R20 ;  /* 0x00000001151f7824 */ /* 0x000fca00078e0214 */
[C---:B------:R-:W-:Y:S02]  /*0430*/  IADD3 R8, R31.reuse, 0x20, RZ ;  /* 0x000000201f087810 */ /* 0x040fe40007ffe0ff */
[C---:B------:R-:W-:Y:S02]  /*0440*/  IADD3 R12, R31.reuse, 0x40, RZ ;  /* 0x000000401f0c7810 */ /* 0x040fe40007ffe0ff */
[-C--:B------:R-:W-:Y:S02]  /*0450*/  LEA.HI.SX32 R7, R31, R31.reuse, 0x1b ;  /* 0x0000001f1f077211 */ /* 0x080fe400078fdaff */
[-C--:B------:R-:W-:Y:S02]  /*0460*/  LEA.HI.SX32 R8, R8, R31.reuse, 0x1b ;  /* 0x0000001f08087211 */ /* 0x080fe400078fdaff */
[----:B------:R-:W-:Y:S01]  /*0470*/  LEA.HI.SX32 R9, R12, R31, 0x1b ;  /* 0x0000001f0c097211 */ /* 0x000fe200078fdaff */
[----:B------:R-:W-:Y:S01]  /*0480*/  IMAD.SHL.U32 R18, R7, 0x2, RZ ;  /* 0x0000000207127824 */ /* 0x000fe200078e00ff */
[C---:B0-----:R-:W-:Y:S01]  /*0490*/  IADD3 R10, R31.reuse, 0x60, RZ ;  /* 0x000000601f0a7810 */ /* 0x041fe20007ffe0ff */
[----:B------:R-:W-:Y:S01]  /*04a0*/  IMAD.SHL.U32 R19, R8, 0x2, RZ ;  /* 0x0000000208137824 */ /* 0x000fe200078e00ff */
[----:B------:R-:W-:-:S02]  /*04b0*/  IADD3 R12, R31, 0x80, RZ ;  /* 0x000000801f0c7810 */ /* 0x000fc40007ffe0ff */
[C---:B------:R-:W-:Y:S02]  /*04c0*/  IADD3 R24, R31.reuse, 0xa0, RZ ;  /* 0x000000a01f187810 */ /* 0x040fe40007ffe0ff */
[C---:B------:R-:W-:Y:S02]  /*04d0*/  IADD3 R26, R31.reuse, 0xc0, RZ ;  /* 0x000000c01f1a7810 */ /* 0x040fe40007ffe0ff */
[----:B------:R-:W-:Y:S02]  /*04e0*/  IADD3 R34, R31, 0xe0, RZ ;  /* 0x000000e01f227810 */ /* 0x000fe40007ffe0ff */
[-C--:B------:R-:W-:Y:S02]  /*04f0*/  LEA.HI.SX32 R10, R10, R31.reuse, 0x1b ;  /* 0x0000001f0a0a7211 */ /* 0x080fe400078fdaff */
[-C--:B------:R-:W-:Y:S02]  /*0500*/  LEA.HI.SX32 R11, R12, R31.reuse, 0x1b ;  /* 0x0000001f0c0b7211 */ /* 0x080fe400078fdaff */
[----:B------:R-:W-:Y:S01]  /*0510*/  LEA.HI.SX32 R12, R24, R31, 0x1b ;  /* 0x0000001f180c7211 */ /* 0x000fe200078fdaff */
[----:B------:R-:W-:-:S02]  /*0520*/  IMAD.SHL.U32 R27, R9, 0x2, RZ ;  /* 0x00000002091b7824 */ /* 0x000fc400078e00ff */
[----:B------:R-:W-:Y:S01]  /*0530*/  IMAD.SHL.U32 R35, R11, 0x2, RZ ;  /* 0x000000020b237824 */ /* 0x000fe200078e00ff */
[----:B------:R-:W-:Y:S02]  /*0540*/  P2R R33, PR, RZ, 0x1 ;  /* 0x00000001ff217803 */ /* 0x000fe40000000000 */
[----:B------:R-:W-:Y:S01]  /*0550*/  ISETP.GE.AND P0, PT, R25, R6, PT ;  /* 0x000000061900720c */ /* 0x000fe20003f06270 */
[----:B------:R-:W-:Y:S02]  /*0560*/  IMAD.MOV.U32 R29, RZ, RZ, RZ ;  /* 0x000000ffff1d7224 */ /* 0x000fe400078e00ff */
[----:B------:R-:W-:Y:S01]  /*0570*/  IMAD.MOV.U32 R24, RZ, RZ, RZ ;  /* 0x000000ffff187224 */ /* 0x000fe200078e00ff */
[----:B--2---:R0:W-:Y:S04]  /*0580*/  STS.U16 [R18], R13 ;  /* 0x0000000d12007388 */ /* 0x0041e80000000400 */
[----:B---3--:R1:W-:Y:S01]  /*0590*/  STS.U16 [R19+0x40], R14 ;  /* 0x0000400e13007388 */ /* 0x0083e20000000400 */
[----:B0-----:R-:W-:Y:S01]  /*05a0*/  LEA.HI.SX32 R13, R26, R31, 0x1b ;  /* 0x0000001f1a0d7211 */ /* 0x001fe200078fdaff */
[----:B------:R-:W-:-:S02]  /*05b0*/  IMAD.SHL.U32 R18, R10, 0x2, RZ ;  /* 0x000000020a127824 */ /* 0x000fc400078e00ff */
[----:B----4-:R-:W-:Y:S01]  /*05c0*/  STS.U16 [R27+0x80], R16 ;  /* 0x000080101b007388 */ /* 0x010fe20000000400 */
[----:B-1----:R-:W-:Y:S01]  /*05d0*/  LEA.HI.SX32 R14, R34, R31, 0x1b ;  /* 0x0000001f220e7211 */ /* 0x002fe200078fdaff */
[----:B------:R-:W-:Y:S02]  /*05e0*/  IMAD.SHL.U32 R34, R12, 0x2, RZ ;  /* 0x000000020c227824 */ /* 0x000fe400078e00ff */
[----:B------:R-:W-:Y:S01]  /*05f0*/  IMAD.SHL.U32 R37, R13, 0x2, RZ ;  /* 0x000000020d257824 */ /* 0x000fe200078e00ff */
[----:B-----5:R0:W-:Y:S01]  /*0600*/  STS.U16 [R18+0xc0], R17 ;  /* 0x0000c01112007388 */ /* 0x0201e20000000400 */
[----:B------:R-:W-:-:S03]  /*0610*/  IMAD.SHL.U32 R36, R14, 0x2, RZ ;  /* 0x000000020e247824 */ /* 0x000fc600078e00ff */
[----:B------:R-:W-:Y:S04]  /*0620*/  STS.U16 [R35+0x100], R30 ;  /* 0x0001001e23007388 */ /* 0x000fe80000000400 */
[----:B------:R1:W-:Y:S04]  /*0630*/  STS.U16 [R34+0x140], R15 ;  /* 0x0001400f22007388 */ /* 0x0003e80000000400 */
[----:B------:R2:W-:Y:S04]  /*0640*/  STS.U16 [R37+0x180], R32 ;  /* 0x0001802025007388 */ /* 0x0005e80000000400 */
[----:B------:R3:W-:Y:S01]  /*0650*/  STS.U16 [R36+0x1c0], R28 ;  /* 0x0001c01c24007388 */ /* 0x0007e20000000400 */
[----:B0-----:R-:W-:Y:S01]  /*0660*/  CS2R R16, SRZ ;  /* 0x0000000000107805 */ /* 0x001fe2000001ff00 */
[----:B------:R-:W-:Y:S01]  /*0670*/  CS2R R26, SRZ ;  /* 0x00000000001a7805 */ /* 0x000fe2000001ff00 */
[----:B------:R-:W-:Y:S01]  /*0680*/  CS2R R18, SRZ ;  /* 0x0000000000127805 */ /* 0x000fe2000001ff00 */
[----:B------:R-:W-:-:S06]  /*0690*/  NOP ;  /* 0x0000000000007918 */ /* 0x000fcc0000000000 */
[----:B------:R-:W-:Y:S06]  /*06a0*/  BAR.SYNC.DEFER_BLOCKING 0x0 ;  /* 0x0000000000007b1d */ /* 0x000fec0000010000 */
[----:B------:R0:W4:Y:S01]  /*06b0*/  @!P0 LDG.E R16, [R4.64] ;  /* 0x0000000604108981 */ /* 0x000122000c1e1900 */
[----:B------:R-:W-:-:S03]  /*06c0*/  ISETP.NE.AND P0, PT, R33, RZ, PT ;  /* 0x000000ff2100720c */ /* 0x000fc60003f05270 */
[----:B------:R0:W5:Y:S04]  /*06d0*/  @!P3 LDG.E R26, [R4.64+0x100] ;  /* 0x00010006041ab981 */ /* 0x000168000c1e1900 */
[----:B------:R0:W5:Y:S04]  /*06e0*/  @!P2 LDG.E R27, [R4.64+0x180] ;  /* 0x00018006041ba981 */ /* 0x000168000c1e1900 */
[----:B------:R0:W5:Y:S04]  /*06f0*/  @!P1 LDG.E R24, [R4.64+0x200] ;  /* 0x0002000604189981 */ /* 0x000168000c1e1900 */
[----:B------:R0:W5:Y:S04]  /*0700*/  @!P0 LDG.E R29, [R4.64+0x80] ;  /* 0x00008006041d8981 */ /* 0x000168000c1e1900 */
[----:B------:R0:W5:Y:S04]  /*0710*/  @!P4 LDG.E R19, [R4.64+0x280] ;  /* 0x000280060413c981 */ /* 0x000168000c1e1900 */
[----:B------:R0:W5:Y:S04]  /*0720*/  @!P5 LDG.E R18, [R4.64+0x300] ;  /* 0x000300060412d981 */ /* 0x000168000c1e1900 */
[----:B------:R0:W5:Y:S01]  /*0730*/  @!P6 LDG.E R17, [R4.64+0x380] ;  /* 0x000380060411e981 */ /* 0x000162000c1e1900 */
[----:B------:R-:W-:-:S02]  /*0740*/  IMAD R31, R20, 0x7, R31 ;  /* 0x00000007141f7824 */ /* 0x000fc400078e021f */
[----:B------:R-:W-:-:S03]  /*0750*/  IMAD R33, R20, 0x8, R21 ;  /* 0x0000000814217824 */ /* 0x000fc600078e0215 */
[C---:B-1----:R-:W-:Y:S02]  /*0760*/  IADD3 R15, R31.reuse, 0x5, RZ ;  /* 0x000000051f0f7810 */ /* 0x042fe40007ffe0ff */
[C---:B--2---:R-:W-:Y:S02]  /*0770*/  IADD3 R32, R31.reuse, 0x1, RZ ;  /* 0x000000011f207810 */ /* 0x044fe40007ffe0ff */
[C---:B------:R-:W-:Y:S02]  /*0780*/  IADD3 R30, R31.reuse, 0x2, RZ ;  /* 0x000000021f1e7810 */ /* 0x040fe40007ffe0ff */
[C---:B---3--:R-:W-:Y:S02]  /*0790*/  IADD3 R28, R31.reuse, 0x3, RZ ;  /* 0x000000031f1c7810 */ /* 0x048fe40007ffe0ff */
[C---:B------:R-:W-:Y:S02]  /*07a0*/  IADD3 R35, R31.reuse, 0x4, RZ ;  /* 0x000000041f237810 */ /* 0x040fe40007ffe0ff */
[----:B------:R-:W-:-:S02]  /*07b0*/  IADD3 R36, R31, 0x6, RZ ;  /* 0x000000061f247810 */ /* 0x000fc40007ffe0ff */
[----:B------:R-:W-:Y:S02]  /*07c0*/  IADD3 R34, R31, 0x7, RZ ;  /* 0x000000071f227810 */ /* 0x000fe40007ffe0ff */
[-C--:B0-----:R-:W-:Y:S02]  /*07d0*/  LEA.HI.SX32 R5, R15, R33.reuse, 0x1b ;  /* 0x000000210f057211 */ /* 0x081fe400078fdaff */
[-C--:B------:R-:W-:Y:S02]  /*07e0*/  LEA.HI.SX32 R32, R32, R33.reuse, 0x1b ;  /* 0x0000002120207211 */ /* 0x080fe400078fdaff */
[-C--:B------:R-:W-:Y:S02]  /*07f0*/  LEA.HI.SX32 R30, R30, R33.reuse, 0x1b ;  /* 0x000000211e1e7211 */ /* 0x080fe400078fdaff */
[-C--:B------:R-:W-:Y:S02]  /*0800*/  LEA.HI.SX32 R28, R28, R33.reuse, 0x1b ;  /* 0x000000211c1c7211 */ /* 0x080fe400078fdaff */
[----:B------:R-:W-:-:S02]  /*0810*/  LEA.HI.SX32 R4, R35, R33, 0x1b ;  /* 0x0000002123047211 */ /* 0x000fc400078fdaff */
[-C--:B------:R-:W-:Y:S02]  /*0820*/  LEA.HI.SX32 R15, R36, R33.reuse, 0x1b ;  /* 0x00000021240f7211 */ /* 0x080fe400078fdaff */
[----:B------:R-:W-:Y:S02]  /*0830*/  LEA.HI.SX32 R33, R34, R33, 0x1b ;  /* 0x0000002122217211 */ /* 0x000fe400078fdaff */
[----:B------:R-:W-:Y:S01]  /*0840*/  LEA.HI.SX32 R31, R31, R31, 0x1b ;  /* 0x0000001f1f1f7211 */ /* 0x000fe200078fdaff */
[----:B------:R-:W-:Y:S01]  /*0850*/  IMAD.MOV.U32 R35, RZ, RZ, RZ ;  /* 0x000000ffff237224 */ /* 0x000fe200078e00ff */
[----:B----4-:R-:W-:Y:S04]  /*0860*/  STS [R7.X4], R16 ;  /* 0x0000001007007388 */ /* 0x010fe80000004800 */
[----:B-----5:R-:W-:Y:S04]  /*0870*/  STS [R8.X4+0x80], R29 ;  /* 0x0000801d08007388 */ /* 0x020fe80000004800 */
[----:B------:R-:W-:Y:S04]  /*0880*/  STS [R9.X4+0x100], R26 ;  /* 0x0001001a09007388 */ /* 0x000fe80000004800 */
[----:B------:R-:W-:Y:S04]  /*0890*/  STS [R10.X4+0x180], R27 ;  /* 0x0001801b0a007388 */ /* 0x000fe80000004800 */
[----:B------:R-:W-:Y:S04]  /*08a0*/  STS [R11.X4+0x200], R24 ;  /* 0x000200180b007388 */ /* 0x000fe80000004800 */
[----:B------:R-:W-:Y:S04]  /*08b0*/  STS [R12.X4+0x280], R19 ;  /* 0x000280130c007388 */ /* 0x000fe80000004800 */
[----:B------:R-:W-:Y:S04]  /*08c0*/  STS [R13.X4+0x300], R18 ;  /* 0x000300120d007388 */ /* 0x000fe80000004800 */
[----:B------:R0:W-:Y:S01]  /*08d0*/  STS [R14.X4+0x380], R17 ;  /* 0x000380110e007388 */ /* 0x0001e20000004800 */
[----:B------:R-:W-:-:S06]  /*08e0*/  NOP ;  /* 0x0000000000007918 */ /* 0x000fcc0000000000 */
[----:B------:R-:W-:Y:S04]  /*08f0*/  LDS R32, [R32.X4+0x4] ;  /* 0x0000040020207984 */ /* 0x000fe80000004800 */
[----:B------:R-:W-:Y:S04]  /*0900*/  LDS R30, [R30.X4+0x8] ;  /* 0x000008001e1e7984 */ /* 0x000fe80000004800 */
[----:B------:R-:W-:Y:S04]  /*0910*/  LDS R28, [R28.X4+0xc] ;  /* 0x00000c001c1c7984 */ /* 0x000fe80000004800 */
[----:B------:R-:W-:Y:S04]  /*0920*/  LDS R4, [R4.X4+0x10] ;  /* 0x0000100004047984 */ /* 0x000fe80000004800 */
[----:B------:R-:W-:Y:S04]  /*0930*/  LDS R5, [R5.X4+0x14] ;  /* 0x0000140005057984 */ /* 0x000fe80000004800 */
[----:B------:R-:W1:Y:S04]  /*0940*/  LDS R31, [R31.X4] ;  /* 0x000000001f1f7984 */ /* 0x000e680000004800 */
[----:B------:R-:W2:Y:S04]  /*0950*/  LDS R15, [R15.X4+0x18] ;  /* 0x000018000f0f7984 */ /* 0x000ea80000004800 */
[----:B------:R-:W3:Y:S04]  /*0960*/  LDS R33, [R33.X4+0x1c] ;  /* 0x00001c0021217984 */ /* 0x000ee80000004800 */
[----:B------:R-:W-:Y:S01]  /*0970*/  BAR.SYNC.DEFER_BLOCKING 0x0 ;  /* 0x0000000000007b1d */ /* 0x000fe20000010000 */
[----:B0-----:R-:W-:Y:S01]  /*0980*/  CS2R R16, SRZ ;  /* 0x0000000000107805 */ /* 0x001fe2000001ff00 */
[----:B------:R-:W-:Y:S01]  /*0990*/  CS2R R18, SRZ ;  /* 0x0000000000127805 */ /* 0x000fe2000001ff00 */
[----:B------:R-:W-:-:S02]  /*09a0*/  IMAD.MOV.U32 R24, RZ, RZ, RZ ;  /* 0x000000ffff187224 */ /* 0x000fc400078e00ff */
[----:B------:R-:W-:Y:S01]  /*09b0*/  IMAD.MOV.U32 R27, RZ, RZ, RZ ;  /* 0x000000ffff1b7224 */ /* 0x000fe200078e00ff */
[----:B------:R0:W4:Y:S01]  /*09c0*/  @!P0 LDG.E R35, [R2.64+0x80] ;  /* 0x0000800602238981 */ /* 0x000122000c1e1900 */
[----:B------:R-:W-:Y:S01]  /*09d0*/  ISETP.GE.AND P0, PT, R25, R6, PT ;  /* 0x000000061900720c */ /* 0x000fe20003f06270 */
[----:B------:R-:W-:Y:S02]  /*09e0*/  IMAD.MOV.U32 R6, RZ, RZ, RZ ;  /* 0x000000ffff067224 */ /* 0x000fe400078e00ff */
[----:B------:R0:W5:Y:S04]  /*09f0*/  @!P3 LDG.E R18, [R2.64+0x100] ;  /* 0x000100060212b981 */ /* 0x000168000c1e1900 */
[----:B------:R0:W4:Y:S04]  /*0a00*/  @!P2 LDG.E R17, [R2.64+0x180] ;  /* 0x000180060211a981 */ /* 0x000128000c1e1900 */
[----:B------:R0:W4:Y:S04]  /*0a10*/  @!P1 LDG.E R24, [R2.64+0x200] ;  /* 0x0002000602189981 */ /* 0x000128000c1e1900 */
[----:B------:R0:W4:Y:S04]  /*0a20*/  @!P0 LDG.E R16, [R2.64] ;  /* 0x0000000602108981 */ /* 0x000128000c1e1900 */
[----:B------:R0:W5:Y:S04]  /*0a30*/  @!P4 LDG.E R27, [R2.64+0x280] ;  /* 0x00028006021bc981 */ /* 0x000168000c1e1900 */
[----:B------:R0:W5:Y:S04]  /*0a40*/  @!P5 LDG.E R6, [R2.64+0x300] ;  /* 0x000300060206d981 */ /* 0x000168000c1e1900 */
[----:B------:R0:W5:Y:S01]  /*0a50*/  @!P6 LDG.E R19, [R2.64+0x380] ;  /* 0x000380060213e981 */ /* 0x000162000c1e1900 */
[----:B-1----:R-:W-:-:S04]  /*0a60*/  FADD.FTZ R31, R31, R32 ;  /* 0x000000201f1f7221 */ /* 0x002fc80000010000 */
[----:B------:R-:W-:-:S04]  /*0a70*/  FADD.FTZ R31, R30, R31 ;  /* 0x0000001f1e1f7221 */ /* 0x000fc80000010000 */
[----:B------:R-:W-:-:S04]  /*0a80*/  FADD.FTZ R31, R28, R31 ;  /* 0x0000001f1c1f7221 */ /* 0x000fc80000010000 */
[----:B------:R-:W-:-:S04]  /*0a90*/  FADD.FTZ R4, R4, R31 ;  /* 0x0000001f04047221 */ /* 0x000fc80000010000 */
[----:B------:R-:W-:-:S04]  /*0aa0*/  FADD.FTZ R4, R5, R4 ;  /* 0x0000000405047221 */ /* 0x000fc80000010000 */
[----:B--2---:R-:W-:-:S04]  /*0ab0*/  FADD.FTZ R4, R15, R4 ;  /* 0x000000040f047221 */ /* 0x004fc80000010000 */
[----:B---3--:R-:W-:-:S05]  /*0ac0*/  FADD.FTZ R4, R33, R4 ;  /* 0x0000000421047221 */ /* 0x008fca0000010000 */
[----:B------:R-:W1:Y:S02]  /*0ad0*/  SHFL.DOWN P0, R5, R4, 0x1, 0x1f ;  /* 0x08201f0004057f89 */ /* 0x000e640000000000 */
[----:B-1----:R-:W-:-:S05]  /*0ae0*/  @P0 FADD R5, R4, R5 ;  /* 0x0000000504050221 */ /* 0x002fca0000000000 */
[----:B------:R-:W1:Y:S02]  /*0af0*/  SHFL.DOWN P0, R26, R5, 0x2, 0x1f ;  /* 0x08401f00051a7f89 */ /* 0x000e640000000000 */
[----:B-1----:R-:W-:-:S05]  /*0b00*/  @P0 FADD R26, R5, R26 ;  /* 0x0000001a051a0221 */ /* 0x002fca0000000000 */
[----:B0-----:R-:W0:Y:S02]  /*0b10*/  SHFL.DOWN P0, R3, R26, 0x4, 0x1f ;  /* 0x08801f001a037f89 */ /* 0x001e240000000000 */
[----:B0-----:R-:W-:-:S05]  /*0b20*/  @P0 FADD R3, R26, R3 ;  /* 0x000000031a030221 */ /* 0x001fca0000000000 */
[----:B------:R-:W0:Y:S02]  /*0b30*/  SHFL.DOWN P0, R15, R3, 0x8, 0x1f ;  /* 0x09001f00030f7f89 */ /* 0x000e240000000000 */
[----:B0-----:R-:W-:-:S05]  /*0b40*/  @P0 FADD R15, R3, R15 ;  /* 0x0000000f030f0221 */ /* 0x001fca0000000000 */
[----:B------:R-:W0:Y:S01]  /*0b50*/  SHFL.DOWN P1, R2, R15, 0x10, 0x1f ;  /* 0x0a001f000f027f89 */ /* 0x000e220000020000 */
[----:B------:R-:W-:Y:S01]  /*0b60*/  ISETP.NE.AND P0, PT, R20, RZ, PT ;  /* 0x000000ff1400720c */ /* 0x000fe20003f05270 */
[----:B------:R-:W-:Y:S01]  /*0b70*/  BSSY B0, `(.L_x_1637) ;  /* 0x0000025000007945 */ /* 0x000fe20003800000 */
[----:B0-----:R-:W-:Y:S01]  /*0b80*/  @P1 FADD R2, R15, R2 ;  /* 0x000000020f021221 */ /* 0x001fe20000000000 */
[----:B----4-:R0:W-:Y:S04]  /*0b90*/  STS [R7.X4], R16 ;  /* 0x0000001007007388 */ /* 0x0101e80000004800 */
[----:B------:R0:W-:Y:S04]  /*0ba0*/  STS [R8.X4+0x80], R35 ;  /* 0x0000802308007388 */ /* 0x0001e80000004800 */
[----:B-----5:R0:W-:Y:S04]  /*0bb0*/  STS [R9.X4+0x100], R18 ;  /* 0x0001001209007388 */ /* 0x0201e80000004800 */
[----:B------:R0:W-:Y:S04]  /*0bc0*/  STS [R10.X4+0x180], R17 ;  /* 0x000180110a007388 */ /* 0x0001e80000004800 */
[----:B------:R0:W-:Y:S04]  /*0bd0*/  STS [R11.X4+0x200], R24 ;  /* 0x000200180b007388 */ /* 0x0001e80000004800 */
[----:B------:R0:W-:Y:S04]  /*0be0*/  STS [R12.X4+0x280], R27 ;  /* 0x0002801b0c007388 */ /* 0x0001e80000004800 */
[----:B------:R0:W-:Y:S04]  /*0bf0*/  STS [R13.X4+0x300], R6 ;  /* 0x000300060d007388 */ /* 0x0001e80000004800 */
[----:B------:R0:W-:Y:S01]  /*0c00*/  STS [R14.X4+0x380], R19 ;  /* 0x000380130e007388 */ /* 0x0001e20000004800 */
[----:B------:R-:W-:-:S06]  /*0c10*/  NOP ;  /* 0x0000000000007918 */ /* 0x000fcc0000000000 */
[----:B------:R-:W-:Y:S06]  /*0c20*/  BAR.SYNC.DEFER_BLOCKING 0x0 ;  /* 0x0000000000007b1d */ /* 0x000fec0000010000 */
[----:B------:R0:W-:Y:S04]  /*0c30*/  @!P0 STS [R23.X4+0x10], R2 ;  /* 0x0000100217008388 */ /* 0x0001e80000004800 */
[----:B------:R-:W-:Y:S01]  /*0c40*/  BAR.SYNC.DEFER_BLOCKING 0x0 ;  /* 0x0000000000007b1d */ /* 0x000fe20000010000 */
[----:B------:R-:W-:-:S13]  /*0c50*/  ISETP.NE.AND P0, PT, R0, RZ, PT ;  /* 0x000000ff0000720c */ /* 0x000fda0003f05270 */
[----:B------:R-:W-:Y:S05]  /*0c60*/  @P0 BRA `(.L_x_1638) ;  /* 0x0000015000000947 */ /* 0x000fea0003800000 */
[----:B0-----:R-:W0:Y:S04]  /*0c70*/  LDS.128 R4, [0x10] ;  /* 0x00001000ff047984 */ /* 0x001e280000000c00 */
[----:B------:R-:W1:Y:S04]  /*0c80*/  LDS.128 R8, [0x20] ;  /* 0x00002000ff087984 */ /* 0x000e680000000c00 */
[----:B------:R-:W2:Y:S04]  /*0c90*/  LDS R24, [0x24] ;  /* 0x00002400ff187984 */ /* 0x000ea80000000800 */
[----:B------:R-:W3:Y:S04]  /*0ca0*/  LDS.128 R12, [0x30] ;  /* 0x00003000ff0c7984 */ /* 0x000ee80000000c00 */
[----:B------:R-:W4:Y:S04]  /*0cb0*/  LDS.128 R16, [0x40] ;  /* 0x00004000ff107984 */ /* 0x000f280000000c00 */
[----:B------:R-:W5:Y:S01]  /*0cc0*/  LDS R3, [0x48] ;  /* 0x00004800ff037984 */ /* 0x000f620000000800 */
[----:B0-----:R-:W-:-:S04]  /*0cd0*/  FADD.FTZ R5, R2, R5 ;  /* 0x0000000502057221 */ /* 0x001fc80000010000 */
[----:B------:R-:W-:-:S04]  /*0ce0*/  FADD.FTZ R6, R5, R6 ;  /* 0x0000000605067221 */ /* 0x000fc80000010000 */
[----:B------:R-:W-:-:S04]  /*0cf0*/  FADD.FTZ R7, R6, R7 ;  /* 0x0000000706077221 */ /* 0x000fc80000010000 */
[----:B-1----:R-:W-:-:S04]  /*0d00*/  FADD.FTZ R7, R7, R8 ;  /* 0x0000000807077221 */ /* 0x002fc80000010000 */
[----:B--2---:R-:W-:-:S04]  /*0d10*/  FADD.FTZ R7, R7, R24 ;  /* 0x0000001807077221 */ /* 0x004fc80000010000 */
[----:B------:R-:W-:-:S04]  /*0d20*/  FADD.FTZ R10, R7, R10 ;  /* 0x0000000a070a7221 */ /* 0x000fc80000010000 */
[----:B------:R-:W-:-:S04]  /*0d30*/  FADD.FTZ R11, R10, R11 ;  /* 0x0000000b0a0b7221 */ /* 0x000fc80000010000 */
[----:B---3--:R-:W-:-:S04]  /*0d40*/  FADD.FTZ R12, R11, R12 ;  /* 0x0000000c0b0c7221 */ /* 0x008fc80000010000 */
[----:B------:R-:W-:-:S04]  /*0d50*/  FADD.FTZ R13, R12, R13 ;  /* 0x0000000d0c0d7221 */ /* 0x000fc80000010000 */
[----:B------:R-:W-:-:S04]  /*0d60*/  FADD.FTZ R14, R13, R14 ;  /* 0x0000000e0d0e7221 */ /* 0x000fc80000010000 */
[----:B------:R-:W-:-:S04]  /*0d70*/  FADD.FTZ R15, R14, R15 ;  /* 0x0000000f0e0f7221 */ /* 0x000fc80000010000 */
[----:B----4-:R-:W-:-:S04]  /*0d80*/  FADD.FTZ R16, R15, R16 ;  /* 0x000000100f107221 */ /* 0x010fc80000010000 */
[----:B------:R-:W-:-:S04]  /*0d90*/  FADD.FTZ R16, R17, R16 ;  /* 0x0000001011107221 */ /* 0x000fc80000010000 */
[----:B-----5:R-:W-:-:S04]  /*0da0*/  FADD.FTZ R16, R16, R3 ;  /* 0x0000000310107221 */ /* 0x020fc80000010000 */
[----:B------:R-:W-:Y:S02]  /*0db0*/  FADD.FTZ R2, R19, R16 ;  /* 0x0000001013027221 */ /* 0x000fe40000010000 */
.L_x_1638:
[----:B0-----:R-:W-:Y:S05]  /*0dc0*/  BSYNC B0 ;  /* 0x0000000000007941 */ /* 0x001fea0003800000 */
.L_x_1637:
[----:B------:R-:W-:Y:S01]  /*0dd0*/  BSSY B0, `(.L_x_1639) ;  /* 0x0000005000007945 */ /* 0x000fe20003800000 */
[----:B------:R-:W-:Y:S05]  /*0de0*/  @P0 BRA `(.L_x_1640) ;  /* 0x0000003000000947 */ /* 0x000fea0003800000 */
[----:B------:R-:W-:Y:S02]  /*0df0*/  IMAD.MOV.U32 R4, RZ, RZ, c[0x0][0x180] ;  /* 0x00006000ff047624 */ /* 0x000fe400078e00ff */
[----:B------:R-:W-:-:S05]  /*0e00*/  IMAD.MOV.U32 R5, RZ, RZ, c[0x0][0x184] ;  /* 0x00006100ff057624 */ /* 0x000fca00078e00ff */
[----:B------:R0:W-:Y:S02]  /*0e10*/  RED.E.ADD.F32.FTZ.RN.STRONG.GPU [R4.64], R2 ;  /* 0x000000020400798e */ /* 0x0001e4000c10e786 */
.L_x_1640:
[----:B------:R-:W-:Y:S05]  /*0e20*/  BSYNC B0 ;  /* 0x0000000000007941 */ /* 0x000fea0003800000 */
.L_x_1639:
[----:B------:R-:W-:Y:S01]  /*0e30*/  IMAD.MOV.U32 R3, RZ, RZ, c[0x0][0xc] ;  /* 0x00000300ff037624 */ /* 0x000fe200078e00ff */
[----:B------:R-:W-:-:S06]  /*0e40*/  NOP ;  /* 0x0000000000007918 */ /* 0x000fcc0000000000 */
[----:B------:R-:W-:-:S05]  /*0e50*/  IMAD R22, R3, 0x1000, R22 ;  /* 0x0000100003167824 */ /* 0x000fca00078e0216 */
[----:B------:R-:W-:-:S13]  /*0e60*/  ISETP.GE.U32.AND P0, PT, R22, UR5, PT ;  /* 0x0000000516007c0c */ /* 0x000fda000bf06070 */
[----:B------:R-:W-:Y:S05]  /*0e70*/  @!P0 BRA `(.L_x_1641) ;  /* 0xfffff2e000008947 */ /* 0x000fea000383ffff */
[----:B------:R-:W-:Y:S05]  /*0e80*/  EXIT ;  /* 0x000000000000794d */ /* 0x000fea0003800000 */
.L_x_1642:
        /* <DEDUP_REMOVED lines=15> */
.L_x_2169:


//--------------------- .text._Z33kPreconditionOptimizer32bit2StateI6__halfLi6ELi4096ELi8EEvPT_S2_PfS3_S3_ffffiffi --------------------------
	.section	.text._Z33kPreconditionOptimizer32bit2StateI6__halfLi6ELi4096ELi8EEvPT_S2_PfS3_S3_ffffiffi,"ax",@progbits
	.sectioninfo	@"SHI_REGISTERS=40"
	.align	128
        .global         _Z33kPreconditionOptimizer32bit2StateI6__halfLi6ELi4096ELi8EEvPT_S2_PfS3_S3_ffffiffi
        .type           _Z33kPreconditionOptimizer32bit2StateI6__halfLi6ELi4096ELi8EEvPT_S2_PfS3_S3_ffffiffi,@function
        .size           _Z33kPreconditionOptimizer32bit2StateI6__halfLi6ELi4096ELi8EEvPT_S2_PfS3_S3_ffffiffi,(.L_x_2170 - _Z33kPreconditionOptimizer32bit2StateI6__halfLi6ELi4096ELi8EEvPT_S2_PfS3_S3_ffffiffi)
        .other          _Z33kPreconditionOptimizer32bit2StateI6__halfLi6ELi4096ELi8EEvPT_S2_PfS3_S3_ffffiffi,@"STO_CUDA_ENTRY STV_DEFAULT"
_Z33kPreconditionOptimizer32bit2StateI6__halfLi6ELi4096ELi8EEvPT_S2_PfS3_S3_ffffiffi:
.text._Z33kPreconditionOptimizer32bit2StateI6__halfLi6ELi4096ELi8EEvPT_S2_PfS3_S3_ffffiffi:
        /* <DEDUP_REMOVED lines=22> */
.L_x_1647:
        /* <DEDUP_REMOVED lines=198> */
.L_x_1644:
[----:B0-----:R-:W-:Y:S05]  /*0dc0*/  BSYNC B0 ;  /* 0x0000000000007941 */ /* 0x001fea0003800000 */
.L_x_1643:
[----:B------:R-:W-:Y:S01]  /*0dd0*/  BSSY B0, `(.L_x_1645) ;  /* 0x0000005000007945 */ /* 0x000fe20003800000 */
[----:B------:R-:W-:Y:S05]  /*0de0*/  @P0 BRA `(.L_x_1646) ;  /* 0x0000003000000947 */ /* 0x000fea0003800000 */
[----:B------:R-:W-:Y:S02]  /*0df0*/  IMAD.MOV.U32 R4, RZ, RZ, c[0x0][0x180] ;  /* 0x00006000ff047624 */ /* 0x000fe400078e00ff */
[----:B------:R-:W-:-:S05]  /*0e00*/  IMAD.MOV.U32 R5, RZ, RZ, c[0x0][0x184] ;  /* 0x00006100ff057624 */ /* 0x000fca00078e00ff */
[----:B------:R0:W-:Y:S02]  /*0e10*/  RED.E.ADD.F32.FTZ.RN.STRONG.GPU [R4.64], R2 ;  /* 0x000000020400798e */ /* 0x0001e4000c10e786 */
.L_x_1646:
[----:B------:R-:W-:Y:S05]  /*0e20*/  BSYNC B0 ;  /* 0x0000000000007941 */ /* 0x000fea0003800000 */
.L_x_1645:
[----:B------:R-:W-:Y:S01]  /*0e30*/  IMAD.MOV.U32 R3, RZ, RZ, c[0x0][0xc] ;  /* 0x00000300ff037624 */ /* 0x000fe200078e00ff */
[----:B------:R-:W-:-:S06]  /*0e40*/  NOP ;  /* 0x0000000000007918 */ /* 0x000fcc0000000000 */
[----:B------:R-:W-:-:S05]  /*0e50*/  IMAD R22, R3, 0x1000, R22 ;  /* 0x0000100003167824 */ /* 0x000fca00078e0216 */
[----:B------:R-:W-:-:S13]  /*0e60*/  ISETP.GE.U32.AND P0, PT, R22, UR5, PT ;  /* 0x0000000516007c0c */ /* 0x000fda000bf06070 */
[----:B------:R-:W-:Y:S05]  /*0e70*/  @!P0 BRA `(.L_x_1647) ;  /* 0xfffff2e000008947 */ /* 0x000fea000383ffff */
[----:B------:R-:W-:Y:S05]  /*0e80*/  EXIT ;  /* 0x000000000000794d */ /* 0x000fea0003800000 */
.L_x_1648:
        /* <DEDUP_REMOVED lines=15> */
.L_x_2170:


//--------------------- .text._Z33kPreconditionOptimizer32bit2StateIfLi6ELi4096ELi8EEvPT_S1_PfS2_S2_ffffiffi --------------------------
	.section	.text._Z33kPreconditionOptimizer32bit2StateIfLi6ELi4096ELi8EEvPT_S1_PfS2_S2_ffffiffi,"ax",@progbits
	.sectioninfo	@"SHI_REGISTERS=39"
	.align	128
        .global         _Z33kPreconditionOptimizer32bit2StateIfLi6ELi4096ELi8EEvPT_S1_PfS2_S2_ffffiffi
        .type           _Z33kPreconditionOptimizer32bit2StateIfLi6ELi4096ELi8EEvPT_S1_PfS2_S2_ffffiffi,@function
        .size           _Z33kPreconditionOptimizer32bit2StateIfLi6ELi4096ELi8EEvPT_S1_PfS2_S2_ffffiffi,(.L_x_2171 - _Z33kPreconditionOptimizer32bit2StateIfLi6ELi4096ELi8EEvPT_S1_PfS2_S2_ffffiffi)
        .other          _Z33kPreconditionOptimizer32bit2StateIfLi6ELi4096ELi8EEvPT_S1_PfS2_S2_ffffiffi,@"STO_CUDA_ENTRY STV_DEFAULT"
_Z33kPreconditionOptimizer32bit2StateIfLi6ELi4096ELi8EEvPT_S1_PfS2_S2_ffffiffi:
.text._Z33kPreconditionOptimizer32bit2StateIfLi6ELi4096ELi8EEvPT_S1_PfS2_S2_ffffiffi:
        /* <DEDUP_REMOVED lines=22> */
.L_x_1653:
[----:B------:R-:W-:Y:S01]  /*0160*/  IADD3 R6, -R22, c[0x0][0x1a4], RZ ;  /* 0x0000690016067a10 */ /* 0x000fe20007ffe1ff */
[----:B------:R-:W-:Y:S01]  /*0170*/  BAR.SYNC.DEFER_BLOCKING 0x0 ;  /* 0x0000000000007b1d */ /* 0x000fe20000010000 */
[C---:B0-----:R-:W-:Y:S01]  /*0180*/  IADD3 R2, P1, R25.reuse, R22, RZ ;  /* 0x0000001619027210 */ /* 0x041fe20007f3e0ff */
[----:B------:R-:W-:Y:S01]  /*0190*/  CS2R R14, SRZ ;  /* 0x00000000000e7805 */ /* 0x000fe2000001ff00 */
[----:B------:R-:W-:Y:S01]  /*01a0*/  IMNMX.U32 R6, R6, 0x1000, PT ;  /* 0x0000100006067817 */ /* 0x000fe20003800000 */
[----:B------:R-:W-:Y:S01]  /*01b0*/  CS2R R16, SRZ ;  /* 0x0000000000107805 */ /* 0x000fe2000001ff00 */
[C---:B------:R-:W-:Y:S01]  /*01c0*/  LOP3.LUT R7, R25.reuse, 0x60, RZ, 0xfc, !PT ;  /* 0x0000006019077812 */ /* 0x040fe200078efcff */
[----:B------:R-:W-:Y:S01]  /*01d0*/  IMAD.SHL.U32 R9, R2, 0x4, RZ ;  /* 0x0000000402097824 */ /* 0x000fe200078e00ff */
[----:B------:R-:W-:Y:S01]  /*01e0*/  LOP3.LUT R5, R25, 0x40, RZ, 0xfc, !PT ;  /* 0x0000004019057812 */ /* 0x000fe200078efcff */
[----:B------:R-:W-:Y:S01]  /*01f0*/  IMAD.MOV.U32 R30, RZ, RZ, RZ ;  /* 0x000000ffff1e7224 */ /* 0x000fe200078e00ff */
[-C--:B------:R-:W-:Y:S01]  /*0200*/  ISETP.GE.AND P3, PT, R7, R6.reuse, PT ;  /* 0x000000060700720c */ /* 0x080fe20003f66270 */
[----:B------:R-:W-:Y:S01]  /*0210*/  IMAD.MOV.U32 R35, RZ, RZ, RZ ;  /* 0x000000ffff237224 */ /* 0x000fe200078e00ff */
[----:B------:R-:W-:Y:S01]  /*0220*/  LEA.HI.X.SX32 R7, R25, RZ, 0x1, P1 ;  /* 0x000000ff19077211 */ /* 0x000fe200008f0eff */
[----:B------:R-:W-:Y:S01]  /*0230*/  CS2R R28, SRZ ;  /* 0x00000000001c7805 */ /* 0x000fe2000001ff00 */
[----:B------:R-:W-:Y:S01]  /*0240*/  ISETP.GE.AND P4, PT, R5, R6, PT ;  /* 0x000000060500720c */ /* 0x000fe20003f86270 */
[----:B------:R-:W-:Y:S01]  /*0250*/  IMAD.MOV.U32 R33, RZ, RZ, RZ ;  /* 0x000000ffff217224 */ /* 0x000fe200078e00ff */
[----:B------:R-:W-:-:S02]  /*0260*/  LOP3.LUT R5, R25, 0xa0, RZ, 0xfc, !PT ;  /* 0x000000a019057812 */ /* 0x000fc400078efcff */
[----:B------:R-:W-:Y:S02]  /*0270*/  SHF.L.U64.HI R8, R2, 0x2, R7 ;  /* 0x0000000202087819 */ /* 0x000fe40000010207 */
[----:B------:R-:W-:Y:S02]  /*0280*/  IADD3 R4, P6, R9, c[0x0][0x170], RZ ;  /* 0x00005c0009047a10 */ /* 0x000fe40007fde0ff */
[----:B------:R-:W-:Y:S02]  /*0290*/  LOP3.LUT R3, R25, 0x20, RZ, 0xfc, !PT ;  /* 0x0000002019037812 */ /* 0x000fe400078efcff */
[----:B------:R-:W-:Y:S02]  /*02a0*/  ISETP.GE.AND P1, PT, R5, R6, PT ;  /* 0x000000060500720c */ /* 0x000fe40003f26270 */
[----:B------:R-:W-:Y:S02]  /*02b0*/  IADD3 R10, P5, R9, c[0x0][0x160], RZ ;  /* 0x00005800090a7a10 */ /* 0x000fe40007fbe0ff */
[----:B------:R-:W-:-:S02]  /*02c0*/  IADD3.X R5, R8, c[0x0][0x174], RZ, P6, !PT ;  /* 0x00005d0008057a10 */ /* 0x000fc400037fe4ff */
[-C--:B------:R-:W-:Y:S02]  /*02d0*/  ISETP.GE.AND P6, PT, R25, R6.reuse, PT ;  /* 0x000000061900720c */ /* 0x080fe40003fc6270 */
[-C--:B------:R-:W-:Y:S02]  /*02e0*/  ISETP.GE.AND P0, PT, R3, R6.reuse, PT ;  /* 0x000000060300720c */ /* 0x080fe40003f06270 */
[----:B------:R-:W-:Y:S02]  /*02f0*/  LOP3.LUT R3, R25, 0x80, RZ, 0xfc, !PT ;  /* 0x0000008019037812 */ /* 0x000fe400078efcff */
[----:B------:R-:W-:Y:S02]  /*0300*/  IADD3.X R11, R8, c[0x0][0x164], RZ, P5, !PT ;  /* 0x00005900080b7a10 */ /* 0x000fe40002ffe4ff */
[----:B------:R-:W-:Y:S02]  /*0310*/  IADD3 R2, P5, R9, c[0x0][0x178], RZ ;  /* 0x00005e0009027a10 */ /* 0x000fe40007fbe0ff */
[----:B------:R-:W-:Y:S01]  /*0320*/  LOP3.LUT R7, R25, 0xc0, RZ, 0xfc, !PT ;  /* 0x000000c019077812 */ /* 0x000fe200078efcff */
[----:B------:R0:W2:Y:S01]  /*0330*/  @!P4 LDG.E R16, [R10.64+0x100] ;  /* 0x000100060a10c981 */ /* 0x0000a2000c1e1900 */
[----:B------:R-:W-:-:S02]  /*0340*/  ISETP.GE.AND P2, PT, R3, R6, PT ;  /* 0x000000060300720c */ /* 0x000fc40003f46270 */
[----:B------:R-:W-:Y:S01]  /*0350*/  IADD3.X R3, R8, c[0x0][0x17c], RZ, P5, !PT ;  /* 0x00005f0008037a10 */ /* 0x000fe20002ffe4ff */
[----:B------:R0:W3:Y:S01]  /*0360*/  @!P6 LDG.E R14, [R10.64] ;  /* 0x000000060a0ee981 */ /* 0x0000e2000c1e1900 */
[-C--:B------:R-:W-:Y:S02]  /*0370*/  ISETP.GE.AND P5, PT, R7, R6.reuse, PT ;  /* 0x000000060700720c */ /* 0x080fe40003fa6270 */
[----:B------:R-:W-:Y:S01]  /*0380*/  LOP3.LUT R7, R25, 0xe0, RZ, 0xfc, !PT ;  /* 0x000000e019077812 */ /* 0x000fe200078efcff */
[----:B------:R0:W4:Y:S03]  /*0390*/  @!P0 LDG.E R17, [R10.64+0x80] ;  /* 0x000080060a118981 */ /* 0x000126000c1e1900 */
[----:B------:R-:W-:Y:S01]  /*03a0*/  ISETP.GE.AND P6, PT, R7, R6, PT ;  /* 0x000000060700720c */ /* 0x000fe20003fc6270 */
[----:B------:R0:W5:Y:S04]  /*03b0*/  @!P3 LDG.E R15, [R10.64+0x180] ;  /* 0x000180060a0fb981 */ /* 0x000168000c1e1900 */
[----:B------:R0:W5:Y:S04]  /*03c0*/  @!P2 LDG.E R30, [R10.64+0x200] ;  /* 0x000200060a1ea981 */ /* 0x000168000c1e1900 */
[----:B------:R0:W5:Y:S04]  /*03d0*/  @!P1 LDG.E R35, [R10.64+0x280] ;  /* 0x000280060a239981 */ /* 0x000168000c1e1900 */
[----:B------:R0:W5:Y:S04]  /*03e0*/  @!P5 LDG.E R28, [R10.64+0x300] ;  /* 0x000300060a1cd981 */ /* 0x000168000c1e1900 */
[----:B------:R0:W5:Y:S01]  /*03f0*/  @!P6 LDG.E R33, [R10.64+0x380] ;  /* 0x000380060a21e981 */ /* 0x000162000c1e1900 */
[----:B------:R-:W-:-:S05]  /*0400*/  IMAD.IADD R31, R21, 0x1, R20 ;  /* 0x00000001151f7824 */ /* 0x000fca00078e0214 */
[C---:B------:R-:W-:Y:S02]  /*0410*/  IADD3 R12, R31.reuse, 0x40, RZ ;  /* 0x000000401f0c7810 */ /* 0x040fe40007ffe0ff */
[C---:B------:R-:W-:Y:S02]  /*0420*/  IADD3 R8, R31.reuse, 0x20, RZ ;  /* 0x000000201f087810 */ /* 0x040fe40007ffe0ff */
[-C--:B------:R-:W-:Y:S02]  /*0430*/  LEA.HI.SX32 R9, R12, R31.reuse, 0x1b ;  /* 0x0000001f0c097211 */ /* 0x080fe400078fdaff */
[C---:B------:R-:W-:Y:S02]  /*0440*/  IADD3 R12, R31.reuse, 0x60, RZ ;  /* 0x000000601f0c7810 */ /* 0x040fe40007ffe0ff */
[C---:B------:R-:W-:Y:S02]  /*0450*/  LEA.HI.SX32 R7, R31.reuse, R31, 0x1b ;  /* 0x0000001f1f077211 */ /* 0x040fe400078fdaff */
[----:B------:R-:W-:-:S02]  /*0460*/  IADD3 R18, R31, 0x80, RZ ;  /* 0x000000801f127810 */ /* 0x000fc40007ffe0ff */
[-C--:B------:R-:W-:Y:S02]  /*0470*/  LEA.HI.SX32 R8, R8, R31.reuse, 0x1b ;  /* 0x0000001f08087211 */ /* 0x080fe400078fdaff */
[C---:B------:R-:W-:Y:S02]  /*0480*/  IADD3 R24, R31.reuse, 0xa0, RZ ;  /* 0x000000a01f187810 */ /* 0x040fe40007ffe0ff */
[C---:B------:R-:W-:Y:S02]  /*0490*/  IADD3 R26, R31.reuse, 0xc0, RZ ;  /* 0x000000c01f1a7810 */ /* 0x040fe40007ffe0ff */
[----:B------:R-:W-:Y:S02]  /*04a0*/  IADD3 R34, R31, 0xe0, RZ ;  /* 0x000000e01f227810 */ /* 0x000fe40007ffe0ff */
[-C--:B0-----:R-:W-:Y:S02]  /*04b0*/  LEA.HI.SX32 R10, R12, R31.reuse, 0x1b ;  /* 0x0000001f0c0a7211 */ /* 0x081fe400078fdaff */
[----:B------:R-:W-:-:S02]  /*04c0*/  LEA.HI.SX32 R11, R18, R31, 0x1b ;  /* 0x0000001f120b7211 */ /* 0x000fc400078fdaff */
[-C--:B------:R-:W-:Y:S02]  /*04d0*/  LEA.HI.SX32 R12, R24, R31.reuse, 0x1b ;  /* 0x0000001f180c7211 */ /* 0x080fe400078fdaff */
[-C--:B------:R-:W-:Y:S02]  /*04e0*/  LEA.HI.SX32 R13, R26, R31.reuse, 0x1b ;  /* 0x0000001f1a0d7211 */ /* 0x080fe400078fdaff */
[----:B------:R-:W-:Y:S02]  /*04f0*/  P2R R32, PR, RZ, 0x1 ;  /* 0x00000001ff207803 */ /* 0x000fe40000000000 */
[----:B------:R-:W-:Y:S01]  /*0500*/  ISETP.GE.AND P0, PT, R25, R6, PT ;  /* 0x000000061900720c */ /* 0x000fe20003f06270 */
[----:B------:R-:W-:Y:S01]  /*0510*/  CS2R R26, SRZ ;  /* 0x00000000001a7805 */ /* 0x000fe2000001ff00 */
[----:B------:R-:W-:Y:S01]  /*0520*/  IMAD.MOV.U32 R24, RZ, RZ, RZ ;  /* 0x000000ffff187224 */ /* 0x000fe200078e00ff */
[----:B------:R-:W-:Y:S01]  /*0530*/  CS2R R18, SRZ ;  /* 0x0000000000127805 */ /* 0x000fe2000001ff00 */
[----:B---3--:R0:W-:Y:S04]  /*0540*/  STS [R7.X4], R14 ;  /* 0x0000000e07007388 */ /* 0x0081e80000004800 */
[----:B----4-:R-:W-:Y:S04]  /*0550*/  STS [R8.X4+0x80], R17 ;  /* 0x0000801108007388 */ /* 0x010fe80000004800 */
[----:B--2---:R1:W-:Y:S01]  /*0560*/  STS [R9.X4+0x100], R16 ;  /* 0x0001001009007388 */ /* 0x0043e20000004800 */
[----:B0-----:R-:W-:-:S03]  /*0570*/  LEA.HI.SX32 R14, R34, R31, 0x1b ;  /* 0x0000001f220e7211 */ /* 0x001fc600078fdaff */
[----:B-----5:R-:W-:Y:S04]  /*0580*/  STS [R10.X4+0x180], R15 ;  /* 0x0001800f0a007388 */ /* 0x020fe80000004800 */
[----:B------:R-:W-:Y:S04]  /*0590*/  STS [R11.X4+0x200], R30 ;  /* 0x0002001e0b007388 */ /* 0x000fe80000004800 */
[----:B------:R-:W-:Y:S04]  /*05a0*/  STS [R12.X4+0x280], R35 ;  /* 0x000280230c007388 */ /* 0x000fe80000004800 */
[----:B------:R-:W-:Y:S04]  /*05b0*/  STS [R13.X4+0x300], R28 ;  /* 0x0003001c0d007388 */ /* 0x000fe80000004800 */
[----:B------:R0:W-:Y:S01]  /*05c0*/  STS [R14.X4+0x380], R33 ;  /* 0x000380210e007388 */ /* 0x0001e20000004800 */
[----:B-1----:R-:W-:Y:S01]  /*05d0*/  CS2R R16, SRZ ;  /* 0x0000000000107805 */ /* 0x002fe2000001ff00 */
[----:B------:R-:W-:-:S06]  /*05e0*/  NOP ;  /* 0x0000000000007918 */ /* 0x000fcc0000000000 */
[----:B------:R-:W-:Y:S06]  /*05f0*/  BAR.SYNC.DEFER_BLOCKING 0x0 ;  /* 0x0000000000007b1d */ /* 0x000fec0000010000 */
[----:B------:R1:W2:Y:S01]  /*0600*/  @!P0 LDG.E R16, [R4.64] ;  /* 0x0000000604108981 */ /* 0x0002a2000c1e1900 */
[----:B------:R-:W-:-:S03]  /*0610*/  ISETP.NE.AND P0, PT, R32, RZ, PT ;  /* 0x000000ff2000720c */ /* 0x000fc60003f05270 */
[----:B------:R1:W3:Y:S04]  /*0620*/  @!P4 LDG.E R26, [R4.64+0x100] ;  /* 0x00010006041ac981 */ /* 0x0002e8000c1e1900 */
[----:B------:R1:W4:Y:S04]  /*0630*/  @!P3 LDG.E R27, [R4.64+0x180] ;  /* 0x00018006041bb981 */ /* 0x000328000c1e1900 */
[----:B------:R1:W5:Y:S04]  /*0640*/  @!P2 LDG.E R24, [R4.64+0x200] ;  /* 0x000200060418a981 */ /* 0x000368000c1e1900 */
[----:B------:R1:W3:Y:S04]  /*0650*/  @!P0 LDG.E R29, [R4.64+0x80] ;  /* 0x00008006041d8981 */ /* 0x0002e8000c1e1900 */
[----:B------:R1:W4:Y:S04]  /*0660*/  @!P1 LDG.E R19, [R4.64+0x280] ;  /* 0x0002800604139981 */ /* 0x000328000c1e1900 */
[----:B------:R1:W4:Y:S04]  /*0670*/  @!P5 LDG.E R18, [R4.64+0x300] ;  /* 0x000300060412d981 */ /* 0x000328000c1e1900 */
[----:B------:R1:W5:Y:S01]  /*0680*/  @!P6 LDG.E R17, [R4.64+0x380] ;  /* 0x000380060411e981 */ /* 0x000362000c1e1900 */
[----:B------:R-:W-:-:S02]  /*0690*/  IMAD R31, R20, 0x7, R31 ;  /* 0x00000007141f7824 */ /* 0x000fc400078e021f */
[----:B0-----:R-:W-:-:S03]  /*06a0*/  IMAD R33, R20, 0x8, R21 ;  /* 0x0000000814217824 */ /* 0x001fc600078e0215 */
[C---:B------:R-:W-:Y:S02]  /*06b0*/  IADD3 R15, R31.reuse, 0x5, RZ ;  /* 0x000000051f0f7810 */ /* 0x040fe40007ffe0ff */
[C---:B------:R-:W-:Y:S02]  /*06c0*/  IADD3 R32, R31.reuse, 0x1, RZ ;  /* 0x000000011f207810 */ /* 0x040fe40007ffe0ff */
[C---:B------:R-:W-:Y:S02]  /*06d0*/  IADD3 R30, R31.reuse, 0x2, RZ ;  /* 0x000000021f1e7810 */ /* 0x040fe40007ffe0ff */
[C---:B------:R-:W-:Y:S02]  /*06e0*/  IADD3 R28, R31.reuse, 0x3, RZ ;  /* 0x000000031f1c7810 */ /* 0x040fe40007ffe0ff */
[C---:B------:R-:W-:Y:S02]  /*06f0*/  IADD3 R35, R31.reuse, 0x4, RZ ;  /* 0x000000041f237810 */ /* 0x040fe40007ffe0ff */
[----:B------:R-:W-:-:S02]  /*0700*/  IADD3 R36, R31, 0x6, RZ ;  /* 0x000000061f247810 */ /* 0x000fc40007ffe0ff */
[----:B------:R-:W-:Y:S02]  /*0710*/  IADD3 R34, R31, 0x7, RZ ;  /* 0x000000071f227810 */ /* 0x000fe40007ffe0ff */
[-C--:B-1----:R-:W-:Y:S02]  /*0720*/  LEA.HI.SX32 R5, R15, R33.reuse, 0x1b ;  /* 0x000000210f057211 */ /* 0x082fe400078fdaff */
        /* <DEDUP_REMOVED lines=8> */
[----:B--2---:R-:W-:Y:S04]  /*07b0*/  STS [R7.X4], R16 ;  /* 0x0000001007007388 */ /* 0x004fe80000004800 */
[----:B---3--:R-:W-:Y:S04]  /*07c0*/  STS [R8.X4+0x80], R29 ;  /* 0x0000801d08007388 */ /* 0x008fe80000004800 */
[----:B------:R-:W-:Y:S04]  /*07d0*/  STS [R9.X4+0x100], R26 ;  /* 0x0001001a09007388 */ /* 0x000fe80000004800 */
[----:B----4-:R-:W-:Y:S04]  /*07e0*/  STS [R10.X4+0x180], R27 ;  /* 0x0001801b0a007388 */ /* 0x010fe80000004800 */
[----:B-----5:R-:W-:Y:S04]  /*07f0*/  STS [R11.X4+0x200], R24 ;  /* 0x000200180b007388 */ /* 0x020fe80000004800 */
        /* <DEDUP_REMOVED lines=81> */
.L_x_1650:
[----:B0-----:R-:W-:Y:S05]  /*0d10*/  BSYNC B0 ;  /* 0x0000000000007941 */ /* 0x001fea0003800000 */
.L_x_1649:
[----:B------:R-:W-:Y:S01]  /*0d20*/  BSSY B0, `(.L_x_1651) ;  /* 0x0000005000007945 */ /* 0x000fe20003800000 */
[----:B------:R-:W-:Y:S05]  /*0d30*/  @P0 BRA `(.L_x_1652) ;  /* 0x0000003000000947 */ /* 0x000fea0003800000 */
[----:B------:R-:W-:Y:S02]  /*0d40*/  IMAD.MOV.U32 R4, RZ, RZ, c[0x0][0x180] ;  /* 0x00006000ff047624 */ /* 0x000fe400078e00ff */
[----:B------:R-:W-:-:S05]  /*0d50*/  IMAD.MOV.U32 R5, RZ, RZ, c[0x0][0x184] ;  /* 0x00006100ff057624 */ /* 0x000fca00078e00ff */
[----:B------:R0:W-:Y:S02]  /*0d60*/  RED.E.ADD.F32.FTZ.RN.STRONG.GPU [R4.64], R2 ;  /* 0x000000020400798e */ /* 0x0001e4000c10e786 */
.L_x_1652:
[----:B------:R-:W-:Y:S05]  /*0d70*/  BSYNC B0 ;  /* 0x0000000000007941 */ /* 0x000fea0003800000 */
.L_x_1651:
[----:B------:R-:W-:Y:S01]  /*0d80*/  IMAD.MOV.U32 R3, RZ, RZ, c[0x0][0xc] ;  /* 0x00000300ff037624 */ /* 0x000fe200078e00ff */
[----:B------:R-:W-:-:S06]  /*0d90*/  NOP ;  /* 0x0000000000007918 */ /* 0x000fcc0000000000 */
[----:B------:R-:W-:-:S05]  /*0da0*/  IMAD R22, R3, 0x1000, R22 ;  /* 0x0000100003167824 */ /* 0x000fca00078e0216 */
[----:B------:R-:W-:-:S13]  /*0db0*/  ISETP.GE.U32.AND P0, PT, R22, UR5, PT ;  /* 0x0000000516007c0c */ /* 0x000fda000bf06070 */
[----:B------:R-:W-:Y:S05]  /*0dc0*/  @!P0 BRA `(.L_x_1653) ;  /* 0xfffff39000008947 */ /* 0x000fea000383ffff */
[----:B------:R-:W-:Y:S05]  /*0dd0*/  EXIT ;  /* 0x000000000000794d */ /* 0x000fea0003800000 */
.L_x_1654:
        /* <DEDUP_REMOVED lines=10> */
.L_x_2171:


//--------------------- .text._Z33kPreconditionOptimizer32bit2StateI13__nv_bfloat16Li0ELi4096ELi8EEvPT_S2_PfS3_S3_ffffiffi --------------------------
	.section	.text._Z33kPreconditionOptimizer32bit2StateI13__nv_bfloat16Li0ELi4096ELi8EEvPT_S2_PfS3_S3_ffffiffi,"ax",@progbits
	.sectioninfo	@"SHI_REGISTERS=56"
	.align	128
        .global         _Z33kPreconditionOptimizer32bit2StateI13__nv_bfloat16Li0ELi4096ELi8EEvPT_S2_PfS3_S3_ffffiffi
        .type           _Z33kPreconditionOptimizer32bit2StateI13__nv_bfloat16Li0ELi4096ELi8EEvPT_S2_PfS3_S3_ffffiffi,@function
        .size           _Z33kPreconditionOptimizer32bit2StateI13__nv_bfloat16Li0ELi4096ELi8EEvPT_S2_PfS3_S3_ffffiffi,(.L_x_2172 - _Z33kPreconditionOptimizer32bit2StateI13__nv_bfloat16Li0ELi4096ELi8EEvPT_S2_PfS3_S3_ffffiffi)
        .other          _Z33kPreconditionOptimizer32bit2StateI13__nv_bfloat16Li0ELi4096ELi8EEvPT_S2_PfS3_S3_ffffiffi,@"STO_CUDA_ENTRY STV_DEFAULT"
_Z33kPreconditionOptimizer32bit2StateI13__nv_bfloat16Li0ELi4096ELi8EEvPT_S2_PfS3_S3_ffffiffi:
.text._Z33kPreconditionOptimizer32bit2StateI13__nv_bfloat16Li0ELi4096ELi8EEvPT_S2_PfS3_S3_ffffiffi:
[----:B------:R-:W-:Y:S02]  /*0000*/  MOV R1, c[0x0][0x28] ;  /* 0x00000a0000017a02 */ /* 0x000fe40000000f00 */
        /* <DEDUP_REMOVED lines=8> */
[----:B0-----:R-:W-:-:S05]  /*0090*/  IMAD R0, R0, c[0x0][0x0], RZ ;  /* 0x0000000000007a24 */ /* 0x001fca00078e02ff */
[----:B------:R-:W-:-:S04]  /*00a0*/  SHF.L.U32 R23, R0, 0x3, RZ ;  /* 0x0000000300177819 */ /* 0x000fc800000006ff */
[----:B------:R-:W-:-:S13]  /*00b0*/  ISETP.GE.U32.AND P0, PT, R23, UR5, PT ;  /* 0x0000000517007c0c */ /* 0x000fda000bf06070 */
[----:B------:R-:W-:Y:S05]  /*00c0*/  @P0 EXIT ;  /* 0x000000000000094d */ /* 0x000fea0003800000 */
[----:B------:R-:W-:Y:S01]  /*00d0*/  I2F R0, c[0x0][0x198] ;  /* 0x0000660000007b06 */ /* 0x000fe20000201400 */
[----:B------:R-:W0:Y:S01]  /*00e0*/  S2R R22, SR_TID.X ;  /* 0x0000000000167919 */ /* 0x000e220000002100 */
[----:B------:R-:W-:-:S06]  /*00f0*/  ULDC.64 UR6, c[0x0][0x118] ;  /* 0x0000460000067ab9 */ /* 0x000fcc0000000a00 */
[----:B------:R-:W1:Y:S08]  /*0100*/  MUFU.LG2 R3, c[0x0][0x188] ;  /* 0x0000620000037b08 */ /* 0x000e700000000c00 */
[----:B------:R-:W2:Y:S01]  /*0110*/  MUFU.LG2 R5, c[0x0][0x18c] ;  /* 0x0000630000057b08 */ /* 0x000ea20000000c00 */
[----:B-1----:R-:W-:Y:S01]  /*0120*/  FMUL.FTZ R3, R0, R3 ;  /* 0x0000000300037220 */ /* 0x002fe20000410000 */
[----:B0-----:R-:W-:-:S02]  /*0130*/  SHF.L.U32 R7, R22, 0x3, RZ ;  /* 0x0000000316077819 */ /* 0x001fc400000006ff */
[--C-:B------:R-:W-:Y:S02]  /*0140*/  SHF.R.S32.HI R2, RZ, 0x1f, R22.reuse ;  /* 0x0000001fff027819 */ /* 0x100fe40000011416 */
[----:B------:R-:W-:Y:S02]  /*0150*/  LOP3.LUT R7, R7, 0xffffff00, RZ, 0xc0, !PT ;  /* 0xffffff0007077812 */ /* 0x000fe400078ec0ff */
[----:B------:R-:W0:Y:S01]  /*0160*/  MUFU.EX2 R3, R3 ;  /* 0x0000000300037308 */ /* 0x000e220000000800 */
[----:B------:R-:W-:Y:S01]  /*0170*/  LEA.HI R2, R2, R22, RZ, 0x5 ;  /* 0x0000001602027211 */ /* 0x000fe200078f28ff */
[----:B--2---:R-:W-:Y:S01]  /*0180*/  FMUL.FTZ R5, R0, R5 ;  /* 0x0000000500057220 */ /* 0x004fe20000410000 */
[----:B------:R-:W-:Y:S01]  /*0190*/  LOP3.LUT R22, R7, 0x1f, R22, 0xf8, !PT ;  /* 0x0000001f07167812 */ /* 0x000fe200078ef816 */
[----:B------:R-:W1:Y:S01]  /*01a0*/  S2R R0, SR_LANEID ;  /* 0x0000000000007919 */ /* 0x000e620000000000 */
[----:B------:R-:W-:Y:S02]  /*01b0*/  SHF.R.S32.HI R24, RZ, 0x5, R2 ;  /* 0x00000005ff187819 */ /* 0x000fe40000011402 */
[C---:B------:R-:W-:Y:S01]  /*01c0*/  LOP3.LUT R25, R22.reuse, 0xa0, RZ, 0xfc, !PT ;  /* 0x000000a016197812 */ /* 0x040fe200078efcff */
[----:B------:R-:W2:Y:S01]  /*01d0*/  MUFU.EX2 R5, R5 ;  /* 0x0000000500057308 */ /* 0x000ea20000000800 */
[----:B------:R-:W-:-:S02]  /*01e0*/  LOP3.LUT R26, R22, 0xc0, RZ, 0xfc, !PT ;  /* 0x000000c0161a7812 */ /* 0x000fc400078efcff */
[----:B------:R-:W-:Y:S01]  /*01f0*/  LOP3.LUT R27, R22, 0xe0, RZ, 0xfc, !PT ;  /* 0x000000e0161b7812 */ /* 0x000fe200078efcff */
[----:B0-----:R-:W-:-:S06]  /*0200*/  FADD.FTZ R20, -R3, 1 ;  /* 0x3f80000003147421 */ /* 0x001fcc0000010100 */
[----:B------:R-:W0:Y:S01]  /*0210*/  MUFU.RCP R20, R20 ;  /* 0x0000001400147308 */ /* 0x000e220000001000 */
[----:B--2---:R-:W-:-:S07]  /*0220*/  FADD.FTZ R21, -R5, 1 ;  /* 0x3f80000005157421 */ /* 0x004fce0000010100 */
[----:B-1----:R-:W2:Y:S02]  /*0230*/  MUFU.RCP R21, R21 ;  /* 0x0000001500157308 */ /* 0x002ea40000001000 */
.L_x_1660:
[----:B------:R-:W-:Y:S01]  /*0240*/  BAR.SYNC.DEFER_BLOCKING 0x0 ;  /* 0x0000000000007b1d */ /* 0x000fe20000010000 */
[----:B------:R-:W-:Y:S02]  /*0250*/  IADD3 R10, -R23, c[0x0][0x1a4], RZ ;  /* 0x00006900170a7a10 */ /* 0x000fe40007ffe1ff */
[----:B------:R-:W-:Y:S02]  /*0260*/  IADD3 R2, P1, R22, R23, RZ ;  /* 0x0000001716027210 */ /* 0x000fe40007f3e0ff */
[----:B------:R-:W-:Y:S02]  /*0270*/  IMNMX.U32 R10, R10, 0x1000, PT ;  /* 0x000010000a0a7817 */ /* 0x000fe40003800000 */
[----:B------:R-:W-:Y:S01]  /*0280*/  LOP3.LUT R9, R22, 0x80, RZ, 0xfc, !PT ;  /* 0x0000008016097812 */ /* 0x000fe200078efcff */
[----:B------:R-:W-:Y:S01]  /*0290*/  IMAD.SHL.U32 R4, R2, 0x4, RZ ;  /* 0x0000000402047824 */ /* 0x000fe200078e00ff */
[C---:B------:R-:W-:Y:S02]  /*02a0*/  LOP3.LUT R3, R22.reuse, 0x20, RZ, 0xfc, !PT ;  /* 0x0000002016037812 */ /* 0x040fe400078efcff */
[----:B------:R-:W-:-:S02]  /*02b0*/  LEA.HI.X.SX32 R11, R22, RZ, 0x1, P1 ;  /* 0x000000ff160b7211 */ /* 0x000fc400008f0eff */
[----:B------:R-:W-:Y:S02]  /*02c0*/  LEA R8, P4, R2, c[0x0][0x160], 0x1 ;  /* 0x0000580002087a11 */ /* 0x000fe400078808ff */
[-C--:B------:R-:W-:Y:S02]  /*02d0*/  ISETP.GE.AND P1, PT, R9, R10.reuse, PT ;  /* 0x0000000a0900720c */ /* 0x080fe40003f26270 */
[CC--:B------:R-:W-:Y:S02]  /*02e0*/  ISETP.GE.AND P6, PT, R22.reuse, R10.reuse, PT ;  /* 0x0000000a1600720c */ /* 0x0c0fe40003fc6270 */
[----:B------:R-:W-:Y:S02]  /*02f0*/  LOP3.LUT R5, R22, 0x40, RZ, 0xfc, !PT ;  /* 0x0000004016057812 */ /* 0x000fe400078efcff */
[----:B------:R-:W-:Y:S02]  /*0300*/  ISETP.GE.AND P0, PT, R3, R10, PT ;  /* 0x0000000a0300720c */ /* 0x000fe40003f06270 */
[----:B------:R-:W-:-:S02]  /*0310*/  LEA.HI.X R9, R2, c[0x0][0x164], R11, 0x1, P4 ;  /* 0x0000590002097a11 */ /* 0x000fc400020f0c0b */
[----:B------:R-:W-:Y:S02]  /*0320*/  LOP3.LUT R3, R22, 0x60, RZ, 0xfc, !PT ;  /* 0x0000006016037812 */ /* 0x000fe400078efcff */
[----:B------:R-:W-:Y:S02]  /*0330*/  SHF.L.U64.HI R11, R2, 0x2, R11 ;  /* 0x00000002020b7819 */ /* 0x000fe4000001020b */
[C---:B------:R-:W-:Y:S02]  /*0340*/  IADD3 R2, P4, R4.reuse, c[0x0][0x170], RZ ;  /* 0x00005c0004027a10 */ /* 0x040fe40007f9e0ff */
[----:B------:R-:W-:Y:S02]  /*0350*/  IADD3 R4, P5, R4, c[0x0][0x178], RZ ;  /* 0x00005e0004047a10 */ /* 0x000fe40007fbe0ff */
[-C--:B------:R-:W-:Y:S02]  /*0360*/  ISETP.GE.AND P3, PT, R5, R10.reuse, PT ;  /* 0x0000000a0500720c */ /* 0x080fe40003f66270 */
[----:B------:R-:W-:-:S02]  /*0370*/  ISETP.GE.AND P2, PT, R3, R10, PT ;  /* 0x0000000a0300720c */ /* 0x000fc40003f46270 */
[----:B------:R-:W-:Y:S02]  /*0380*/  PRMT R32, RZ, 0x7610, R32 ;  /* 0x00007610ff207816 */ /* 0x000fe40000000020 */
[----:B------:R-:W-:Y:S02]  /*0390*/  IADD3.X R3, R11, c[0x0][0x174], RZ, P4, !PT ;  /* 0x00005d000b037a10 */ /* 0x000fe400027fe4ff */
[-C--:B------:R-:W-:Y:S02]  /*03a0*/  ISETP.GE.AND P4, PT, R25, R10.reuse, PT ;  /* 0x0000000a1900720c */ /* 0x080fe40003f86270 */
[----:B------:R-:W-:Y:S01]  /*03b0*/  IADD3.X R5, R11, c[0x0][0x17c], RZ, P5, !PT ;  /* 0x00005f000b057a10 */ /* 0x000fe20002ffe4ff */
[----:B------:R1:W3:Y:S01]  /*03c0*/  @!P6 LDG.E.U16 R32, [R8.64] ;  /* 0x000000060820e981 */ /* 0x0002e2000c1e1500 */
[----:B------:R-:W-:Y:S02]  /*03d0*/  ISETP.GE.AND P5, PT, R26, R10, PT ;  /* 0x0000000a1a00720c */ /* 0x000fe40003fa6270 */
[----:B------:R-:W-:-:S02]  /*03e0*/  PRMT R30, RZ, 0x7610, R30 ;  /* 0x00007610ff1e7816 */ /* 0x000fc4000000001e */
[----:B------:R-:W-:Y:S02]  /*03f0*/  PRMT R31, RZ, 0x7610, R31 ;  /* 0x00007610ff1f7816 */ /* 0x000fe4000000001f */
[----:B------:R-:W-:Y:S02]  /*0400*/  PRMT R36, RZ, 0x7610, R36 ;  /* 0x00007610ff247816 */ /* 0x000fe40000000024 */
[----:B------:R-:W-:Y:S01]  /*0410*/  PRMT R34, RZ, 0x7610, R34 ;  /* 0x00007610ff227816 */ /* 0x000fe20000000022 */
[----:B------:R1:W4:Y:S01]  /*0420*/  @!P0 LDG.E.U16 R30, [R8.64+0x40] ;  /* 0x00004006081e8981 */ /* 0x000322000c1e1500 */
[----:B------:R-:W-:Y:S02]  /*0430*/  ISETP.GE.AND P6, PT, R27, R10, PT ;  /* 0x0000000a1b00720c */ /* 0x000fe40003fc6270 */
[----:B------:R-:W-:Y:S01]  /*0440*/  PRMT R37, RZ, 0x7610, R37 ;  /* 0x00007610ff257816 */ /* 0x000fe20000000025 */
[----:B------:R1:W5:Y:S01]  /*0450*/  @!P3 LDG.E.U16 R31, [R8.64+0x80] ;  /* 0x00008006081fb981 */ /* 0x000362000c1e1500 */
[----:B------:R-:W-:-:S02]  /*0460*/  PRMT R35, RZ, 0x7610, R35 ;  /* 0x00007610ff237816 */ /* 0x000fc40000000023 */
[----:B------:R-:W-:Y:S01]  /*0470*/  PRMT R33, RZ, 0x7610, R33 ;  /* 0x00007610ff217816 */ /* 0x000fe20000000021 */
[----:B--2---:R1:W2:Y:S04]  /*0480*/  @!P2 LDG.E.U16 R36, [R8.64+0xc0] ;  /* 0x0000c0060824a981 */ /* 0x0042a8000c1e1500 */
[----:B------:R1:W2:Y:S04]  /*0490*/  @!P1 LDG.E.U16 R34, [R8.64+0x100] ;  /* 0x0001000608229981 */ /* 0x0002a8000c1e1500 */
[----:B------:R1:W2:Y:S04]  /*04a0*/  @!P4 LDG.E.U16 R37, [R8.64+0x140] ;  /* 0x000140060825c981 */ /* 0x0002a8000c1e1500 */
[----:B------:R1:W2:Y:S04]  /*04b0*/  @!P5 LDG.E.U16 R35, [R8.64+0x180] ;  /* 0x000180060823d981 */ /* 0x0002a8000c1e1500 */
[----:B------:R1:W2:Y:S01]  /*04c0*/  @!P6 LDG.E.U16 R33, [R8.64+0x1c0] ;  /* 0x0001c0060821e981 */ /* 0x0002a2000c1e1500 */
[----:B------:R-:W-:-:S04]  /*04d0*/  IADD3 R19, R7, R0, RZ ;  /* 0x0000000007137210 */ /* 0x000fc80007ffe0ff */
[C---:B------:R-:W-:Y:S02]  /*04e0*/  IADD3 R16, R19.reuse, 0x80, RZ ;  /* 0x0000008013107810 */ /* 0x040fe40007ffe0ff */
[C---:B------:R-:W-:Y:S01]  /*04f0*/  IADD3 R18, R19.reuse, 0xa0, RZ ;  /* 0x000000a013127810 */ /* 0x040fe20007ffe0ff */
[----:B------:R-:W-:Y:S01]  /*0500*/  IMAD R42, R0, 0x7, R19 ;  /* 0x00000007002a7824 */ /* 0x000fe200078e0213 */
[C---:B------:R-:W-:Y:S02]  /*0510*/  IADD3 R38, R19.reuse, 0xe0, RZ ;  /* 0x000000e013267810 */ /* 0x040fe40007ffe0ff */
[-C--:B------:R-:W-:Y:S02]  /*0520*/  LEA.HI.SX32 R15, R16, R19.reuse, 0x1b ;  /* 0x00000013100f7211 */ /* 0x080fe400078fdaff */
[----:B------:R-:W-:Y:S02]  /*0530*/  LEA.HI.SX32 R16, R18, R19, 0x1b ;  /* 0x0000001312107211 */ /* 0x000fe400078fdaff */
[----:B------:R-:W-:-:S02]  /*0540*/  IADD3 R12, R19, 0x20, RZ ;  /* 0x00000020130c7810 */ /* 0x000fc40007ffe0ff */
[----:B------:R-:W-:Y:S02]  /*0550*/  LEA.HI.SX32 R18, R38, R19, 0x1b ;  /* 0x0000001326127211 */ /* 0x000fe400078fdaff */
[C---:B------:R-:W-:Y:S02]  /*0560*/  IADD3 R6, R19.reuse, 0x40, RZ ;  /* 0x0000004013067810 */ /* 0x040fe40007ffe0ff */
[C---:B------:R-:W-:Y:S02]  /*0570*/  IADD3 R14, R19.reuse, 0x60, RZ ;  /* 0x00000060130e7810 */ /* 0x040fe40007ffe0ff */
[C---:B------:R-:W-:Y:S02]  /*0580*/  IADD3 R28, R19.reuse, 0xc0, RZ ;  /* 0x000000c0131c7810 */ /* 0x040fe40007ffe0ff */
[----:B------:R-:W-:Y:S02]  /*0590*/  LEA R38, R0, R7, 0x3 ;  /* 0x0000000700267211 */ /* 0x000fe400078e18ff */
[----:B------:R-:W-:-:S02]  /*05a0*/  LEA.HI.SX32 R11, R19, R19, 0x1b ;  /* 0x00000013130b7211 */ /* 0x000fc400078fdaff */
[C---:B------:R-:W-:Y:S02]  /*05b0*/  IADD3 R7, R42.reuse, 0x2, RZ ;  /* 0x000000022a077810 */ /* 0x040fe40007ffe0ff */
[----:B------:R-:W-:Y:S02]  /*05c0*/  IADD3 R41, R42, 0x5, RZ ;  /* 0x000000052a297810 */ /* 0x000fe40007ffe0ff */
[-C--:B------:R-:W-:Y:S02]  /*05d0*/  LEA.HI.SX32 R12, R12, R19.reuse, 0x1b ;  /* 0x000000130c0c7211 */ /* 0x080fe400078fdaff */
[-C--:B------:R-:W-:Y:S02]  /*05e0*/  LEA.HI.SX32 R13, R6, R19.reuse, 0x1b ;  /* 0x00000013060d7211 */ /* 0x080fe400078fdaff */
[-C--:B------:R-:W-:Y:S02]  /*05f0*/  LEA.HI.SX32 R14, R14, R19.reuse, 0x1b ;  /* 0x000000130e0e7211 */ /* 0x080fe400078fdaff */
[----:B------:R-:W-:-:S02]  /*0600*/  LEA.HI.SX32 R17, R28, R19, 0x1b ;  /* 0x000000131c117211 */ /* 0x000fc400078fdaff */
[C---:B-1----:R-:W-:Y:S02]  /*0610*/  IADD3 R9, R42.reuse, 0x4, RZ ;  /* 0x000000042a097810 */ /* 0x042fe40007ffe0ff */
[C---:B------:R-:W-:Y:S01]  /*0620*/  IADD3 R43, R42.reuse, 0x6, RZ ;  /* 0x000000062a2b7810 */ /* 0x040fe20007ffe0ff */
[----:B------:R-:W-:Y:S01]  /*0630*/  IMAD.SHL.U32 R39, R11, 0x2, RZ ;  /* 0x000000020b277824 */ /* 0x000fe200078e00ff */
[C---:B------:R-:W-:Y:S02]  /*0640*/  IADD3 R45, R42.reuse, 0x7, RZ ;  /* 0x000000072a2d7810 */ /* 0x040fe40007ffe0ff */
[----:B------:R-:W-:Y:S02]  /*0650*/  LEA.HI.SX32 R28, R7, R38, 0x1b ;  /* 0x00000026071c7211 */ /* 0x000fe400078fdaff */
[C---:B------:R-:W-:Y:S02]  /*0660*/  IADD3 R19, R42.reuse, 0x1, RZ ;  /* 0x000000012a137810 */ /* 0x040fe40007ffe0ff */
[----:B------:R-:W-:-:S02]  /*0670*/  IADD3 R29, R42, 0x3, RZ ;  /* 0x000000032a1d7810 */ /* 0x000fc40007ffe0ff */
[-C--:B------:R-:W-:Y:S02]  /*0680*/  LEA.HI.SX32 R7, R41, R38.reuse, 0x1b ;  /* 0x0000002629077211 */ /* 0x080fe400078fdaff */
[----:B------:R-:W-:Y:S02]  /*0690*/  SHF.L.U32 R41, R12, 0x1, RZ ;  /* 0x000000010c297819 */ /* 0x000fe400000006ff */
[-C--:B------:R-:W-:Y:S02]  /*06a0*/  LEA.HI.SX32 R6, R9, R38.reuse, 0x1b ;  /* 0x0000002609067211 */ /* 0x080fe400078fdaff */
[----:B------:R-:W-:Y:S02]  /*06b0*/  SHF.L.U32 R40, R13, 0x1, RZ ;  /* 0x000000010d287819 */ /* 0x000fe400000006ff */
[-C--:B------:R-:W-:Y:S01]  /*06c0*/  LEA.HI.SX32 R8, R43, R38.reuse, 0x1b ;  /* 0x000000262b087211 */ /* 0x080fe200078fdaff */
[----:B------:R-:W-:Y:S01]  /*06d0*/  IMAD.SHL.U32 R43, R14, 0x2, RZ ;  /* 0x000000020e2b7824 */ /* 0x000fe200078e00ff */
[----:B------:R-:W-:-:S02]  /*06e0*/  LEA.HI.SX32 R9, R45, R38, 0x1b ;  /* 0x000000262d097211 */ /* 0x000fc400078fdaff */
[-C--:B------:R-:W-:Y:S02]  /*06f0*/  LEA.HI.SX32 R19, R19, R38.reuse, 0x1b ;  /* 0x0000002613137211 */ /* 0x080fe400078fdaff */
[----:B------:R-:W-:Y:S02]  /*0700*/  LEA.HI.SX32 R29, R29, R38, 0x1b ;  /* 0x000000261d1d7211 */ /* 0x000fe400078fdaff */
[----:B------:R-:W-:Y:S02]  /*0710*/  SHF.L.U32 R45, R15, 0x1, RZ ;  /* 0x000000010f2d7819 */ /* 0x000fe400000006ff */
[----:B------:R-:W-:Y:S02]  /*0720*/  SHF.L.U32 R38, R16, 0x1, RZ ;  /* 0x0000000110267819 */ /* 0x000fe400000006ff */
[----:B------:R-:W-:Y:S02]  /*0730*/  SHF.L.U32 R44, R17, 0x1, RZ ;  /* 0x00000001112c7819 */ /* 0x000fe400000006ff */
[----:B------:R-:W-:Y:S01]  /*0740*/  LEA.HI.SX32 R42, R42, R42, 0x1b ;  /* 0x0000002a2a2a7211 */ /* 0x000fe200078fdaff */
[----:B------:R-:W-:Y:S01]  /*0750*/  IMAD.SHL.U32 R53, R18, 0x2, RZ ;  /* 0x0000000212357824 */ /* 0x000fe200078e00ff */
[----:B------:R-:W-:-:S02]  /*0760*/  P2R R48, PR, RZ, 0x1 ;  /* 0x00000001ff307803 */ /* 0x000fc40000000000 */
[----:B------:R-:W-:Y:S01]  /*0770*/  ISETP.GE.AND P0, PT, R22, R10, PT ;  /* 0x0000000a1600720c */ /* 0x000fe20003f06270 */
[----:B------:R-:W-:Y:S01]  /*0780*/  CS2R R50, SRZ ;  /* 0x0000000000327805 */ /* 0x000fe2000001ff00 */
[----:B------:R-:W-:Y:S01]  /*0790*/  MOV R49, RZ ;  /* 0x000000ff00317202 */ /* 0x000fe20000000f00 */
[----:B------:R-:W-:Y:S01]  /*07a0*/  CS2R R46, SRZ ;  /* 0x00000000002e7805 */ /* 0x000fe2000001ff00 */
[----:B---3--:R1:W-:Y:S04]  /*07b0*/  STS.U16 [R39], R32 ;  /* 0x0000002027007388 */ /* 0x0083e80000000400 */
[----:B----4-:R3:W-:Y:S04]  /*07c0*/  STS.U16 [R41+0x40], R30 ;  /* 0x0000401e29007388 */ /* 0x0107e80000000400 */
[----:B-----5:R4:W-:Y:S04]  /*07d0*/  STS.U16 [R40+0x80], R31 ;  /* 0x0000801f28007388 */ /* 0x0209e80000000400 */
[----:B--2---:R2:W-:Y:S01]  /*07e0*/  STS.U16 [R43+0xc0], R36 ;  /* 0x0000c0242b007388 */ /* 0x0045e20000000400 */
[----:B-1----:R-:W-:-:S03]  /*07f0*/  IMAD.SHL.U32 R39, R6, 0x2, RZ ;  /* 0x0000000206277824 */ /* 0x002fc600078e00ff */
[----:B------:R-:W-:Y:S01]  /*0800*/  STS.U16 [R45+0x100], R34 ;  /* 0x000100222d007388 */ /* 0x000fe20000000400 */
[----:B---3--:R-:W-:-:S03]  /*0810*/  SHF.L.U32 R41, R29, 0x1, RZ ;  /* 0x000000011d297819 */ /* 0x008fc600000006ff */
[----:B------:R1:W-:Y:S01]  /*0820*/  STS.U16 [R38+0x140], R37 ;  /* 0x0001402526007388 */ /* 0x0003e20000000400 */
[----:B----4-:R-:W-:Y:S01]  /*0830*/  SHF.L.U32 R40, R28, 0x1, RZ ;  /* 0x000000011c287819 */ /* 0x010fe200000006ff */
[----:B--2---:R-:W-:Y:S01]  /*0840*/  IMAD.SHL.U32 R43, R42, 0x2, RZ ;  /* 0x000000022a2b7824 */ /* 0x004fe200078e00ff */
[----:B------:R-:W-:Y:S01]  /*0850*/  SHF.L.U32 R30, R8, 0x1, RZ ;  /* 0x00000001081e7819 */ /* 0x000fe200000006ff */
[----:B------:R2:W-:Y:S01]  /*0860*/  STS.U16 [R44+0x180], R35 ;  /* 0x000180232c007388 */ /* 0x0005e20000000400 */
[----:B------:R-:W-:Y:S02]  /*0870*/  SHF.L.U32 R31, R9, 0x1, RZ ;  /* 0x00000001091f7819 */ /* 0x000fe400000006ff */
[----:B-1----:R-:W-:Y:S02]  /*0880*/  SHF.L.U32 R38, R7, 0x1, RZ ;  /* 0x0000000107267819 */ /* 0x002fe400000006ff */
[----:B--2---:R-:W-:Y:S01]  /*0890*/  SHF.L.U32 R44, R19, 0x1, RZ ;  /* 0x00000001132c7819 */ /* 0x004fe200000006ff */
[----:B------:R1:W-:Y:S01]  /*08a0*/  STS.U16 [R53+0x1c0], R33 ;  /* 0x0001c02135007388 */ /* 0x0003e20000000400 */
[----:B------:R-:W-:-:S06]  /*08b0*/  NOP ;  /* 0x0000000000007918 */ /* 0x000fcc0000000000 */
[----:B------:R-:W2:Y:S04]  /*08c0*/  LDS.U16 R43, [R43] ;  /* 0x000000002b2b7984 */ /* 0x000ea80000000400 */
[----:B------:R-:W3:Y:S04]  /*08d0*/  LDS.U16 R44, [R44+0x2] ;  /* 0x000002002c2c7984 */ /* 0x000ee80000000400 */
[----:B------:R-:W4:Y:S04]  /*08e0*/  LDS.U16 R40, [R40+0x4] ;  /* 0x0000040028287984 */ /* 0x000f280000000400 */
[----:B------:R-:W5:Y:S04]  /*08f0*/  LDS.U16 R41, [R41+0x6] ;  /* 0x0000060029297984 */ /* 0x000f680000000400 */
[----:B------:R-:W0:Y:S04]  /*0900*/  LDS.U16 R39, [R39+0x8] ;  /* 0x0000080027277984 */ /* 0x000e280000000400 */
[----:B------:R-:W0:Y:S04]  /*0910*/  LDS.U16 R38, [R38+0xa] ;  /* 0x00000a0026267984 */ /* 0x000e280000000400 */
[----:B------:R-:W0:Y:S04]  /*0920*/  LDS.U16 R30, [R30+0xc] ;  /* 0x00000c001e1e7984 */ /* 0x000e280000000400 */
[----:B------:R-:W0:Y:S04]  /*0930*/  LDS.U16 R31, [R31+0xe] ;  /* 0x00000e001f1f7984 */ /* 0x000e280000000400 */
[----:B------:R-:W-:Y:S01]  /*0940*/  BAR.SYNC.DEFER_BLOCKING 0x0 ;  /* 0x0000000000007b1d */ /* 0x000fe20000010000 */
[----:B------:R-:W-:-:S02]  /*0950*/  HFMA2.MMA R32, -RZ, RZ, 0, 0 ;  /* 0x00000000ff207435 */ /* 0x000fc400000001ff */
[----:B------:R-:W-:Y:S01]  /*0960*/  HFMA2.MMA R45, -RZ, RZ, 0, 0 ;  /* 0x00000000ff2d7435 */ /* 0x000fe200000001ff */
[----:B-1----:R-:W-:-:S07]  /*0970*/  CS2R R52, SRZ ;  /* 0x0000000000347805 */ /* 0x002fce000001ff00 */
[----:B------:R-:W2:Y:S01]  /*0980*/  @!P0 LDG.E R32, [R2.64] ;  /* 0x0000000602208981 */ /* 0x000ea2000c1e1900 */
[----:B------:R-:W-:-:S03]  /*0990*/  ISETP.NE.AND P0, PT, R48, RZ, PT ;  /* 0x000000ff3000720c */ /* 0x000fc60003f05270 */
[----:B------:R-:W3:Y:S04]  /*09a0*/  @!P3 LDG.E R50, [R2.64+0x100] ;  /* 0x000100060232b981 */ /* 0x000ee8000c1e1900 */
[----:B------:R-:W3:Y:S04]  /*09b0*/  @!P2 LDG.E R47, [R2.64+0x180] ;  /* 0x00018006022fa981 */ /* 0x000ee8000c1e1900 */
[----:B------:R-:W3:Y:S04]  /*09c0*/  @!P1 LDG.E R46, [R2.64+0x200] ;  /* 0x00020006022e9981 */ /* 0x000ee8000c1e1900 */
[----:B------:R-:W3:Y:S04]  /*09d0*/  @!P0 LDG.E R49, [R2.64+0x80] ;  /* 0x0000800602318981 */ /* 0x000ee8000c1e1900 */
[----:B------:R-:W4:Y:S04]  /*09e0*/  @!P4 LDG.E R51, [R2.64+0x280] ;  /* 0x000280060233c981 */ /* 0x000f28000c1e1900 */
[----:B------:R-:W4:Y:S04]  /*09f0*/  @!P5 LDG.E R52, [R2.64+0x300] ;  /* 0x000300060234d981 */ /* 0x000f28000c1e1900 */
[----:B------:R-:W4:Y:S01]  /*0a00*/  @!P6 LDG.E R45, [R2.64+0x380] ;  /* 0x00038006022de981 */ /* 0x000f22000c1e1900 */
[----:B------:R-:W-:-:S03]  /*0a10*/  MOV R48, RZ ;  /* 0x000000ff00307202 */ /* 0x000fc60000000f00 */
[----:B--2---:R-:W-:Y:S04]  /*0a20*/  STS [R11.X4], R32 ;  /* 0x000000200b007388 */ /* 0x004fe80000004800 */
[----:B---3--:R-:W-:Y:S04]  /*0a30*/  STS [R12.X4+0x80], R49 ;  /* 0x000080310c007388 */ /* 0x008fe80000004800 */
[----:B------:R-:W-:Y:S04]  /*0a40*/  STS [R13.X4+0x100], R50 ;  /* 0x000100320d007388 */ /* 0x000fe80000004800 */
[----:B------:R-:W-:Y:S04]  /*0a50*/  STS [R14.X4+0x180], R47 ;  /* 0x0001802f0e007388 */ /* 0x000fe80000004800 */
[----:B------:R1:W-:Y:S04]  /*0a60*/  STS [R15.X4+0x200], R46 ;  /* 0x0002002e0f007388 */ /* 0x0003e80000004800 */
[----:B----4-:R-:W-:Y:S04]  /*0a70*/  STS [R16.X4+0x280], R51 ;  /* 0x0002803310007388 */ /* 0x010fe80000004800 */
[----:B------:R-:W-:Y:S04]  /*0a80*/  STS [R17.X4+0x300], R52 ;  /* 0x0003003411007388 */ /* 0x000fe80000004800 */
[----:B------:R2:W-:Y:S01]  /*0a90*/  STS [R18.X4+0x380], R45 ;  /* 0x0003802d12007388 */ /* 0x0005e20000004800 */
[----:B------:R-:W-:-:S06]  /*0aa0*/  NOP ;  /* 0x0000000000007918 */ /* 0x000fcc0000000000 */
[----:B------:R-:W-:Y:S04]  /*0ab0*/  LDS R2, [R42.X4] ;  /* 0x000000002a027984 */ /* 0x000fe80000004800 */
[----:B------:R-:W-:Y:S04]  /*0ac0*/  LDS R37, [R19.X4+0x4] ;  /* 0x0000040013257984 */ /* 0x000fe80000004800 */
[----:B------:R-:W-:Y:S04]  /*0ad0*/  LDS R36, [R28.X4+0x8] ;  /* 0x000008001c247984 */ /* 0x000fe80000004800 */
[----:B------:R-:W-:Y:S04]  /*0ae0*/  LDS R35, [R29.X4+0xc] ;  /* 0x00000c001d237984 */ /* 0x000fe80000004800 */
[----:B------:R-:W-:Y:S04]  /*0af0*/  LDS R34, [R6.X4+0x10] ;  /* 0x0000100006227984 */ /* 0x000fe80000004800 */
[----:B------:R-:W-:Y:S04]  /*0b00*/  LDS R33, [R7.X4+0x14] ;  /* 0x0000140007217984 */ /* 0x000fe80000004800 */
[----:B------:R-:W-:Y:S04]  /*0b10*/  LDS R32, [R8.X4+0x18] ;  /* 0x0000180008207984 */ /* 0x000fe80000004800 */
[----:B------:R-:W-:Y:S04]  /*0b20*/  LDS R3, [R9.X4+0x1c] ;  /* 0x00001c0009037984 */ /* 0x000fe80000004800 */
[----:B------:R-:W-:Y:S01]  /*0b30*/  BAR.SYNC.DEFER_BLOCKING 0x0 ;  /* 0x0000000000007b1d */ /* 0x000fe20000010000 */
[----:B-1----:R-:W-:Y:S01]  /*0b40*/  CS2R R46, SRZ ;  /* 0x00000000002e7805 */ /* 0x002fe2000001ff00 */
[----:B--2---:R-:W-:Y:S01]  /*0b50*/  IMAD.MOV.U32 R45, RZ, RZ, RZ ;  /* 0x000000ffff2d7224 */ /* 0x004fe200078e00ff */
[----:B------:R-:W-:Y:S01]  /*0b60*/  MOV R50, RZ ;  /* 0x000000ff00327202 */ /* 0x000fe20000000f00 */
[----:B------:R-:W-:-:S02]  /*0b70*/  IMAD.MOV.U32 R49, RZ, RZ, RZ ;  /* 0x000000ffff317224 */ /* 0x000fc400078e00ff */
[----:B------:R1:W2:Y:S01]  /*0b80*/  @!P0 LDG.E R53, [R4.64+0x80] ;  /* 0x0000800604358981 */ /* 0x0002a2000c1e1900 */
[----:B------:R-:W-:Y:S01]  /*0b90*/  ISETP.GE.AND P0, PT, R22, R10, PT ;  /* 0x0000000a1600720c */ /* 0x000fe20003f06270 */
[----:B------:R-:W-:Y:S02]  /*0ba0*/  HFMA2.MMA R10, -RZ, RZ, 0, 0 ;  /* 0x00000000ff0a7435 */ /* 0x000fe400000001ff */
[----:B------:R1:W3:Y:S04]  /*0bb0*/  @!P3 LDG.E R48, [R4.64+0x100] ;  /* 0x000100060430b981 */ /* 0x0002e8000c1e1900 */
[----:B------:R1:W4:Y:S04]  /*0bc0*/  @!P2 LDG.E R45, [R4.64+0x180] ;  /* 0x00018006042da981 */ /* 0x000328000c1e1900 */
[----:B------:R1:W2:Y:S04]  /*0bd0*/  @!P1 LDG.E R10, [R4.64+0x200] ;  /* 0x00020006040a9981 */ /* 0x0002a8000c1e1900 */
[----:B------:R1:W2:Y:S04]  /*0be0*/  @!P0 LDG.E R46, [R4.64] ;  /* 0x00000006042e8981 */ /* 0x0002a8000c1e1900 */
[----:B------:R1:W3:Y:S04]  /*0bf0*/  @!P4 LDG.E R47, [R4.64+0x280] ;  /* 0x00028006042fc981 */ /* 0x0002e8000c1e1900 */
[----:B------:R1:W3:Y:S04]  /*0c00*/  @!P5 LDG.E R50, [R4.64+0x300] ;  /* 0x000300060432d981 */ /* 0x0002e8000c1e1900 */
[----:B------:R1:W4:Y:S01]  /*0c10*/  @!P6 LDG.E R49, [R4.64+0x380] ;  /* 0x000380060431e981 */ /* 0x000322000c1e1900 */
[----:B------:R-:W-:-:S02]  /*0c20*/  PRMT R43, RZ, 0x5410, R43 ;  /* 0x00005410ff2b7816 */ /* 0x000fc4000000002b */
[----:B------:R-:W-:-:S03]  /*0c30*/  PRMT R44, RZ, 0x5410, R44 ;  /* 0x00005410ff2c7816 */ /* 0x000fc6000000002c */
[----:B------:R-:W-:Y:S02]  /*0c40*/  FMUL.FTZ R43, R43, c[0x0][0x1a0] ;  /* 0x000068002b2b7a20 */ /* 0x000fe40000410000 */
[----:B------:R-:W-:-:S05]  /*0c50*/  FMUL.FTZ R44, R44, c[0x0][0x1a0] ;  /* 0x000068002c2c7a20 */ /* 0x000fca0000410000 */
[----:B------:R-:W-:-:S04]  /*0c60*/  F2FP.BF16.PACK_AB R43, R44, R43 ;  /* 0x0000002b2c2b723e */ /* 0x000fc800000010ff */
[----:B-1----:R-:W-:Y:S02]  /*0c70*/  PRMT R4, RZ, 0x7610, R43 ;  /* 0x00007610ff047816 */ /* 0x002fe4000000002b */
[----:B------:R-:W-:Y:S02]  /*0c80*/  PRMT R40, RZ, 0x5410, R40 ;  /* 0x00005410ff287816 */ /* 0x000fe40000000028 */
[----:B-----5:R-:W-:Y:S02]  /*0c90*/  PRMT R41, RZ, 0x5410, R41 ;  /* 0x00005410ff297816 */ /* 0x020fe40000000029 */
[----:B------:R-:W-:Y:S01]  /*0ca0*/  PRMT R5, RZ, 0x5410, R43 ;  /* 0x00005410ff057816 */ /* 0x000fe2000000002b */
[----:B------:R-:W-:Y:S02]  /*0cb0*/  FMUL.FTZ R40, R40, c[0x0][0x1a0] ;  /* 0x0000680028287a20 */ /* 0x000fe40000410000 */
[----:B------:R-:W-:-:S05]  /*0cc0*/  FMUL.FTZ R41, R41, c[0x0][0x1a0] ;  /* 0x0000680029297a20 */ /* 0x000fca0000410000 */
[----:B------:R-:W-:Y:S02]  /*0cd0*/  F2FP.BF16.PACK_AB R40, R41, R40 ;  /* 0x000000282928723e */ /* 0x000fe400000010ff */
[----:B0-----:R-:W-:Y:S02]  /*0ce0*/  PRMT R39, RZ, 0x5410, R39 ;  /* 0x00005410ff277816 */ /* 0x001fe40000000027 */
[----:B------:R-:W-:-:S03]  /*0cf0*/  PRMT R38, RZ, 0x5410, R38 ;  /* 0x00005410ff267816 */ /* 0x000fc60000000026 */
[----:B------:R-:W-:Y:S02]  /*0d00*/  FMUL.FTZ R39, R39, c[0x0][0x1a0] ;  /* 0x0000680027277a20 */ /* 0x000fe40000410000 */
[----:B------:R-:W-:-:S05]  /*0d10*/  FMUL.FTZ R38, R38, c[0x0][0x1a0] ;  /* 0x0000680026267a20 */ /* 0x000fca0000410000 */
[----:B------:R-:W-:Y:S02]  /*0d20*/  F2FP.BF16.PACK_AB R39, R38, R39 ;  /* 0x000000272627723e */ /* 0x000fe400000010ff */
[----:B------:R-:W-:Y:S02]  /*0d30*/  PRMT R30, RZ, 0x5410, R30 ;  /* 0x00005410ff1e7816 */ /* 0x000fe4000000001e */
[----:B------:R-:W-:-:S03]  /*0d40*/  PRMT R31, RZ, 0x5410, R31 ;  /* 0x00005410ff1f7816 */ /* 0x000fc6000000001f */
[----:B------:R-:W-:Y:S02]  /*0d50*/  FMUL.FTZ R30, R30, c[0x0][0x1a0] ;  /* 0x000068001e1e7a20 */ /* 0x000fe40000410000 */
[----:B------:R-:W-:-:S05]  /*0d60*/  FMUL.FTZ R31, R31, c[0x0][0x1a0] ;  /* 0x000068001f1f7a20 */ /* 0x000fca0000410000 */
[----:B------:R-:W-:Y:S01]  /*0d70*/  F2FP.BF16.PACK_AB R30, R31, R30 ;  /* 0x0000001e1f1e723e */ /* 0x000fe200000010ff */
[----:B--2---:R-:W-:Y:S04]  /*0d80*/  STS [R11.X4], R46 ;  /* 0x0000002e0b007388 */ /* 0x004fe80000004800 */
[----:B------:R-:W-:Y:S04]  /*0d90*/  STS [R12.X4+0x80], R53 ;  /* 0x000080350c007388 */ /* 0x000fe80000004800 */
[----:B---3--:R-:W-:Y:S04]  /*0da0*/  STS [R13.X4+0x100], R48 ;  /* 0x000100300d007388 */ /* 0x008fe80000004800 */
[----:B----4-:R-:W-:Y:S04]  /*0db0*/  STS [R14.X4+0x180], R45 ;  /* 0x0001802d0e007388 */ /* 0x010fe80000004800 */
[----:B------:R0:W-:Y:S04]  /*0dc0*/  STS [R15.X4+0x200], R10 ;  /* 0x0002000a0f007388 */ /* 0x0001e80000004800 */
[----:B------:R-:W-:Y:S04]  /*0dd0*/  STS [R16.X4+0x280], R47 ;  /* 0x0002802f10007388 */ /* 0x000fe80000004800 */
[----:B------:R-:W-:Y:S04]  /*0de0*/  STS [R17.X4+0x300], R50 ;  /* 0x0003003211007388 */ /* 0x000fe80000004800 */
[----:B------:R-:W-:Y:S01]  /*0df0*/  STS [R18.X4+0x380], R49 ;  /* 0x0003803112007388 */ /* 0x000fe20000004800 */
[----:B------:R-:W-:-:S06]  /*0e00*/  NOP ;  /* 0x0000000000007918 */ /* 0x000fcc0000000000 */
[----:B------:R-:W1:Y:S04]  /*0e10*/  LDS R19, [R19.X4+0x4] ;  /* 0x0000040013137984 */ /* 0x000e680000004800 */
[----:B------:R-:W2:Y:S01]  /*0e20*/  LDS R42, [R42.X4] ;  /* 0x000000002a2a7984 */ /* 0x000ea20000004800 */
[----:B0-----:R-:W-:-:S03]  /*0e30*/  MOV R10, c[0x0][0x18c] ;  /* 0x00006300000a7a02 */ /* 0x001fc60000000f00 */
[----:B------:R-:W0:Y:S04]  /*0e40*/  LDS R28, [R28.X4+0x8] ;  /* 0x000008001c1c7984 */ /* 0x000e280000004800 */
[----:B------:R-:W3:Y:S01]  /*0e50*/  LDS R29, [R29.X4+0xc] ;  /* 0x00000c001d1d7984 */ /* 0x000ee20000004800 */
[----:B------:R-:W-:Y:S02]  /*0e60*/  FADD.FTZ R10, -R10, 1 ;  /* 0x3f8000000a0a7421 */ /* 0x000fe40000010100 */
[----:B------:R-:W-:Y:S01]  /*0e70*/  FMUL.FTZ R15, R4, R4 ;  /* 0x00000004040f7220 */ /* 0x000fe20000410000 */
[----:B------:R4:W5:Y:S03]  /*0e80*/  LDS R11, [R6.X4+0x10] ;  /* 0x00001000060b7984 */ /* 0x0009660000004800 */
[----:B------:R-:W-:-:S02]  /*0e90*/  FMUL.FTZ R12, R10, R15 ;  /* 0x0000000f0a0c7220 */ /* 0x000fc40000410000 */
[----:B------:R-:W-:Y:S01]  /*0ea0*/  FMUL.FTZ R13, R5, R5 ;  /* 0x00000005050d7220 */ /* 0x000fe20000410000 */
[----:B----4-:R-:W-:-:S03]  /*0eb0*/  PRMT R6, RZ, 0x5410, R40 ;  /* 0x00005410ff067816 */ /* 0x010fc60000000028 */
[----:B------:R-:W-:Y:S02]  /*0ec0*/  FMUL.FTZ R13, R13, R10 ;  /* 0x0000000a0d0d7220 */ /* 0x000fe40000410000 */
[----:B------:R-:W-:Y:S02]  /*0ed0*/  FMUL.FTZ R15, R6, R6 ;  /* 0x00000006060f7220 */ /* 0x000fe40000410000 */
[----:B-1----:R-:W-:Y:S02]  /*0ee0*/  FFMA.FTZ R16, R19, c[0x0][0x18c], R12 ;  /* 0x0000630013107a23 */ /* 0x002fe4000001000c */
[----:B------:R1:W4:Y:S01]  /*0ef0*/  LDS R12, [R7.X4+0x14] ;  /* 0x00001400070c7984 */ /* 0x0003220000004800 */
[----:B--2---:R-:W-:-:S03]  /*0f00*/  FFMA.FTZ R42, R42, c[0x0][0x18c], R13 ;  /* 0x000063002a2a7a23 */ /* 0x004fc6000001000d */
[----:B------:R2:W4:Y:S01]  /*0f10*/  LDS R13, [R8.X4+0x18] ;  /* 0x00001800080d7984 */ /* 0x0005220000004800 */
[----:B------:R-:W-:Y:S01]  /*0f20*/  FMUL.FTZ R17, R10, R15 ;  /* 0x0000000f0a117220 */ /* 0x000fe20000410000 */
[----:B-1----:R-:W-:Y:S02]  /*0f30*/  PRMT R7, RZ, 0x7610, R40 ;  /* 0x00007610ff077816 */ /* 0x002fe40000000028 */
[----:B------:R1:W4:Y:S01]  /*0f40*/  LDS R15, [R9.X4+0x1c] ;  /* 0x00001c00090f7984 */ /* 0x0003220000004800 */
[----:B--2---:R-:W-:Y:S02]  /*0f50*/  PRMT R8, RZ, 0x5410, R39 ;  /* 0x00005410ff087816 */ /* 0x004fe40000000027 */
[----:B------:R-:W-:Y:S02]  /*0f60*/  FMUL.FTZ R19, R7, R7 ;  /* 0x0000000707137220 */ /* 0x000fe40000410000 */
[----:B0-----:R-:W-:Y:S02]  /*0f70*/  FFMA.FTZ R28, R28, c[0x0][0x18c], R17 ;  /* 0x000063001c1c7a23 */ /* 0x001fe40000010011 */
[----:B------:R-:W-:-:S02]  /*0f80*/  FMUL.FTZ R18, R10, R19 ;  /* 0x000000130a127220 */ /* 0x000fc40000410000 */
[----:B------:R-:W-:Y:S02]  /*0f90*/  FMUL.FTZ R19, R8, R8 ;  /* 0x0000000808137220 */ /* 0x000fe40000410000 */
[----:B---3--:R-:W-:Y:S01]  /*0fa0*/  FFMA.FTZ R38, R29, c[0x0][0x18c], R18 ;  /* 0x000063001d267a23 */ /* 0x008fe20000010012 */
[----:B-1----:R-:W-:Y:S01]  /*0fb0*/  PRMT R9, RZ, 0x7610, R39 ;  /* 0x00007610ff097816 */ /* 0x002fe20000000027 */
[C---:B------:R-:W-:Y:S02]  /*0fc0*/  FMUL.FTZ R18, R21.reuse, R28 ;  /* 0x0000001c15127220 */ /* 0x040fe40000410000 */
[----:B------:R-:W-:Y:S02]  /*0fd0*/  FMUL.FTZ R28, R10, R19 ;  /* 0x000000130a1c7220 */ /* 0x000fe40000410000 */
[----:B------:R-:W-:Y:S02]  /*0fe0*/  FMUL.FTZ R14, R21, R42 ;  /* 0x0000002a150e7220 */ /* 0x000fe40000410000 */
[----:B-----5:R-:W-:-:S02]  /*0ff0*/  FFMA.FTZ R40, R11, c[0x0][0x18c], R28 ;  /* 0x000063000b287a23 */ /* 0x020fc4000001001c */
[----:B------:R-:W-:Y:S02]  /*1000*/  FMUL.FTZ R11, R9, R9 ;  /* 0x00000009090b7220 */ /* 0x000fe40000410000 */
[----:B------:R-:W0:Y:S01]  /*1010*/  MUFU.SQRT R14, R14 ;  /* 0x0000000e000e7308 */ /* 0x000e220000002000 */
[----:B------:R-:W-:Y:S02]  /*1020*/  FMUL.FTZ R16, R21, R16 ;  /* 0x0000001015107220 */ /* 0x000fe40000410000 */
[----:B------:R-:W-:Y:S01]  /*1030*/  FMUL.FTZ R29, R10, R11 ;  /* 0x0000000b0a1d7220 */ /* 0x000fe20000410000 */
[----:B------:R-:W-:-:S04]  /*1040*/  PRMT R11, RZ, 0x5410, R30 ;  /* 0x00005410ff0b7816 */ /* 0x000fc8000000001e */
[----:B------:R4:W1:Y:S01]  /*1050*/  MUFU.SQRT R17, R16 ;  /* 0x0000001000117308 */ /* 0x0008620000002000 */
[----:B------:R-:W-:Y:S02]  /*1060*/  FMUL.FTZ R31, R11, R11 ;  /* 0x0000000b0b1f7220 */ /* 0x000fe40000410000 */
[C---:B------:R-:W-:Y:S02]  /*1070*/  FMUL.FTZ R28, R21.reuse, R38 ;  /* 0x00000026151c7220 */ /* 0x040fe40000410000 */
[----:B----4-:R-:W-:Y:S01]  /*1080*/  FFMA.FTZ R16, R12, c[0x0][0x18c], R29 ;  /* 0x000063000c107a23 */ /* 0x010fe2000001001d */
[----:B------:R-:W-:Y:S02]  /*1090*/  PRMT R12, RZ, 0x7610, R30 ;  /* 0x00007610ff0c7816 */ /* 0x000fe4000000001e */
[----:B------:R-:W2:Y:S01]  /*10a0*/  MUFU.SQRT R18, R18 ;  /* 0x0000001200127308 */ /* 0x000ea20000002000 */
[----:B------:R-:W-:Y:S02]  /*10b0*/  FMUL.FTZ R19, R21, R40 ;  /* 0x0000002815137220 */ /* 0x000fe40000410000 */
[----:B------:R-:W-:-:S02]  /*10c0*/  FMUL.FTZ R30, R10, R31 ;  /* 0x0000001f0a1e7220 */ /* 0x000fc40000410000 */
[----:B------:R-:W-:Y:S02]  /*10d0*/  FMUL.FTZ R29, R12, R12 ;  /* 0x0000000c0c1d7220 */ /* 0x000fe40000410000 */
[----:B------:R-:W-:Y:S01]  /*10e0*/  FMUL.FTZ R16, R21, R16 ;  /* 0x0000001015107220 */ /* 0x000fe20000410000 */
[----:B------:R-:W3:Y:S01]  /*10f0*/  MUFU.SQRT R28, R28 ;  /* 0x0000001c001c7308 */ /* 0x000ee20000002000 */
[----:B------:R-:W-:Y:S02]  /*1100*/  FFMA.FTZ R30, R13, c[0x0][0x18c], R30 ;  /* 0x000063000d1e7a23 */ /* 0x000fe4000001001e */
[----:B------:R-:W-:Y:S02]  /*1110*/  FMUL.FTZ R10, R10, R29 ;  /* 0x0000001d0a0a7220 */ /* 0x000fe40000410000 */
[----:B0-----:R-:W-:Y:S01]  /*1120*/  FADD.FTZ R29, R14, c[0x0][0x190] ;  /* 0x000064000e1d7621 */ /* 0x001fe20000010000 */
[----:B------:R-:W-:Y:S02]  /*1130*/  MOV R14, c[0x0][0x188] ;  /* 0x00006200000e7a02 */ /* 0x000fe40000000f00 */
[----:B------:R-:W0:Y:S01]  /*1140*/  MUFU.SQRT R19, R19 ;  /* 0x0000001300137308 */ /* 0x000e220000002000 */
[----:B------:R-:W-:-:S02]  /*1150*/  FMUL.FTZ R13, R21, R30 ;  /* 0x0000001e150d7220 */ /* 0x000fc40000410000 */
[----:B------:R-:W-:Y:S02]  /*1160*/  FFMA.FTZ R10, R15, c[0x0][0x18c], R10 ;  /* 0x000063000f0a7a23 */ /* 0x000fe4000001000a */
[----:B-1----:R-:W-:Y:S02]  /*1170*/  FADD.FTZ R30, R17, c[0x0][0x190] ;  /* 0x00006400111e7621 */ /* 0x002fe40000010000 */
[----:B------:R-:W-:Y:S01]  /*1180*/  FADD.FTZ R14, -R14, 1 ;  /* 0x3f8000000e0e7421 */ /* 0x000fe20000010100 */
[----:B------:R-:W1:Y:S01]  /*1190*/  MUFU.SQRT R16, R16 ;  /* 0x0000001000107308 */ /* 0x000e620000002000 */
[----:B------:R-:W-:Y:S02]  /*11a0*/  FMUL.FTZ R10, R21, R10 ;  /* 0x0000000a150a7220 */ /* 0x000fe40000410000 */
[----:B--2---:R-:W-:-:S05]  /*11b0*/  FADD.FTZ R15, R18, c[0x0][0x190] ;  /* 0x00006400120f7621 */ /* 0x004fca0000010000 */
[----:B------:R-:W2:Y:S01]  /*11c0*/  MUFU.RCP R29, R29 ;  /* 0x0000001d001d7308 */ /* 0x000ea20000001000 */
[----:B------:R-:W-:Y:S02]  /*11d0*/  FMUL.FTZ R17, R5, R14 ;  /* 0x0000000e05117220 */ /* 0x000fe40000410000 */
[----:B------:R-:W-:-:S05]  /*11e0*/  FMUL.FTZ R4, R14, R4 ;  /* 0x000000040e047220 */ /* 0x000fca0000410000 */
[----:B------:R-:W4:Y:S01]  /*11f0*/  MUFU.RCP R30, R30 ;  /* 0x0000001e001e7308 */ /* 0x000f220000001000 */
[----:B------:R-:W-:Y:S02]  /*1200*/  FFMA.FTZ R17, R2, c[0x0][0x188], R17 ;  /* 0x0000620002117a23 */ /* 0x000fe40000010011 */
[----:B---3--:R-:W-:-:S05]  /*1210*/  FADD.FTZ R28, R28, c[0x0][0x190] ;  /* 0x000064001c1c7621 */ /* 0x008fca0000010000 */
[----:B------:R-:W3:Y:S01]  /*1220*/  MUFU.SQRT R13, R13 ;  /* 0x0000000d000d7308 */ /* 0x000ee20000002000 */
[----:B0-----:R-:W-:Y:S02]  /*1230*/  FADD.FTZ R2, R19, c[0x0][0x190] ;  /* 0x0000640013027621 */ /* 0x001fe40000010000 */
[----:B------:R-:W-:-:S05]  /*1240*/  FFMA.FTZ R37, R37, c[0x0][0x188], R4 ;  /* 0x0000620025257a23 */ /* 0x000fca0000010004 */
[----:B------:R-:W0:Y:S01]  /*1250*/  MUFU.SQRT R10, R10 ;  /* 0x0000000a000a7308 */ /* 0x000e220000002000 */
[----:B------:R-:W-:Y:S02]  /*1260*/  FMUL.FTZ R4, R20, R17 ;  /* 0x0000001114047220 */ /* 0x000fe40000410000 */
[----:B------:R-:W-:-:S05]  /*1270*/  FMUL.FTZ R31, R14, R6 ;  /* 0x000000060e1f7220 */ /* 0x000fca0000410000 */
[----:B------:R-:W5:Y:S01]  /*1280*/  MUFU.RCP R15, R15 ;  /* 0x0000000f000f7308 */ /* 0x000f620000001000 */
[----:B-1----:R-:W-:Y:S02]  /*1290*/  FADD.FTZ R16, R16, c[0x0][0x190] ;  /* 0x0000640010107621 */ /* 0x002fe40000010000 */
[----:B------:R-:W-:Y:S02]  /*12a0*/  FMUL.FTZ R6, R14, R7 ;  /* 0x000000070e067220 */ /* 0x000fe40000410000 */
[----:B------:R-:W-:-:S03]  /*12b0*/  FMUL.FTZ R37, R20, R37 ;  /* 0x0000002514257220 */ /* 0x000fc60000410000 */
[----:B------:R-:W1:Y:S01]  /*12c0*/  MUFU.RCP R5, R28 ;  /* 0x0000001c00057308 */ /* 0x000e620000001000 */
[----:B--2---:R-:W-:Y:S02]  /*12d0*/  FMUL.FTZ R4, R4, R29 ;  /* 0x0000001d04047220 */ /* 0x004fe40000410000 */
[----:B------:R-:W-:Y:S02]  /*12e0*/  FFMA.FTZ R31, R36, c[0x0][0x188], R31 ;  /* 0x00006200241f7a23 */ /* 0x000fe4000001001f */
[----:B------:R-:W-:-:S03]  /*12f0*/  FFMA.FTZ R35, R35, c[0x0][0x188], R6 ;  /* 0x0000620023237a23 */ /* 0x000fc60000010006 */
[----:B------:R-:W2:Y:S01]  /*1300*/  MUFU.RCP R2, R2 ;  /* 0x0000000200027308 */ /* 0x000ea20000001000 */
[----:B----4-:R-:W-:Y:S02]  /*1310*/  FMUL.FTZ R37, R37, R30 ;  /* 0x0000001e25257220 */ /* 0x010fe40000410000 */
[----:B------:R-:W-:Y:S02]  /*1320*/  FMUL.FTZ R4, R4, R4 ;  /* 0x0000000404047220 */ /* 0x000fe40000410000 */
[----:B------:R-:W-:Y:S02]  /*1330*/  FMUL.FTZ R7, R14, R8 ;  /* 0x000000080e077220 */ /* 0x000fe40000410000 */
[----:B------:R-:W-:Y:S01]  /*1340*/  FMUL.FTZ R6, R20, R31 ;  /* 0x0000001f14067220 */ /* 0x000fe20000410000 */
[----:B------:R-:W4:Y:S01]  /*1350*/  MUFU.RCP R16, R16 ;  /* 0x0000001000107308 */ /* 0x000f220000001000 */
[----:B---3--:R-:W-:Y:S02]  /*1360*/  FADD.FTZ R13, R13, c[0x0][0x190] ;  /* 0x000064000d0d7621 */ /* 0x008fe40000010000 */
[----:B0-----:R-:W-:-:S02]  /*1370*/  FADD.FTZ R10, R10, c[0x0][0x190] ;  /* 0x000064000a0a7621 */ /* 0x001fc40000010000 */
[----:B------:R-:W-:Y:S02]  /*1380*/  FFMA.FTZ R37, R37, R37, R4 ;  /* 0x0000002525257223 */ /* 0x000fe40000010004 */
[----:B------:R-:W-:Y:S01]  /*1390*/  FFMA.FTZ R7, R34, c[0x0][0x188], R7 ;  /* 0x0000620022077a23 */ /* 0x000fe20000010007 */
[----:B------:R-:W0:Y:S01]  /*13a0*/  MUFU.RCP R18, R13 ;  /* 0x0000000d00127308 */ /* 0x000e220000001000 */
[----:B-----5:R-:W-:Y:S02]  /*13b0*/  FMUL.FTZ R6, R6, R15 ;  /* 0x0000000f06067220 */ /* 0x020fe40000410000 */
[----:B------:R-:W-:Y:S02]  /*13c0*/  FMUL.FTZ R4, R20, R35 ;  /* 0x0000002314047220 */ /* 0x000fe40000410000 */
[----:B------:R-:W-:Y:S02]  /*13d0*/  FMUL.FTZ R8, R14, R9 ;  /* 0x000000090e087220 */ /* 0x000fe40000410000 */
[----:B------:R-:W-:Y:S01]  /*13e0*/  FFMA.FTZ R37, R6, R6, R37 ;  /* 0x0000000606257223 */ /* 0x000fe20000010025 */
[----:B------:R-:W3:Y:S01]  /*13f0*/  MUFU.RCP R10, R10 ;  /* 0x0000000a000a7308 */ /* 0x000ee20000001000 */
[----:B-1----:R-:W-:-:S02]  /*1400*/  FMUL.FTZ R4, R4, R5 ;  /* 0x0000000504047220 */ /* 0x002fc40000410000 */
[----:B------:R-:W-:Y:S02]  /*1410*/  FFMA.FTZ R33, R33, c[0x0][0x188], R8 ;  /* 0x0000620021217a23 */ /* 0x000fe40000010008 */
[----:B------:R-:W-:Y:S02]  /*1420*/  FMUL.FTZ R7, R20, R7 ;  /* 0x0000000714077220 */ /* 0x000fe40000410000 */
[----:B------:R-:W-:Y:S02]  /*1430*/  FMUL.FTZ R11, R14, R11 ;  /* 0x0000000b0e0b7220 */ /* 0x000fe40000410000 */
[----:B------:R-:W-:Y:S02]  /*1440*/  FFMA.FTZ R37, R4, R4, R37 ;  /* 0x0000000404257223 */ /* 0x000fe40000010025 */
[----:B--2---:R-:W-:Y:S02]  /*1450*/  FMUL.FTZ R2, R7, R2 ;  /* 0x0000000207027220 */ /* 0x004fe40000410000 */
[----:B------:R-:W-:-:S02]  /*1460*/  FMUL.FTZ R33, R20, R33 ;  /* 0x0000002114217220 */ /* 0x000fc40000410000 */
[----:B------:R-:W-:Y:S02]  /*1470*/  FMUL.FTZ R12, R14, R12 ;  /* 0x0000000c0e0c7220 */ /* 0x000fe40000410000 */
[----:B------:R-:W-:Y:S02]  /*1480*/  FFMA.FTZ R11, R32, c[0x0][0x188], R11 ;  /* 0x00006200200b7a23 */ /* 0x000fe4000001000b */
[----:B------:R-:W-:Y:S02]  /*1490*/  FFMA.FTZ R2, R2, R2, R37 ;  /* 0x0000000202027223 */ /* 0x000fe40000010025 */
[----:B----4-:R-:W-:Y:S02]  /*14a0*/  FMUL.FTZ R33, R33, R16 ;  /* 0x0000001021217220 */ /* 0x010fe40000410000 */
[----:B------:R-:W-:Y:S02]  /*14b0*/  FFMA.FTZ R3, R3, c[0x0][0x188], R12 ;  /* 0x0000620003037a23 */ /* 0x000fe4000001000c */
[----:B------:R-:W-:-:S02]  /*14c0*/  FMUL.FTZ R11, R20, R11 ;  /* 0x0000000b140b7220 */ /* 0x000fc40000410000 */
[----:B------:R-:W-:Y:S02]  /*14d0*/  FFMA.FTZ R2, R33, R33, R2 ;  /* 0x0000002121027223 */ /* 0x000fe40000010002 */
[----:B------:R-:W-:Y:S02]  /*14e0*/  FMUL.FTZ R3, R20, R3 ;  /* 0x0000000314037220 */ /* 0x000fe40000410000 */
[----:B0-----:R-:W-:Y:S02]  /*14f0*/  FMUL.FTZ R11, R11, R18 ;  /* 0x000000120b0b7220 */ /* 0x001fe40000410000 */
[----:B---3--:R-:W-:Y:S02]  /*1500*/  FMUL.FTZ R3, R3, R10 ;  /* 0x0000000a03037220 */ /* 0x008fe40000410000 */
[----:B------:R-:W-:-:S04]  /*1510*/  FFMA.FTZ R2, R11, R11, R2 ;  /* 0x0000000b0b027223 */ /* 0x000fc80000010002 */
[----:B------:R-:W-:Y:S01]  /*1520*/  FFMA.FTZ R2, R3, R3, R2 ;  /* 0x0000000303027223 */ /* 0x000fe20000010002 */
[----:B------:R-:W-:Y:S06]  /*1530*/  BAR.SYNC.DEFER_BLOCKING 0x0 ;  /* 0x0000000000007b1d */ /* 0x000fec0000010000 */
[----:B------:R-:W0:Y:S02]  /*1540*/  SHFL.DOWN P0, R3, R2, 0x1, 0x1f ;  /* 0x08201f0002037f89 */ /* 0x000e240000000000 */
[----:B0-----:R-:W-:-:S05]  /*1550*/  @P0 FADD R3, R2, R3 ;  /* 0x0000000302030221 */ /* 0x001fca0000000000 */
[----:B------:R-:W0:Y:S02]  /*1560*/  SHFL.DOWN P0, R4, R3, 0x2, 0x1f ;  /* 0x08401f0003047f89 */ /* 0x000e240000000000 */
[----:B0-----:R-:W-:-:S05]  /*1570*/  @P0 FADD R4, R3, R4 ;  /* 0x0000000403040221 */ /* 0x001fca0000000000 */
[----:B------:R-:W0:Y:S02]  /*1580*/  SHFL.DOWN P0, R5, R4, 0x4, 0x1f ;  /* 0x08801f0004057f89 */ /* 0x000e240000000000 */
[----:B0-----:R-:W-:-:S05]  /*1590*/  @P0 FADD R5, R4, R5 ;  /* 0x0000000504050221 */ /* 0x001fca0000000000 */
[----:B------:R-:W0:Y:S04]  /*15a0*/  SHFL.DOWN P0, R6, R5, 0x8, 0x1f ;  /* 0x09001f0005067f89 */ /* 0x000e280000000000 */
[----:B------:R-:W1:Y:S01]  /*15b0*/  S2R R7, SR_TID.X ;  /* 0x0000000000077919 */ /* 0x000e620000002100 */
[----:B0-----:R-:W-:-:S05]  /*15c0*/  @P0 FADD R6, R5, R6 ;  /* 0x0000000605060221 */ /* 0x001fca0000000000 */
[----:B------:R-:W0:Y:S01]  /*15d0*/  SHFL.DOWN P1, R19, R6, 0x10, 0x1f ;  /* 0x0a001f0006137f89 */ /* 0x000e220000020000 */
[----:B------:R-:W-:Y:S01]  /*15e0*/  ISETP.NE.AND P0, PT, R0, RZ, PT ;  /* 0x000000ff0000720c */ /* 0x000fe20003f05270 */
[----:B------:R-:W-:Y:S01]  /*15f0*/  BSSY B0, `(.L_x_1655) ;  /* 0x000001c000007945 */ /* 0x000fe20003800000 */
[----:B-1----:R-:W-:Y:S01]  /*1600*/  SHF.L.U32 R28, R7, 0x3, RZ ;  /* 0x00000003071c7819 */ /* 0x002fe200000006ff */
[----:B0-----:R-:W-:-:S10]  /*1610*/  @P1 FADD R19, R6, R19 ;  /* 0x0000001306131221 */ /* 0x001fd40000000000 */
        /* <DEDUP_REMOVED lines=8> */
[----:B------:R-:W-:Y:S01]  /*16a0*/  LDS R3, [0x48] ;  /* 0x00004800ff037984 */ /* 0x000fe20000000800 */
[----:B0-----:R-:W-:-:S03]  /*16b0*/  FADD.FTZ R5, R19, R5 ;  /* 0x0000000513057221 */ /* 0x001fc60000010000 */
[----:B------:R-:W0:Y:S01]  /*16c0*/  LDS.128 R16, [0x40] ;  /* 0x00004000ff107984 */ /* 0x000e220000000c00 */
        /* <DEDUP_REMOVED lines=10> */
[----:B0-----:R-:W-:-:S04]  /*1770*/  FADD.FTZ R16, R15, R16 ;  /* 0x000000100f107221 */ /* 0x001fc80000010000 */
[----:B------:R-:W-:-:S04]  /*1780*/  FADD.FTZ R16, R17, R16 ;  /* 0x0000001011107221 */ /* 0x000fc80000010000 */
[----:B------:R-:W-:-:S04]  /*1790*/  FADD.FTZ R16, R16, R3 ;  /* 0x0000000310107221 */ /* 0x000fc80000010000 */
[----:B------:R-:W-:Y:S02]  /*17a0*/  FADD.FTZ R19, R19, R16 ;  /* 0x0000001013137221 */ /* 0x000fe40000010000 */
.L_x_1656:
[----:B0-----:R-:W-:Y:S05]  /*17b0*/  BSYNC B0 ;  /* 0x0000000000007941 */ /* 0x001fea0003800000 */
.L_x_1655:
[----:B------:R-:W-:Y:S01]  /*17c0*/  BSSY B0, `(.L_x_1657) ;  /* 0x0000006000007945 */ /* 0x000fe20003800000 */
[----:B------:R-:W-:Y:S01]  /*17d0*/  LOP3.LUT R7, R28, 0xffffff00, RZ, 0xc0, !PT ;  /* 0xffffff001c077812 */ /* 0x000fe200078ec0ff */
[----:B------:R-:W-:Y:S05]  /*17e0*/  @P0 BRA `(.L_x_1658) ;  /* 0x0000003000000947 */ /* 0x000fea0003800000 */
[----:B------:R-:W-:Y:S01]  /*17f0*/  IMAD.MOV.U32 R2, RZ, RZ, c[0x0][0x180] ;  /* 0x00006000ff027624 */ /* 0x000fe200078e00ff */
[----:B------:R-:W-:-:S05]  /*1800*/  MOV R3, c[0x0][0x184] ;  /* 0x0000610000037a02 */ /* 0x000fca0000000f00 */
[----:B------:R0:W-:Y:S02]  /*1810*/  RED.E.ADD.F32.FTZ.RN.STRONG.GPU [R2.64], R19 ;  /* 0x000000130200798e */ /* 0x0001e4000c10e786 */
.L_x_1658:
[----:B------:R-:W-:Y:S05]  /*1820*/  BSYNC B0 ;  /* 0x0000000000007941 */ /* 0x000fea0003800000 */
.L_x_1657:
[----:B0-----:R-:W-:Y:S01]  /*1830*/  MOV R2, c[0x0][0xc] ;  /* 0x0000030000027a02 */ /* 0x001fe20000000f00 */
[----:B------:R-:W-:-:S06]  /*1840*/  NOP ;  /* 0x0000000000007918 */ /* 0x000fcc0000000000 */
[----:B------:R-:W-:-:S04]  /*1850*/  LEA R23, R2, R23, 0xc ;  /* 0x0000001702177211 */ /* 0x000fc800078e60ff */
[----:B------:R-:W-:-:S13]  /*1860*/  ISETP.GE.U32.AND P0, PT, R23, UR5, PT ;  /* 0x0000000517007c0c */ /* 0x000fda000bf06070 */
[----:B------:R-:W-:Y:S01]  /*1870*/  @P0 CALL.REL.NOINC `(.L_x_1659) ;  /* 0x0000001000000944 */ /* 0x000fe20003c00000 */
[----:B------:R-:W-:Y:S05]  /*1880*/  BRA `(.L_x_1660) ;  /* 0xffffe9b000007947 */ /* 0x000fea000383ffff */
.L_x_1659:
[----:B------:R-:W-:Y:S05]  /*1890*/  EXIT ;  /* 0x000000000000794d */ /* 0x000fea0003800000 */
.L_x_1661:
        /* <DEDUP_REMOVED lines=14> */
.L_x_2172:


//--------------------- .text._Z33kPreconditionOptimizer32bit2StateI6__halfLi0ELi4096ELi8EEvPT_S2_PfS3_S3_ffffiffi --------------------------
	.section	.text._Z33kPreconditionOptimizer32bit2StateI6__halfLi0ELi4096ELi8EEvPT_S2_PfS3_S3_ffffiffi,"ax",@progbits
	.sectioninfo	@"SHI_REGISTERS=56"
	.align	128
        .global         _Z33kPreconditionOptimizer32bit2StateI6__halfLi0ELi4096ELi8EEvPT_S2_PfS3_S3_ffffiffi
        .type           _Z33kPreconditionOptimizer32bit2StateI6__halfLi0ELi4096ELi8EEvPT_S2_PfS3_S3_ffffiffi,@function
        .size           _Z33kPreconditionOptimizer32bit2StateI6__halfLi0ELi4096ELi8EEvPT_S2_PfS3_S3_ffffiffi,(.L_x_2173 - _Z33kPreconditionOptimizer32bit2StateI6__halfLi0ELi4096ELi8EEvPT_S2_PfS3_S3_ffffiffi)
        .other          _Z33kPreconditionOptimizer32bit2StateI6__halfLi0ELi4096ELi8EEvPT_S2_PfS3_S3_ffffiffi,@"STO_CUDA_ENTRY STV_DEFAULT"
_Z33kPreconditionOptimizer32bit2StateI6__halfLi0ELi4096ELi8EEvPT_S2_PfS3_S3_ffffiffi:
.text._Z33kPreconditionOptimizer32bit2StateI6__halfLi0ELi4096ELi8EEvPT_S2_PfS3_S3_ffffiffi:
        /* <DEDUP_REMOVED lines=36> */
.L_x_1667:
[----:B------:R-:W-:Y:S01]  /*0240*/  BAR.SYNC.DEFER_BLOCKING 0x0 ;  /* 0x0000000000007b1d */ /* 0x000fe20000010000 */
[----:B------:R-:W-:Y:S02]  /*0250*/  IADD3 R10, -R23, c[0x0][0x1a4], RZ ;  /* 0x00006900170a7a10 */ /* 0x000fe40007ffe1ff */
[----:B------:R-:W-:Y:S02]  /*0260*/  IADD3 R2, P1, R22, R23, RZ ;  /* 0x0000001716027210 */ /* 0x000fe40007f3e0ff */
[----:B------:R-:W-:Y:S02]  /*0270*/  IMNMX.U32 R10, R10, 0x1000, PT ;  /* 0x000010000a0a7817 */ /* 0x000fe40003800000 */
[C---:B------:R-:W-:Y:S02]  /*0280*/  LOP3.LUT R9, R22.reuse, 0x80, RZ, 0xfc, !PT ;  /* 0x0000008016097812 */ /* 0x040fe400078efcff */
[C---:B------:R-:W-:Y:S02]  /*0290*/  ISETP.GE.AND P6, PT, R22.reuse, R10, PT ;  /* 0x0000000a1600720c */ /* 0x040fe40003fc6270 */
[----:B------:R-:W-:-:S02]  /*02a0*/  LOP3.LUT R3, R22, 0x20, RZ, 0xfc, !PT ;  /* 0x0000002016037812 */ /* 0x000fc400078efcff */
[----:B------:R-:W-:Y:S02]  /*02b0*/  LEA.HI.X.SX32 R11, R22, RZ, 0x1, P1 ;  /* 0x000000ff160b7211 */ /* 0x000fe400008f0eff */
[C---:B------:R-:W-:Y:S02]  /*02c0*/  LEA R8, P4, R2.reuse, c[0x0][0x160], 0x1 ;  /* 0x0000580002087a11 */ /* 0x040fe400078808ff */
[----:B------:R-:W-:Y:S02]  /*02d0*/  SHF.L.U32 R4, R2, 0x2, RZ ;  /* 0x0000000202047819 */ /* 0x000fe400000006ff */
[-C--:B------:R-:W-:Y:S02]  /*02e0*/  ISETP.GE.AND P1, PT, R9, R10.reuse, PT ;  /* 0x0000000a0900720c */ /* 0x080fe40003f26270 */
[----:B------:R-:W-:Y:S02]  /*02f0*/  LOP3.LUT R5, R22, 0x40, RZ, 0xfc, !PT ;  /* 0x0000004016057812 */ /* 0x000fe400078efcff */
[----:B------:R-:W-:-:S02]  /*0300*/  ISETP.GE.AND P0, PT, R3, R10, PT ;  /* 0x0000000a0300720c */ /* 0x000fc40003f06270 */
[--C-:B------:R-:W-:Y:S02]  /*0310*/  LEA.HI.X R9, R2, c[0x0][0x164], R11.reuse, 0x1, P4 ;  /* 0x0000590002097a11 */ /* 0x100fe400020f0c0b */
[----:B------:R-:W-:Y:S02]  /*0320*/  LOP3.LUT R3, R22, 0x60, RZ, 0xfc, !PT ;  /* 0x0000006016037812 */ /* 0x000fe400078efcff */
[----:B------:R-:W-:Y:S02]  /*0330*/  SHF.L.U64.HI R11, R2, 0x2, R11 ;  /* 0x00000002020b7819 */ /* 0x000fe4000001020b */
[----:B------:R-:W-:Y:S02]  /*0340*/  PRMT R31, RZ, 0x7610, R31 ;  /* 0x00007610ff1f7816 */ /* 0x000fe4000000001f */
[C---:B------:R-:W-:Y:S02]  /*0350*/  IADD3 R2, P4, R4.reuse, c[0x0][0x170], RZ ;  /* 0x00005c0004027a10 */ /* 0x040fe40007f9e0ff */
[----:B------:R-:W-:-:S02]  /*0360*/  IADD3 R4, P5, R4, c[0x0][0x178], RZ ;  /* 0x00005e0004047a10 */ /* 0x000fc40007fbe0ff */
[-C--:B------:R-:W-:Y:S01]  /*0370*/  ISETP.GE.AND P3, PT, R5, R10.reuse, PT ;  /* 0x0000000a0500720c */ /* 0x080fe20003f66270 */
[----:B------:R1:W3:Y:S01]  /*0380*/  @!P6 LDG.E.U16 R31, [R8.64] ;  /* 0x00000006081fe981 */ /* 0x0002e2000c1e1500 */
[-C--:B------:R-:W-:Y:S02]  /*0390*/  ISETP.GE.AND P2, PT, R3, R10.reuse, PT ;  /* 0x0000000a0300720c */ /* 0x080fe40003f46270 */
[----:B------:R-:W-:Y:S02]  /*03a0*/  IADD3.X R3, R11, c[0x0][0x174], RZ, P4, !PT ;  /* 0x00005d000b037a10 */ /* 0x000fe400027fe4ff */
[-C--:B------:R-:W-:Y:S02]  /*03b0*/  ISETP.GE.AND P4, PT, R25, R10.reuse, PT ;  /* 0x0000000a1900720c */ /* 0x080fe40003f86270 */
[----:B------:R-:W-:Y:S02]  /*03c0*/  IADD3.X R5, R11, c[0x0][0x17c], RZ, P5, !PT ;  /* 0x00005f000b057a10 */ /* 0x000fe40002ffe4ff */
[----:B------:R-:W-:-:S02]  /*03d0*/  ISETP.GE.AND P5, PT, R26, R10, PT ;  /* 0x0000000a1a00720c */ /* 0x000fc40003fa6270 */
[----:B------:R-:W-:Y:S02]  /*03e0*/  ISETP.GE.AND P6, PT, R27, R10, PT ;  /* 0x0000000a1b00720c */ /* 0x000fe40003fc6270 */
[----:B------:R-:W-:Y:S02]  /*03f0*/  PRMT R32, RZ, 0x7610, R32 ;  /* 0x00007610ff207816 */ /* 0x000fe40000000020 */
[----:B------:R-:W-:Y:S02]  /*0400*/  PRMT R30, RZ, 0x7610, R30 ;  /* 0x00007610ff1e7816 */ /* 0x000fe4000000001e */
[----:B------:R-:W-:Y:S02]  /*0410*/  PRMT R36, RZ, 0x7610, R36 ;  /* 0x00007610ff247816 */ /* 0x000fe40000000024 */
[----:B------:R-:W-:Y:S01]  /*0420*/  PRMT R34, RZ, 0x7610, R34 ;  /* 0x00007610ff227816 */ /* 0x000fe20000000022 */
[----:B------:R1:W4:Y:S01]  /*0430*/  @!P0 LDG.E.U16 R32, [R8.64+0x40] ;  /* 0x0000400608208981 */ /* 0x000322000c1e1500 */
[----:B------:R-:W-:-:S02]  /*0440*/  PRMT R37, RZ, 0x7610, R37 ;  /* 0x00007610ff257816 */ /* 0x000fc40000000025 */
[----:B------:R-:W-:Y:S01]  /*0450*/  PRMT R35, RZ, 0x7610, R35 ;  /* 0x00007610ff237816 */ /* 0x000fe20000000023 */
[----:B------:R1:W5:Y:S01]  /*0460*/  @!P3 LDG.E.U16 R30, [R8.64+0x80] ;  /* 0x00008006081eb981 */ /* 0x000362000c1e1500 */
[----:B------:R-:W-:-:S03]  /*0470*/  PRMT R33, RZ, 0x7610, R33 ;  /* 0x00007610ff217816 */ /* 0x000fc60000000021 */
[----:B--2---:R1:W2:Y:S04]  /*0480*/  @!P2 LDG.E.U16 R36, [R8.64+0xc0] ;  /* 0x0000c0060824a981 */ /* 0x0042a8000c1e1500 */
[----:B------:R1:W2:Y:S04]  /*0490*/  @!P1 LDG.E.U16 R34, [R8.64+0x100] ;  /* 0x0001000608229981 */ /* 0x0002a8000c1e1500 */
[----:B------:R1:W2:Y:S04]  /*04a0*/  @!P4 LDG.E.U16 R37, [R8.64+0x140] ;  /* 0x000140060825c981 */ /* 0x0002a8000c1e1500 */
[----:B------:R1:W2:Y:S04]  /*04b0*/  @!P5 LDG.E.U16 R35, [R8.64+0x180] ;  /* 0x000180060823d981 */ /* 0x0002a8000c1e1500 */
[----:B------:R1:W2:Y:S01]  /*04c0*/  @!P6 LDG.E.U16 R33, [R8.64+0x1c0] ;  /* 0x0001c0060821e981 */ /* 0x0002a2000c1e1500 */
[----:B------:R-:W-:-:S05]  /*04d0*/  IADD3 R19, R7, R0, RZ ;  /* 0x0000000007137210 */ /* 0x000fca0007ffe0ff */
[C---:B------:R-:W-:Y:S01]  /*04e0*/  IMAD R44, R0.reuse, 0x7, R19 ;  /* 0x00000007002c7824 */ /* 0x040fe200078e0213 */
[C---:B------:R-:W-:Y:S02]  /*04f0*/  IADD3 R12, R19.reuse, 0x20, RZ ;  /* 0x00000020130c7810 */ /* 0x040fe40007ffe0ff */
[C---:B------:R-:W-:Y:S02]  /*0500*/  IADD3 R16, R19.reuse, 0x80, RZ ;  /* 0x0000008013107810 */ /* 0x040fe40007ffe0ff */
[C---:B------:R-:W-:Y:S02]  /*0510*/  IADD3 R6, R19.reuse, 0x40, RZ ;  /* 0x0000004013067810 */ /* 0x040fe40007ffe0ff */
[C---:B------:R-:W-:Y:S02]  /*0520*/  IADD3 R18, R19.reuse, 0xa0, RZ ;  /* 0x000000a013127810 */ /* 0x040fe40007ffe0ff */
[----:B------:R-:W-:Y:S02]  /*0530*/  IADD3 R28, R19, 0xc0, RZ ;  /* 0x000000c0131c7810 */ /* 0x000fe40007ffe0ff */
[----:B------:R-:W-:-:S02]  /*0540*/  LEA R40, R0, R7, 0x3 ;  /* 0x0000000700287211 */ /* 0x000fc400078e18ff */
[C---:B------:R-:W-:Y:S02]  /*0550*/  IADD3 R14, R19.reuse, 0x60, RZ ;  /* 0x00000060130e7810 */ /* 0x040fe40007ffe0ff */
[C---:B------:R-:W-:Y:S02]  /*0560*/  IADD3 R38, R19.reuse, 0xe0, RZ ;  /* 0x000000e013267810 */ /* 0x040fe40007ffe0ff */
[C---:B------:R-:W-:Y:S02]  /*0570*/  IADD3 R7, R44.reuse, 0x2, RZ ;  /* 0x000000022c077810 */ /* 0x040fe40007ffe0ff */
[-C--:B------:R-:W-:Y:S02]  /*0580*/  LEA.HI.SX32 R11, R19, R19.reuse, 0x1b ;  /* 0x00000013130b7211 */ /* 0x080fe400078fdaff */
[----:B------:R-:W-:Y:S02]  /*0590*/  IADD3 R41, R44, 0x5, RZ ;  /* 0x000000052c297810 */ /* 0x000fe40007ffe0ff */
[----:B------:R-:W-:-:S02]  /*05a0*/  LEA.HI.SX32 R12, R12, R19, 0x1b ;  /* 0x000000130c0c7211 */ /* 0x000fc400078fdaff */
[-C--:B------:R-:W-:Y:S02]  /*05b0*/  LEA.HI.SX32 R15, R16, R19.reuse, 0x1b ;  /* 0x00000013100f7211 */ /* 0x080fe400078fdaff */
[-C--:B------:R-:W-:Y:S02]  /*05c0*/  LEA.HI.SX32 R13, R6, R19.reuse, 0x1b ;  /* 0x00000013060d7211 */ /* 0x080fe400078fdaff */
[-C--:B------:R-:W-:Y:S02]  /*05d0*/  LEA.HI.SX32 R16, R18, R19.reuse, 0x1b ;  /* 0x0000001312107211 */ /* 0x080fe400078fdaff */
[----:B------:R-:W-:Y:S02]  /*05e0*/  LEA.HI.SX32 R17, R28, R19, 0x1b ;  /* 0x000000131c117211 */ /* 0x000fe400078fdaff */
[C---:B-1----:R-:W-:Y:S02]  /*05f0*/  IADD3 R9, R44.reuse, 0x4, RZ ;  /* 0x000000042c097810 */ /* 0x042fe40007ffe0ff */
[----:B------:R-:W-:-:S02]  /*0600*/  IADD3 R43, R44, 0x6, RZ ;  /* 0x000000062c2b7810 */ /* 0x000fc40007ffe0ff */
[-C--:B------:R-:W-:Y:S02]  /*0610*/  LEA.HI.SX32 R14, R14, R19.reuse, 0x1b ;  /* 0x000000130e0e7211 */ /* 0x080fe400078fdaff */
[----:B------:R-:W-:Y:S02]  /*0620*/  LEA.HI.SX32 R18, R38, R19, 0x1b ;  /* 0x0000001326127211 */ /* 0x000fe400078fdaff */
[C---:B------:R-:W-:Y:S02]  /*0630*/  IADD3 R45, R44.reuse, 0x7, RZ ;  /* 0x000000072c2d7810 */ /* 0x040fe40007ffe0ff */
[----:B------:R-:W-:Y:S02]  /*0640*/  LEA.HI.SX32 R28, R7, R40, 0x1b ;  /* 0x00000028071c7211 */ /* 0x000fe400078fdaff */
[----:B------:R-:W-:Y:S02]  /*0650*/  SHF.L.U32 R38, R11, 0x1, RZ ;  /* 0x000000010b267819 */ /* 0x000fe400000006ff */
[----:B------:R-:W-:-:S02]  /*0660*/  IADD3 R19, R44, 0x1, RZ ;  /* 0x000000012c137810 */ /* 0x000fc40007ffe0ff */
[----:B------:R-:W-:Y:S02]  /*0670*/  IADD3 R29, R44, 0x3, RZ ;  /* 0x000000032c1d7810 */ /* 0x000fe40007ffe0ff */
[-C--:B------:R-:W-:Y:S02]  /*0680*/  LEA.HI.SX32 R7, R41, R40.reuse, 0x1b ;  /* 0x0000002829077211 */ /* 0x080fe400078fdaff */
[----:B------:R-:W-:Y:S02]  /*0690*/  SHF.L.U32 R41, R12, 0x1, RZ ;  /* 0x000000010c297819 */ /* 0x000fe400000006ff */
[-C--:B------:R-:W-:Y:S02]  /*06a0*/  LEA.HI.SX32 R6, R9, R40.reuse, 0x1b ;  /* 0x0000002809067211 */ /* 0x080fe400078fdaff */
[----:B------:R-:W-:Y:S02]  /*06b0*/  SHF.L.U32 R47, R13, 0x1, RZ ;  /* 0x000000010d2f7819 */ /* 0x000fe400000006ff */
[----:B------:R-:W-:-:S02]  /*06c0*/  LEA.HI.SX32 R8, R43, R40, 0x1b ;  /* 0x000000282b087211 */ /* 0x000fc400078fdaff */
[-C--:B------:R-:W-:Y:S02]  /*06d0*/  LEA.HI.SX32 R9, R45, R40.reuse, 0x1b ;  /* 0x000000282d097211 */ /* 0x080fe400078fdaff */
[----:B------:R-:W-:Y:S02]  /*06e0*/  SHF.L.U32 R43, R14, 0x1, RZ ;  /* 0x000000010e2b7819 */ /* 0x000fe400000006ff */
[-C--:B------:R-:W-:Y:S02]  /*06f0*/  LEA.HI.SX32 R19, R19, R40.reuse, 0x1b ;  /* 0x0000002813137211 */ /* 0x080fe400078fdaff */
[----:B------:R-:W-:Y:S02]  /*0700*/  LEA.HI.SX32 R29, R29, R40, 0x1b ;  /* 0x000000281d1d7211 */ /* 0x000fe400078fdaff */
[----:B------:R-:W-:Y:S02]  /*0710*/  SHF.L.U32 R45, R15, 0x1, RZ ;  /* 0x000000010f2d7819 */ /* 0x000fe400000006ff */
[----:B------:R-:W-:-:S02]  /*0720*/  SHF.L.U32 R40, R16, 0x1, RZ ;  /* 0x0000000110287819 */ /* 0x000fc400000006ff */
[----:B------:R-:W-:Y:S02]  /*0730*/  SHF.L.U32 R42, R17, 0x1, RZ ;  /* 0x00000001112a7819 */ /* 0x000fe400000006ff */
[----:B------:R-:W-:Y:S02]  /*0740*/  SHF.L.U32 R52, R18, 0x1, RZ ;  /* 0x0000000112347819 */ /* 0x000fe400000006ff */
[----:B------:R-:W-:Y:S02]  /*0750*/  LEA.HI.SX32 R44, R44, R44, 0x1b ;  /* 0x0000002c2c2c7211 */ /* 0x000fe400078fdaff */
[----:B------:R-:W-:Y:S02]  /*0760*/  P2R R39, PR, RZ, 0x1 ;  /* 0x00000001ff277803 */ /* 0x000fe40000000000 */
[----:B------:R-:W-:Y:S01]  /*0770*/  ISETP.GE.AND P0, PT, R22, R10, PT ;  /* 0x0000000a1600720c */ /* 0x000fe20003f06270 */
[----:B------:R-:W-:Y:S01]  /*0780*/  CS2R R48, SRZ ;  /* 0x0000000000307805 */ /* 0x000fe2000001ff00 */
[----:B------:R-:W-:Y:S01]  /*0790*/  CS2R R50, SRZ ;  /* 0x0000000000327805 */ /* 0x000fe2000001ff00 */
[----:B---3--:R1:W-:Y:S02]  /*07a0*/  STS.U16 [R38], R31 ;  /* 0x0000001f26007388 */ /* 0x0083e40000000400 */
[----:B-1----:R-:W-:-:S02]  /*07b0*/  SHF.L.U32 R31, R8, 0x1, RZ ;  /* 0x00000001081f7819 */ /* 0x002fc400000006ff */
[----:B----4-:R1:W-:Y:S04]  /*07c0*/  STS.U16 [R41+0x40], R32 ;  /* 0x0000402029007388 */ /* 0x0103e80000000400 */
[----:B-----5:R-:W-:Y:S04]  /*07d0*/  STS.U16 [R47+0x80], R30 ;  /* 0x0000801e2f007388 */ /* 0x020fe80000000400 */
[----:B--2---:R2:W-:Y:S04]  /*07e0*/  STS.U16 [R43+0xc0], R36 ;  /* 0x0000c0242b007388 */ /* 0x0045e80000000400 */
[----:B------:R-:W-:Y:S01]  /*07f0*/  STS.U16 [R45+0x100], R34 ;  /* 0x000100222d007388 */ /* 0x000fe20000000400 */
[----:B-1----:R-:W-:-:S03]  /*0800*/  SHF.L.U32 R41, R19, 0x1, RZ ;  /* 0x0000000113297819 */ /* 0x002fc600000006ff */
[----:B------:R1:W-:Y:S01]  /*0810*/  STS.U16 [R40+0x140], R37 ;  /* 0x0001402528007388 */ /* 0x0003e20000000400 */
[----:B------:R-:W-:-:S03]  /*0820*/  SHF.L.U32 R32, R6, 0x1, RZ ;  /* 0x0000000106207819 */ /* 0x000fc600000006ff */
[----:B------:R3:W-:Y:S01]  /*0830*/  STS.U16 [R42+0x180], R35 ;  /* 0x000180232a007388 */ /* 0x0007e20000000400 */
[----:B--2---:R-:W-:Y:S02]  /*0840*/  SHF.L.U32 R43, R29, 0x1, RZ ;  /* 0x000000011d2b7819 */ /* 0x004fe400000006ff */
[----:B------:R-:W-:Y:S01]  /*0850*/  SHF.L.U32 R30, R9, 0x1, RZ ;  /* 0x00000001091e7819 */ /* 0x000fe200000006ff */
[----:B------:R2:W-:Y:S01]  /*0860*/  STS.U16 [R52+0x1c0], R33 ;  /* 0x0001c02134007388 */ /* 0x0005e20000000400 */
[----:B------:R-:W-:-:S06]  /*0870*/  NOP ;  /* 0x0000000000007918 */ /* 0x000fcc0000000000 */
[----:B-1----:R-:W-:Y:S01]  /*0880*/  SHF.L.U32 R40, R44, 0x1, RZ ;  /* 0x000000012c287819 */ /* 0x002fe200000006ff */
[----:B------:R-:W-:Y:S01]  /*0890*/  LDS.U16 R41, [R41+0x2] ;  /* 0x0000020029297984 */ /* 0x000fe20000000400 */
[----:B---3--:R-:W-:Y:S02]  /*08a0*/  SHF.L.U32 R42, R28, 0x1, RZ ;  /* 0x000000011c2a7819 */ /* 0x008fe400000006ff */
[----:B--2---:R-:W-:Y:S01]  /*08b0*/  SHF.L.U32 R33, R7, 0x1, RZ ;  /* 0x0000000107217819 */ /* 0x004fe200000006ff */
[----:B------:R-:W-:Y:S04]  /*08c0*/  LDS.U16 R43, [R43+0x6] ;  /* 0x000006002b2b7984 */ /* 0x000fe80000000400 */
[----:B------:R-:W1:Y:S04]  /*08d0*/  LDS.U16 R40, [R40] ;  /* 0x0000000028287984 */ /* 0x000e680000000400 */
[----:B------:R-:W2:Y:S04]  /*08e0*/  LDS.U16 R42, [R42+0x4] ;  /* 0x000004002a2a7984 */ /* 0x000ea80000000400 */
[----:B------:R-:W3:Y:S04]  /*08f0*/  LDS.U16 R32, [R32+0x8] ;  /* 0x0000080020207984 */ /* 0x000ee80000000400 */
[----:B------:R-:W4:Y:S04]  /*0900*/  LDS.U16 R33, [R33+0xa] ;  /* 0x00000a0021217984 */ /* 0x000f280000000400 */
[----:B------:R-:W5:Y:S04]  /*0910*/  LDS.U16 R31, [R31+0xc] ;  /* 0x00000c001f1f7984 */ /* 0x000f680000000400 */
[----:B------:R-:W0:Y:S04]  /*0920*/  LDS.U16 R30, [R30+0xe] ;  /* 0x00000e001e1e7984 */ /* 0x000e280000000400 */
[----:B------:R-:W-:Y:S01]  /*0930*/  BAR.SYNC.DEFER_BLOCKING 0x0 ;  /* 0x0000000000007b1d */ /* 0x000fe20000010000 */
[----:B------:R-:W-:Y:S01]  /*0940*/  HFMA2.MMA R38, -RZ, RZ, 0, 0 ;  /* 0x00000000ff267435 */ /* 0x000fe200000001ff */
[----:B------:R-:W-:Y:S01]  /*0950*/  CS2R R46, SRZ ;  /* 0x00000000002e7805 */ /* 0x000fe2000001ff00 */
[----:B------:R-:W-:-:S08]  /*0960*/  MOV R45, RZ ;  /* 0x000000ff002d7202 */ /* 0x000fd00000000f00 */
        /* <DEDUP_REMOVED lines=9> */
[----:B------:R-:W-:-:S03]  /*0a00*/  HFMA2.MMA R53, -RZ, RZ, 0, 0 ;  /* 0x00000000ff357435 */ /* 0x000fc600000001ff */
        /* <DEDUP_REMOVED lines=18> */
[----:B--2---:R-:W-:Y:S01]  /*0b30*/  CS2R R46, SRZ ;  /* 0x00000000002e7805 */ /* 0x004fe2000001ff00 */
[----:B------:R-:W-:Y:S01]  /*0b40*/  CS2R R48, SRZ ;  /* 0x0000000000307805 */ /* 0x000fe2000001ff00 */
[----:B---3--:R-:W-:-:S02]  /*0b50*/  MOV R45, RZ ;  /* 0x000000ff002d7202 */ /* 0x008fc40000000f00 */
[----:B------:R-:W-:Y:S01]  /*0b60*/  MOV R50, RZ ;  /* 0x000000ff00327202 */ /* 0x000fe20000000f00 */
[----:B------:R2:W3:Y:S01]  /*0b70*/  @!P0 LDG.E R53, [R4.64+0x80] ;  /* 0x0000800604358981 */ /* 0x0004e2000c1e1900 */
[----:B------:R-:W-:Y:S01]  /*0b80*/  ISETP.GE.AND P0, PT, R22, R10, PT ;  /* 0x0000000a1600720c */ /* 0x000fe20003f06270 */
[----:B------:R-:W-:Y:S02]  /*0b90*/  HFMA2.MMA R10, -RZ, RZ, 0, 0 ;  /* 0x00000000ff0a7435 */ /* 0x000fe400000001ff */
[----:B------:R2:W4:Y:S04]  /*0ba0*/  @!P3 LDG.E R48, [R4.64+0x100] ;  /* 0x000100060430b981 */ /* 0x000528000c1e1900 */
[----:B------:R2:W3:Y:S04]  /*0bb0*/  @!P2 LDG.E R45, [R4.64+0x180] ;  /* 0x00018006042da981 */ /* 0x0004e8000c1e1900 */
[----:B------:R2:W3:Y:S04]  /*0bc0*/  @!P1 LDG.E R10, [R4.64+0x200] ;  /* 0x00020006040a9981 */ /* 0x0004e8000c1e1900 */
[----:B------:R2:W3:Y:S04]  /*0bd0*/  @!P0 LDG.E R46, [R4.64] ;  /* 0x00000006042e8981 */ /* 0x0004e8000c1e1900 */
[----:B------:R2:W4:Y:S04]  /*0be0*/  @!P4 LDG.E R47, [R4.64+0x280] ;  /* 0x00028006042fc981 */ /* 0x000528000c1e1900 */
[----:B------:R2:W4:Y:S04]  /*0bf0*/  @!P5 LDG.E R50, [R4.64+0x300] ;  /* 0x000300060432d981 */ /* 0x000528000c1e1900 */
[----:B------:R2:W4:Y:S01]  /*0c00*/  @!P6 LDG.E R49, [R4.64+0x380] ;  /* 0x000380060431e981 */ /* 0x000522000c1e1900 */
[----:B-1----:R-:W-:-:S02]  /*0c10*/  HADD2.F32 R40, -RZ, R40.H0_H0 ;  /* 0x20000028ff287230 */ /* 0x002fc40000004100 */
[----:B------:R-:W-:Y:S02]  /*0c20*/  HADD2.F32 R41, -RZ, R41.H0_H0 ;  /* 0x20000029ff297230 */ /* 0x000fe40000004100 */
[----:B------:R-:W-:Y:S01]  /*0c30*/  HADD2.F32 R42, -RZ, R42.H0_H0 ;  /* 0x2000002aff2a7230 */ /* 0x000fe20000004100 */
[----:B------:R-:W-:Y:S01]  /*0c40*/  FMUL.FTZ R40, R40, c[0x0][0x1a0] ;  /* 0x0000680028287a20 */ /* 0x000fe20000410000 */
[----:B------:R-:W-:Y:S01]  /*0c50*/  HADD2.F32 R43, -RZ, R43.H0_H0 ;  /* 0x2000002bff2b7230 */ /* 0x000fe20000004100 */
[----:B------:R-:W-:-:S04]  /*0c60*/  FMUL.FTZ R41, R41, c[0x0][0x1a0] ;  /* 0x0000680029297a20 */ /* 0x000fc80000410000 */
[----:B--2---:R-:W-:Y:S01]  /*0c70*/  FMUL.FTZ R4, R43, c[0x0][0x1a0] ;  /* 0x000068002b047a20 */ /* 0x004fe20000410000 */
[----:B------:R-:W-:Y:S01]  /*0c80*/  F2FP.PACK_AB R40, R41, R40 ;  /* 0x000000282928723e */ /* 0x000fe200000000ff */
[----:B------:R-:W-:Y:S02]  /*0c90*/  HADD2.F32 R32, -RZ, R32.H0_H0 ;  /* 0x20000020ff207230 */ /* 0x000fe40000004100 */
[----:B------:R-:W-:-:S03]  /*0ca0*/  HADD2.F32 R33, -RZ, R33.H0_H0 ;  /* 0x20000021ff217230 */ /* 0x000fc60000004100 */
[----:B------:R-:W-:Y:S02]  /*0cb0*/  FMUL.FTZ R32, R32, c[0x0][0x1a0] ;  /* 0x0000680020207a20 */ /* 0x000fe40000410000 */
[----:B------:R-:W-:Y:S01]  /*0cc0*/  FMUL.FTZ R33, R33, c[0x0][0x1a0] ;  /* 0x0000680021217a20 */ /* 0x000fe20000410000 */
[----:B-----5:R-:W-:-:S04]  /*0cd0*/  HADD2.F32 R31, -RZ, R31.H0_H0 ;  /* 0x2000001fff1f7230 */ /* 0x020fc80000004100 */
[----:B------:R-:W-:Y:S01]  /*0ce0*/  F2FP.PACK_AB R32, R33, R32 ;  /* 0x000000202120723e */ /* 0x000fe200000000ff */
[----:B0-----:R-:W-:Y:S01]  /*0cf0*/  HADD2.F32 R30, -RZ, R30.H0_H0 ;  /* 0x2000001eff1e7230 */ /* 0x001fe20000004100 */
[----:B------:R-:W-:-:S04]  /*0d00*/  FMUL.FTZ R31, R31, c[0x0][0x1a0] ;  /* 0x000068001f1f7a20 */ /* 0x000fc80000410000 */
[----:B------:R-:W-:-:S05]  /*0d10*/  FMUL.FTZ R30, R30, c[0x0][0x1a0] ;  /* 0x000068001e1e7a20 */ /* 0x000fca0000410000 */
[----:B------:R-:W-:Y:S01]  /*0d20*/  F2FP.PACK_AB R31, R30, R31 ;  /* 0x0000001f1e1f723e */ /* 0x000fe200000000ff */
[----:B---3--:R-:W-:Y:S04]  /*0d30*/  STS [R11.X4], R46 ;  /* 0x0000002e0b007388 */ /* 0x008fe80000004800 */
[----:B------:R-:W-:Y:S04]  /*0d40*/  STS [R12.X4+0x80], R53 ;  /* 0x000080350c007388 */ /* 0x000fe80000004800 */
[----:B----4-:R0:W-:Y:S04]  /*0d50*/  STS [R13.X4+0x100], R48 ;  /* 0x000100300d007388 */ /* 0x0101e80000004800 */
[----:B------:R-:W-:Y:S04]  /*0d60*/  STS [R14.X4+0x180], R45 ;  /* 0x0001802d0e007388 */ /* 0x000fe80000004800 */
[----:B------:R1:W-:Y:S04]  /*0d70*/  STS [R15.X4+0x200], R10 ;  /* 0x0002000a0f007388 */ /* 0x0003e80000004800 */
[----:B------:R2:W-:Y:S04]  /*0d80*/  STS [R16.X4+0x280], R47 ;  /* 0x0002802f10007388 */ /* 0x0005e80000004800 */
[----:B------:R-:W-:Y:S04]  /*0d90*/  STS [R17.X4+0x300], R50 ;  /* 0x0003003211007388 */ /* 0x000fe80000004800 */
[----:B------:R3:W-:Y:S01]  /*0da0*/  STS [R18.X4+0x380], R49 ;  /* 0x0003803112007388 */ /* 0x0007e20000004800 */
[----:B------:R-:W-:-:S06]  /*0db0*/  NOP ;  /* 0x0000000000007918 */ /* 0x000fcc0000000000 */
[----:B------:R-:W4:Y:S04]  /*0dc0*/  LDS R19, [R19.X4+0x4] ;  /* 0x0000040013137984 */ /* 0x000f280000004800 */
[----:B------:R-:W5:Y:S01]  /*0dd0*/  LDS R44, [R44.X4] ;  /* 0x000000002c2c7984 */ /* 0x000f620000004800 */
[----:B0-----:R-:W-:-:S03]  /*0de0*/  FMUL.FTZ R13, R42, c[0x0][0x1a0] ;  /* 0x000068002a0d7a20 */ /* 0x001fc60000410000 */
[----:B------:R-:W0:Y:S01]  /*0df0*/  LDS R28, [R28.X4+0x8] ;  /* 0x000008001c1c7984 */ /* 0x000e220000004800 */
[----:B-1----:R-:W-:-:S03]  /*0e00*/  HADD2.F32 R10, -RZ, R40.H0_H0 ;  /* 0x20000028ff0a7230 */ /* 0x002fc60000004100 */
[----:B------:R-:W1:Y:S01]  /*0e10*/  LDS R12, [R6.X4+0x10] ;  /* 0x00001000060c7984 */ /* 0x000e620000004800 */
[----:B------:R-:W-:Y:S01]  /*0e20*/  F2FP.PACK_AB R13, R4, R13 ;  /* 0x0000000d040d723e */ /* 0x000fe200000000ff */
[----:B------:R-:W-:Y:S01]  /*0e30*/  HADD2.F32 R4, -RZ, R40.H1_H1 ;  /* 0x30000028ff047230 */ /* 0x000fe20000004100 */
[----:B------:R-:W-:Y:S01]  /*0e40*/  MOV R11, c[0x0][0x18c] ;  /* 0x00006300000b7a02 */ /* 0x000fe20000000f00 */
[----:B------:R-:W1:Y:S01]  /*0e50*/  LDS R29, [R29.X4+0xc] ;  /* 0x00000c001d1d7984 */ /* 0x000e620000004800 */
[----:B------:R-:W-:-:S03]  /*0e60*/  FMUL.FTZ R14, R10, R10 ;  /* 0x0000000a0a0e7220 */ /* 0x000fc60000410000 */
[----:B------:R-:W1:Y:S01]  /*0e70*/  LDS R7, [R7.X4+0x14] ;  /* 0x0000140007077984 */ /* 0x000e620000004800 */
[----:B------:R-:W-:Y:S01]  /*0e80*/  HADD2.F32 R5, -RZ, R13.H0_H0 ;  /* 0x2000000dff057230 */ /* 0x000fe20000004100 */
[----:B------:R-:W-:Y:S02]  /*0e90*/  FADD.FTZ R11, -R11, 1 ;  /* 0x3f8000000b0b7421 */ /* 0x000fe40000010100 */
[----:B--2---:R-:W-:Y:S02]  /*0ea0*/  FMUL.FTZ R16, R4, R4 ;  /* 0x0000000404107220 */ /* 0x004fe40000410000 */
[----:B---3--:R-:W-:Y:S02]  /*0eb0*/  FMUL.FTZ R18, R5, R5 ;  /* 0x0000000505127220 */ /* 0x008fe40000410000 */
[----:B------:R-:W-:Y:S02]  /*0ec0*/  FMUL.FTZ R15, R14, R11 ;  /* 0x0000000b0e0f7220 */ /* 0x000fe40000410000 */
[C---:B------:R-:W-:Y:S01]  /*0ed0*/  FMUL.FTZ R16, R11.reuse, R16 ;  /* 0x000000100b107220 */ /* 0x040fe20000410000 */
[----:B------:R2:W3:Y:S01]  /*0ee0*/  LDS R14, [R8.X4+0x18] ;  /* 0x00001800080e7984 */ /* 0x0004e20000004800 */
[----:B------:R-:W-:-:S02]  /*0ef0*/  FMUL.FTZ R17, R11, R18 ;  /* 0x000000120b117220 */ /* 0x000fc40000410000 */
[----:B----4-:R-:W-:Y:S02]  /*0f00*/  FFMA.FTZ R18, R19, c[0x0][0x18c], R16 ;  /* 0x0000630013127a23 */ /* 0x010fe40000010010 */
[----:B------:R4:W3:Y:S01]  /*0f10*/  LDS R16, [R9.X4+0x1c] ;  /* 0x00001c0009107984 */ /* 0x0008e20000004800 */
[--C-:B--2---:R-:W-:Y:S01]  /*0f20*/  HADD2.F32 R8, -RZ, R32.reuse.H0_H0 ;  /* 0x20000020ff087230 */ /* 0x104fe20000004100 */
[----:B-----5:R-:W-:Y:S01]  /*0f30*/  FFMA.FTZ R44, R44, c[0x0][0x18c], R15 ;  /* 0x000063002c2c7a23 */ /* 0x020fe2000001000f */
[----:B------:R-:W-:Y:S02]  /*0f40*/  HADD2.F32 R6, -RZ, R13.H1_H1 ;  /* 0x3000000dff067230 */ /* 0x000fe40000004100 */
[----:B------:R-:W-:Y:S01]  /*0f50*/  HADD2.F32 R13, -RZ, R32.H1_H1 ;  /* 0x30000020ff0d7230 */ /* 0x000fe20000004100 */
[----:B------:R-:W-:Y:S02]  /*0f60*/  FMUL.FTZ R32, R8, R8 ;  /* 0x0000000808207220 */ /* 0x000fe40000410000 */
[----:B------:R-:W-:-:S02]  /*0f70*/  FMUL.FTZ R15, R21, R44 ;  /* 0x0000002c150f7220 */ /* 0x000fc40000410000 */
[----:B0-----:R-:W-:Y:S02]  /*0f80*/  FFMA.FTZ R28, R28, c[0x0][0x18c], R17 ;  /* 0x000063001c1c7a23 */ /* 0x001fe40000010011 */
[----:B------:R-:W-:Y:S02]  /*0f90*/  FMUL.FTZ R17, R21, R18 ;  /* 0x0000001215117220 */ /* 0x000fe40000410000 */
[----:B----4-:R-:W-:Y:S02]  /*0fa0*/  FMUL.FTZ R9, R11, R32 ;  /* 0x000000200b097220 */ /* 0x010fe40000410000 */
[----:B------:R-:W-:Y:S02]  /*0fb0*/  FMUL.FTZ R18, R6, R6 ;  /* 0x0000000606127220 */ /* 0x000fe40000410000 */
[----:B------:R-:W-:Y:S01]  /*0fc0*/  FMUL.FTZ R30, R13, R13 ;  /* 0x0000000d0d1e7220 */ /* 0x000fe20000410000 */
[----:B------:R-:W0:Y:S01]  /*0fd0*/  MUFU.SQRT R15, R15 ;  /* 0x0000000f000f7308 */ /* 0x000e220000002000 */
[----:B-1----:R-:W-:Y:S01]  /*0fe0*/  FFMA.FTZ R12, R12, c[0x0][0x18c], R9 ;  /* 0x000063000c0c7a23 */ /* 0x002fe20000010009 */
[----:B------:R-:W-:Y:S01]  /*0ff0*/  HADD2.F32 R9, -RZ, R31.H0_H0 ;  /* 0x2000001fff097230 */ /* 0x000fe20000004100 */
[----:B------:R-:W-:-:S02]  /*1000*/  FMUL.FTZ R40, R11, R18 ;  /* 0x000000120b287220 */ /* 0x000fc40000410000 */
[----:B------:R-:W-:Y:S02]  /*1010*/  FMUL.FTZ R30, R11, R30 ;  /* 0x0000001e0b1e7220 */ /* 0x000fe40000410000 */
[----:B------:R-:W-:Y:S01]  /*1020*/  FMUL.FTZ R18, R21, R28 ;  /* 0x0000001c15127220 */ /* 0x000fe20000410000 */
[----:B------:R-:W1:Y:S01]  /*1030*/  MUFU.SQRT R17, R17 ;  /* 0x0000001100117308 */ /* 0x000e620000002000 */
[----:B------:R-:W-:Y:S02]  /*1040*/  FFMA.FTZ R40, R29, c[0x0][0x18c], R40 ;  /* 0x000063001d287a23 */ /* 0x000fe40000010028 */
[----:B------:R-:W-:Y:S01]  /*1050*/  FFMA.FTZ R30, R7, c[0x0][0x18c], R30 ;  /* 0x00006300071e7a23 */ /* 0x000fe2000001001e */
[----:B------:R-:W-:Y:S01]  /*1060*/  HADD2.F32 R7, -RZ, R31.H1_H1 ;  /* 0x3000001fff077230 */ /* 0x000fe20000004100 */
[----:B------:R-:W-:Y:S02]  /*1070*/  FMUL.FTZ R19, R21, R12 ;  /* 0x0000000c15137220 */ /* 0x000fe40000410000 */
[----:B------:R-:W-:Y:S01]  /*1080*/  FMUL.FTZ R12, R9, R9 ;  /* 0x00000009090c7220 */ /* 0x000fe20000410000 */
[----:B------:R-:W2:Y:S01]  /*1090*/  MUFU.SQRT R18, R18 ;  /* 0x0000001200127308 */ /* 0x000ea20000002000 */
[----:B------:R-:W-:-:S02]  /*10a0*/  FMUL.FTZ R28, R21, R40 ;  /* 0x00000028151c7220 */ /* 0x000fc40000410000 */
[----:B------:R-:W-:Y:S02]  /*10b0*/  FMUL.FTZ R29, R11, R12 ;  /* 0x0000000c0b1d7220 */ /* 0x000fe40000410000 */
[----:B------:R-:W-:Y:S02]  /*10c0*/  FMUL.FTZ R31, R21, R30 ;  /* 0x0000001e151f7220 */ /* 0x000fe40000410000 */
[----:B------:R-:W-:Y:S01]  /*10d0*/  FMUL.FTZ R30, R7, R7 ;  /* 0x00000007071e7220 */ /* 0x000fe20000410000 */
[----:B------:R-:W4:Y:S01]  /*10e0*/  MUFU.SQRT R28, R28 ;  /* 0x0000001c001c7308 */ /* 0x000f220000002000 */
[----:B---3--:R-:W-:Y:S02]  /*10f0*/  FFMA.FTZ R12, R14, c[0x0][0x18c], R29 ;  /* 0x000063000e0c7a23 */ /* 0x008fe4000001001d */
[----:B------:R-:W-:Y:S02]  /*1100*/  FMUL.FTZ R11, R11, R30 ;  /* 0x0000001e0b0b7220 */ /* 0x000fe40000410000 */
[----:B0-----:R-:W-:Y:S01]  /*1110*/  FADD.FTZ R29, R15, c[0x0][0x190] ;  /* 0x000064000f1d7621 */ /* 0x001fe20000010000 */
[----:B------:R-:W-:-:S02]  /*1120*/  MOV R15, c[0x0][0x188] ;  /* 0x00006200000f7a02 */ /* 0x000fc40000000f00 */
[----:B------:R-:W0:Y:S01]  /*1130*/  MUFU.SQRT R19, R19 ;  /* 0x0000001300137308 */ /* 0x000e220000002000 */
[----:B------:R-:W-:Y:S02]  /*1140*/  FMUL.FTZ R12, R21, R12 ;  /* 0x0000000c150c7220 */ /* 0x000fe40000410000 */
        /* <DEDUP_REMOVED lines=9> */
[----:B------:R-:W-:Y:S01]  /*11e0*/  MUFU.SQRT R12, R12 ;  /* 0x0000000c000c7308 */ /* 0x000fe20000002000 */
[----:B------:R-:W-:-:S07]  /*11f0*/  FFMA.FTZ R17, R2, c[0x0][0x188], R17 ;  /* 0x0000620002117a23 */ /* 0x000fce0000010011 */
[----:B------:R-:W3:Y:S01]  /*1200*/  MUFU.RCP R30, R30 ;  /* 0x0000001e001e7308 */ /* 0x000ee20000001000 */
[----:B----4-:R-:W-:Y:S02]  /*1210*/  FADD.FTZ R28, R28, c[0x0][0x190] ;  /* 0x000064001c1c7621 */ /* 0x010fe40000010000 */
[----:B------:R-:W-:Y:S02]  /*1220*/  FFMA.FTZ R39, R39, c[0x0][0x188], R4 ;  /* 0x0000620027277a23 */ /* 0x000fe40000010004 */
[----:B0-----:R-:W-:-:S03]  /*1230*/  FADD.FTZ R2, R19, c[0x0][0x190] ;  /* 0x0000640013027621 */ /* 0x001fc60000010000 */
[----:B------:R-:W0:Y:S01]  /*1240*/  MUFU.RCP R16, R16 ;  /* 0x0000001000107308 */ /* 0x000e220000001000 */
[----:B------:R-:W-:Y:S02]  /*1250*/  FMUL.FTZ R4, R20, R17 ;  /* 0x0000001114047220 */ /* 0x000fe40000410000 */
[----:B------:R-:W-:-:S05]  /*1260*/  FMUL.FTZ R5, R15, R5 ;  /* 0x000000050f057220 */ /* 0x000fca0000410000 */
[----:B------:R-:W4:Y:S01]  /*1270*/  MUFU.SQRT R11, R11 ;  /* 0x0000000b000b7308 */ /* 0x000f220000002000 */
[----:B------:R-:W-:Y:S02]  /*1280*/  FMUL.FTZ R39, R20, R39 ;  /* 0x0000002714277220 */ /* 0x000fe40000410000 */
[----:B-1----:R-:W-:Y:S02]  /*1290*/  FADD.FTZ R14, R14, c[0x0][0x190] ;  /* 0x000064000e0e7621 */ /* 0x002fe40000010000 */
[----:B--2---:R-:W-:-:S03]  /*12a0*/  FMUL.FTZ R4, R4, R29 ;  /* 0x0000001d04047220 */ /* 0x004fc60000410000 */
[----:B------:R-:W1:Y:S01]  /*12b0*/  MUFU.RCP R10, R28 ;  /* 0x0000001c000a7308 */ /* 0x000e620000001000 */
[----:B------:R-:W-:Y:S02]  /*12c0*/  FFMA.FTZ R5, R38, c[0x0][0x188], R5 ;  /* 0x0000620026057a23 */ /* 0x000fe40000010005 */
[----:B------:R-:W-:Y:S02]  /*12d0*/  FMUL.FTZ R6, R15, R6 ;  /* 0x000000060f067220 */ /* 0x000fe40000410000 */
[----:B---3--:R-:W-:-:S03]  /*12e0*/  FMUL.FTZ R39, R39, R30 ;  /* 0x0000001e27277220 */ /* 0x008fc60000410000 */
[----:B------:R-:W2:Y:S01]  /*12f0*/  MUFU.RCP R2, R2 ;  /* 0x0000000200027308 */ /* 0x000ea20000001000 */
[----:B------:R-:W-:Y:S02]  /*1300*/  FMUL.FTZ R4, R4, R4 ;  /* 0x0000000404047220 */ /* 0x000fe40000410000 */
[----:B------:R-:W-:Y:S02]  /*1310*/  FADD.FTZ R12, R12, c[0x0][0x190] ;  /* 0x000064000c0c7621 */ /* 0x000fe40000010000 */
[----:B------:R-:W-:Y:S02]  /*1320*/  FMUL.FTZ R5, R20, R5 ;  /* 0x0000000514057220 */ /* 0x000fe40000410000 */
[----:B------:R-:W-:Y:S01]  /*1330*/  FFMA.FTZ R37, R37, c[0x0][0x188], R6 ;  /* 0x0000620025257a23 */ /* 0x000fe20000010006 */
[----:B------:R-:W3:Y:S01]  /*1340*/  MUFU.RCP R14, R14 ;  /* 0x0000000e000e7308 */ /* 0x000ee20000001000 */
[----:B------:R-:W-:Y:S02]  /*1350*/  FMUL.FTZ R17, R15, R8 ;  /* 0x000000080f117220 */ /* 0x000fe40000410000 */
[----:B------:R-:W-:-:S02]  /*1360*/  FFMA.FTZ R6, R39, R39, R4 ;  /* 0x0000002727067223 */ /* 0x000fc40000010004 */
[----:B0-----:R-:W-:Y:S02]  /*1370*/  FMUL.FTZ R5, R5, R16 ;  /* 0x0000001005057220 */ /* 0x001fe40000410000 */
[----:B------:R-:W-:Y:S01]  /*1380*/  FFMA.FTZ R17, R36, c[0x0][0x188], R17 ;  /* 0x0000620024117a23 */ /* 0x000fe20000010011 */
[----:B------:R-:W0:Y:S01]  /*1390*/  MUFU.RCP R12, R12 ;  /* 0x0000000c000c7308 */ /* 0x000e220000001000 */
[----:B------:R-:W-:Y:S02]  /*13a0*/  FMUL.FTZ R37, R20, R37 ;  /* 0x0000002514257220 */ /* 0x000fe40000410000 */
[----:B------:R-:W-:Y:S02]  /*13b0*/  FMUL.FTZ R4, R15, R13 ;  /* 0x0000000d0f047220 */ /* 0x000fe40000410000 */
[----:B----4-:R-:W-:Y:S02]  /*13c0*/  FADD.FTZ R11, R11, c[0x0][0x190] ;  /* 0x000064000b0b7621 */ /* 0x010fe40000010000 */
[----:B------:R-:W-:-:S02]  /*13d0*/  FFMA.FTZ R5, R5, R5, R6 ;  /* 0x0000000505057223 */ /* 0x000fc40000010006 */
[----:B-1----:R-:W-:Y:S01]  /*13e0*/  FMUL.FTZ R10, R37, R10 ;  /* 0x0000000a250a7220 */ /* 0x002fe20000410000 */
[----:B------:R-:W1:Y:S01]  /*13f0*/  MUFU.RCP R6, R11 ;  /* 0x0000000b00067308 */ /* 0x000e620000001000 */
[----:B------:R-:W-:Y:S02]  /*1400*/  FFMA.FTZ R35, R35, c[0x0][0x188], R4 ;  /* 0x0000620023237a23 */ /* 0x000fe40000010004 */
[----:B------:R-:W-:Y:S02]  /*1410*/  FMUL.FTZ R17, R20, R17 ;  /* 0x0000001114117220 */ /* 0x000fe40000410000 */
[----:B------:R-:W-:Y:S02]  /*1420*/  FMUL.FTZ R9, R15, R9 ;  /* 0x000000090f097220 */ /* 0x000fe40000410000 */
[----:B------:R-:W-:Y:S02]  /*1430*/  FFMA.FTZ R5, R10, R10, R5 ;  /* 0x0000000a0a057223 */ /* 0x000fe40000010005 */
[----:B--2---:R-:W-:-:S02]  /*1440*/  FMUL.FTZ R2, R17, R2 ;  /* 0x0000000211027220 */ /* 0x004fc40000410000 */
[----:B------:R-:W-:Y:S02]  /*1450*/  FMUL.FTZ R35, R20, R35 ;  /* 0x0000002314237220 */ /* 0x000fe40000410000 */
[----:B------:R-:W-:Y:S02]  /*1460*/  FMUL.FTZ R4, R15, R7 ;  /* 0x000000070f047220 */ /* 0x000fe40000410000 */
[----:B------:R-:W-:Y:S02]  /*1470*/  FFMA.FTZ R9, R34, c[0x0][0x188], R9 ;  /* 0x0000620022097a23 */ /* 0x000fe40000010009 */
[----:B------:R-:W-:Y:S02]  /*1480*/  FFMA.FTZ R2, R2, R2, R5 ;  /* 0x0000000202027223 */ /* 0x000fe40000010005 */
[----:B---3--:R-:W-:Y:S02]  /*1490*/  FMUL.FTZ R35, R35, R14 ;  /* 0x0000000e23237220 */ /* 0x008fe40000410000 */
[----:B------:R-:W-:-:S02]  /*14a0*/  FFMA.FTZ R3, R3, c[0x0][0x188], R4 ;  /* 0x0000620003037a23 */ /* 0x000fc40000010004 */
[C---:B------:R-:W-:Y:S02]  /*14b0*/  FMUL.FTZ R9, R20.reuse, R9 ;  /* 0x0000000914097220 */ /* 0x040fe40000410000 */
[----:B------:R-:W-:Y:S02]  /*14c0*/  FFMA.FTZ R2, R35, R35, R2 ;  /* 0x0000002323027223 */ /* 0x000fe40000010002 */
[----:B------:R-:W-:Y:S02]  /*14d0*/  FMUL.FTZ R3, R20, R3 ;  /* 0x0000000314037220 */ /* 0x000fe40000410000 */
[----:B0-----:R-:W-:Y:S02]  /*14e0*/  FMUL.FTZ R9, R9, R12 ;  /* 0x0000000c09097220 */ /* 0x001fe40000410000 */
[----:B-1----:R-:W-:Y:S02]  /*14f0*/  FMUL.FTZ R3, R3, R6 ;  /* 0x0000000603037220 */ /* 0x002fe40000410000 */
        /* <DEDUP_REMOVED lines=42> */
.L_x_1663:
[----:B0-----:R-:W-:Y:S05]  /*17a0*/  BSYNC B0 ;  /* 0x0000000000007941 */ /* 0x001fea0003800000 */
.L_x_1662:
[----:B------:R-:W-:Y:S01]  /*17b0*/  BSSY B0, `(.L_x_1664) ;  /* 0x0000006000007945 */ /* 0x000fe20003800000 */
[----:B------:R-:W-:Y:S01]  /*17c0*/  LOP3.LUT R7, R28, 0xffffff00, RZ, 0xc0, !PT ;  /* 0xffffff001c077812 */ /* 0x000fe200078ec0ff */
[----:B------:R-:W-:Y:S05]  /*17d0*/  @P0 BRA `(.L_x_1665) ;  /* 0x0000003000000947 */ /* 0x000fea0003800000 */
[----:B------:R-:W-:Y:S02]  /*17e0*/  MOV R2, c[0x0][0x180] ;  /* 0x0000600000027a02 */ /* 0x000fe40000000f00 */
[----:B------:R-:W-:-:S05]  /*17f0*/  MOV R3, c[0x0][0x184] ;  /* 0x0000610000037a02 */ /* 0x000fca0000000f00 */
[----:B------:R0:W-:Y:S02]  /*1800*/  RED.E.ADD.F32.FTZ.RN.STRONG.GPU [R2.64], R19 ;  /* 0x000000130200798e */ /* 0x0001e4000c10e786 */
.L_x_1665:
[----:B------:R-:W-:Y:S05]  /*1810*/  BSYNC B0 ;  /* 0x0000000000007941 */ /* 0x000fea0003800000 */
.L_x_1664:
[----:B0-----:R-:W-:Y:S01]  /*1820*/  MOV R2, c[0x0][0xc] ;  /* 0x0000030000027a02 */ /* 0x001fe20000000f00 */
[----:B------:R-:W-:-:S06]  /*1830*/  NOP ;  /* 0x0000000000007918 */ /* 0x000fcc0000000000 */
[----:B------:R-:W-:-:S04]  /*1840*/  LEA R23, R2, R23, 0xc ;  /* 0x0000001702177211 */ /* 0x000fc800078e60ff */
[----:B------:R-:W-:-:S13]  /*1850*/  ISETP.GE.U32.AND P0, PT, R23, UR5, PT ;  /* 0x0000000517007c0c */ /* 0x000fda000bf06070 */
[----:B------:R-:W-:Y:S01]  /*1860*/  @P0 CALL.REL.NOINC `(.L_x_1666) ;  /* 0x0000001000000944 */ /* 0x000fe20003c00000 */
[----:B------:R-:W-:Y:S05]  /*1870*/  BRA `(.L_x_1667) ;  /* 0xffffe9c000007947 */ /* 0x000fea000383ffff */
.L_x_1666:
[----:B------:R-:W-:Y:S05]  /*1880*/  EXIT ;  /* 0x000000000000794d */ /* 0x000fea0003800000 */
.L_x_1668:
        /* <DEDUP_REMOVED lines=15> */
.L_x_2173:


//--------------------- .text._Z33kPreconditionOptimizer32bit2StateIfLi0ELi4096ELi8EEvPT_S1_PfS2_S2_ffffiffi --------------------------
	.section	.text._Z33kPreconditionOptimizer32bit2StateIfLi0ELi4096ELi8EEvPT_S1_PfS2_S2_ffffiffi,"ax",@progbits
	.sectioninfo	@"SHI_REGISTERS=56"
	.align	128
        .global         _Z33kPreconditionOptimizer32bit2StateIfLi0ELi4096ELi8EEvPT_S1_PfS2_S2_ffffiffi
        .type           _Z33kPreconditionOptimizer32bit2StateIfLi0ELi4096ELi8EEvPT_S1_PfS2_S2_ffffiffi,@function
        .size           _Z33kPreconditionOptimizer32bit2StateIfLi0ELi4096ELi8EEvPT_S1_PfS2_S2_ffffiffi,(.L_x_2174 - _Z33kPreconditionOptimizer32bit2StateIfLi0ELi4096ELi8EEvPT_S1_PfS2_S2_ffffiffi)
        .other          _Z33kPreconditionOptimizer32bit2StateIfLi0ELi4096ELi8EEvPT_S1_PfS2_S2_ffffiffi,@"STO_CUDA_ENTRY STV_DEFAULT"
_Z33kPreconditionOptimizer32bit2StateIfLi0ELi4096ELi8EEvPT_S1_PfS2_S2_ffffiffi:
.text._Z33kPreconditionOptimizer32bit2StateIfLi0ELi4096ELi8EEvPT_S1_PfS2_S2_ffffiffi:
        /* <DEDUP_REMOVED lines=36> */
.L_x_1674:
[----:B------:R-:W-:Y:S01]  /*0240*/  BAR.SYNC.DEFER_BLOCKING 0x0 ;  /* 0x0000000000007b1d */ /* 0x000fe20000010000 */
[----:B------:R-:W-:Y:S01]  /*0250*/  IADD3 R10, -R24, c[0x0][0x1a4], RZ ;  /* 0x00006900180a7a10 */ /* 0x000fe20007ffe1ff */
[----:B------:R-:W-:Y:S01]  /*0260*/  HFMA2.MMA R31, -RZ, RZ, 0, 0 ;  /* 0x00000000ff1f7435 */ /* 0x000fe200000001ff */
[C---:B------:R-:W-:Y:S01]  /*0270*/  IADD3 R2, P1, R23.reuse, R24, RZ ;  /* 0x0000001817027210 */ /* 0x040fe20007f3e0ff */
[----:B------:R-:W-:Y:S01]  /*0280*/  CS2R R32, SRZ ;  /* 0x0000000000207805 */ /* 0x000fe2000001ff00 */
[----:B------:R-:W-:Y:S01]  /*0290*/  IMNMX.U32 R10, R10, 0x1000, PT ;  /* 0x000010000a0a7817 */ /* 0x000fe20003800000 */
[----:B------:R-:W-:Y:S01]  /*02a0*/  CS2R R36, SRZ ;  /* 0x0000000000247805 */ /* 0x000fe2000001ff00 */
[C---:B------:R-:W-:Y:S01]  /*02b0*/  LEA.HI.X.SX32 R7, R23.reuse, RZ, 0x1, P1 ;  /* 0x000000ff17077211 */ /* 0x040fe200008f0eff */
[----:B------:R-:W-:Y:S01]  /*02c0*/  CS2R R34, SRZ ;  /* 0x0000000000227805 */ /* 0x000fe2000001ff00 */
[----:B------:R-:W-:Y:S02]  /*02d0*/  SHF.L.U32 R4, R2, 0x2, RZ ;  /* 0x0000000202047819 */ /* 0x000fe400000006ff */
[----:B------:R-:W-:-:S02]  /*02e0*/  ISETP.GE.AND P6, PT, R23, R10, PT ;  /* 0x0000000a1700720c */ /* 0x000fc40003fc6270 */
[C---:B------:R-:W-:Y:S02]  /*02f0*/  LOP3.LUT R3, R23.reuse, 0x20, RZ, 0xfc, !PT ;  /* 0x0000002017037812 */ /* 0x040fe400078efcff */
[----:B------:R-:W-:Y:S02]  /*0300*/  LOP3.LUT R5, R23, 0x40, RZ, 0xfc, !PT ;  /* 0x0000004017057812 */ /* 0x000fe400078efcff */
[----:B------:R-:W-:Y:S02]  /*0310*/  SHF.L.U64.HI R8, R2, 0x2, R7 ;  /* 0x0000000202087819 */ /* 0x000fe40000010207 */
[----:B------:R-:W-:Y:S02]  /*0320*/  IADD3 R6, P5, R4, c[0x0][0x160], RZ ;  /* 0x0000580004067a10 */ /* 0x000fe40007fbe0ff */
[----:B------:R-:W-:Y:S02]  /*0330*/  ISETP.GE.AND P0, PT, R3, R10, PT ;  /* 0x0000000a0300720c */ /* 0x000fe40003f06270 */
[----:B------:R-:W-:-:S02]  /*0340*/  LOP3.LUT R3, R23, 0x60, RZ, 0xfc, !PT ;  /* 0x0000006017037812 */ /* 0x000fc400078efcff */
[-C--:B------:R-:W-:Y:S02]  /*0350*/  ISETP.GE.AND P3, PT, R5, R10.reuse, PT ;  /* 0x0000000a0500720c */ /* 0x080fe40003f66270 */
[----:B------:R-:W-:Y:S02]  /*0360*/  LOP3.LUT R5, R23, 0x80, RZ, 0xfc, !PT ;  /* 0x0000008017057812 */ /* 0x000fe400078efcff */
[----:B------:R-:W-:Y:S02]  /*0370*/  IADD3 R2, P4, R4, c[0x0][0x170], RZ ;  /* 0x00005c0004027a10 */ /* 0x000fe40007f9e0ff */
[----:B------:R-:W-:Y:S02]  /*0380*/  IADD3.X R7, R8, c[0x0][0x164], RZ, P5, !PT ;  /* 0x0000590008077a10 */ /* 0x000fe40002ffe4ff */
[----:B------:R-:W-:Y:S02]  /*0390*/  IADD3 R4, P5, R4, c[0x0][0x178], RZ ;  /* 0x00005e0004047a10 */ /* 0x000fe40007fbe0ff */
[-C--:B------:R-:W-:Y:S01]  /*03a0*/  ISETP.GE.AND P2, PT, R3, R10.reuse, PT ;  /* 0x0000000a0300720c */ /* 0x080fe20003f46270 */
[----:B------:R1:W3:Y:S01]  /*03b0*/  @!P6 LDG.E R31, [R6.64] ;  /* 0x00000006061fe981 */ /* 0x0002e2000c1e1900 */
[----:B------:R-:W-:-:S02]  /*03c0*/  ISETP.GE.AND P1, PT, R5, R10, PT ;  /* 0x0000000a0500720c */ /* 0x000fc40003f26270 */
[----:B------:R-:W-:Y:S01]  /*03d0*/  IADD3.X R3, R8, c[0x0][0x174], RZ, P4, !PT ;  /* 0x00005d0008037a10 */ /* 0x000fe200027fe4ff */
[----:B------:R1:W4:Y:S01]  /*03e0*/  @!P0 LDG.E R32, [R6.64+0x80] ;  /* 0x0000800606208981 */ /* 0x000322000c1e1900 */
[-C--:B------:R-:W-:Y:S02]  /*03f0*/  ISETP.GE.AND P4, PT, R26, R10.reuse, PT ;  /* 0x0000000a1a00720c */ /* 0x080fe40003f86270 */
[----:B------:R-:W-:Y:S01]  /*0400*/  IADD3.X R5, R8, c[0x0][0x17c], RZ, P5, !PT ;  /* 0x00005f0008057a10 */ /* 0x000fe20002ffe4ff */
[----:B------:R1:W5:Y:S01]  /*0410*/  @!P3 LDG.E R33, [R6.64+0x100] ;  /* 0x000100060621b981 */ /* 0x000362000c1e1900 */
[-C--:B------:R-:W-:Y:S02]  /*0420*/  ISETP.GE.AND P5, PT, R27, R10.reuse, PT ;  /* 0x0000000a1b00720c */ /* 0x080fe40003fa6270 */
[----:B------:R-:W-:Y:S02]  /*0430*/  ISETP.GE.AND P6, PT, R28, R10, PT ;  /* 0x0000000a1c00720c */ /* 0x000fe40003fc6270 */
[----:B------:R-:W-:Y:S01]  /*0440*/  MOV R38, RZ ;  /* 0x000000ff00267202 */ /* 0x000fe20000000f00 */
[----:B--2---:R1:W2:Y:S04]  /*0450*/  @!P1 LDG.E R37, [R6.64+0x200] ;  /* 0x0002000606259981 */ /* 0x0042a8000c1e1900 */
[----:B------:R1:W2:Y:S04]  /*0460*/  @!P4 LDG.E R36, [R6.64+0x280] ;  /* 0x000280060624c981 */ /* 0x0002a8000c1e1900 */
[----:B------:R1:W2:Y:S04]  /*0470*/  @!P2 LDG.E R38, [R6.64+0x180] ;  /* 0x000180060626a981 */ /* 0x0002a8000c1e1900 */
[----:B------:R1:W2:Y:S04]  /*0480*/  @!P5 LDG.E R35, [R6.64+0x300] ;  /* 0x000300060623d981 */ /* 0x0002a8000c1e1900 */
[----:B------:R1:W2:Y:S01]  /*0490*/  @!P6 LDG.E R34, [R6.64+0x380] ;  /* 0x000380060622e981 */ /* 0x0002a2000c1e1900 */
[----:B------:R-:W-:-:S04]  /*04a0*/  IADD3 R9, R21, R0, RZ ;  /* 0x0000000015097210 */ /* 0x000fc80007ffe0ff */
[C---:B------:R-:W-:Y:S02]  /*04b0*/  IADD3 R12, R9.reuse, 0x20, RZ ;  /* 0x00000020090c7810 */ /* 0x040fe40007ffe0ff */
[C---:B------:R-:W-:Y:S02]  /*04c0*/  IADD3 R14, R9.reuse, 0x40, RZ ;  /* 0x00000040090e7810 */ /* 0x040fe40007ffe0ff */
[C---:B------:R-:W-:Y:S01]  /*04d0*/  IADD3 R18, R9.reuse, 0x80, RZ ;  /* 0x0000008009127810 */ /* 0x040fe20007ffe0ff */
[----:B------:R-:W-:Y:S01]  /*04e0*/  IMAD R39, R0, 0x7, R9 ;  /* 0x0000000700277824 */ /* 0x000fe200078e0209 */
[C---:B------:R-:W-:Y:S02]  /*04f0*/  IADD3 R16, R9.reuse, 0x60, RZ ;  /* 0x0000006009107810 */ /* 0x040fe40007ffe0ff */
[----:B------:R-:W-:Y:S02]  /*0500*/  LEA.HI.SX32 R11, R12, R9, 0x1b ;  /* 0x000000090c0b7211 */ /* 0x000fe400078fdaff */
[----:B------:R-:W-:-:S02]  /*0510*/  IADD3 R30, R9, 0xa0, RZ ;  /* 0x000000a0091e7810 */ /* 0x000fc40007ffe0ff */
[C---:B------:R-:W-:Y:S02]  /*0520*/  IADD3 R40, R9.reuse, 0xc0, RZ ;  /* 0x000000c009287810 */ /* 0x040fe40007ffe0ff */
[C---:B------:R-:W-:Y:S02]  /*0530*/  IADD3 R42, R9.reuse, 0xe0, RZ ;  /* 0x000000e0092a7810 */ /* 0x040fe40007ffe0ff */
[-C--:B------:R-:W-:Y:S02]  /*0540*/  LEA.HI.SX32 R12, R14, R9.reuse, 0x1b ;  /* 0x000000090e0c7211 */ /* 0x080fe400078fdaff */
[-C--:B------:R-:W-:Y:S02]  /*0550*/  LEA.HI.SX32 R14, R18, R9.reuse, 0x1b ;  /* 0x00000009120e7211 */ /* 0x080fe400078fdaff */
[-C--:B------:R-:W-:Y:S02]  /*0560*/  LEA.HI.SX32 R18, R9, R9.reuse, 0x1b ;  /* 0x0000000909127211 */ /* 0x080fe400078fdaff */
[----:B------:R-:W-:-:S02]  /*0570*/  LEA.HI.SX32 R13, R16, R9, 0x1b ;  /* 0x00000009100d7211 */ /* 0x000fc400078fdaff */
[----:B------:R-:W-:Y:S02]  /*0580*/  LEA R8, R0, R21, 0x3 ;  /* 0x0000001500087211 */ /* 0x000fe400078e18ff */
[-C--:B------:R-:W-:Y:S02]  /*0590*/  LEA.HI.SX32 R15, R30, R9.reuse, 0x1b ;  /* 0x000000091e0f7211 */ /* 0x080fe400078fdaff */
[-C--:B------:R-:W-:Y:S02]  /*05a0*/  LEA.HI.SX32 R16, R40, R9.reuse, 0x1b ;  /* 0x0000000928107211 */ /* 0x080fe400078fdaff */
[----:B------:R-:W-:Y:S02]  /*05b0*/  LEA.HI.SX32 R17, R42, R9, 0x1b ;  /* 0x000000092a117211 */ /* 0x000fe400078fdaff */
[C---:B-1----:R-:W-:Y:S02]  /*05c0*/  IADD3 R7, R39.reuse, 0x3, RZ ;  /* 0x0000000327077810 */ /* 0x042fe40007ffe0ff */
[----:B------:R-:W-:-:S02]  /*05d0*/  IADD3 R19, R39, 0x1, RZ ;  /* 0x0000000127137810 */ /* 0x000fc40007ffe0ff */
[C---:B------:R-:W-:Y:S02]  /*05e0*/  IADD3 R29, R39.reuse, 0x2, RZ ;  /* 0x00000002271d7810 */ /* 0x040fe40007ffe0ff */
[C---:B------:R-:W-:Y:S02]  /*05f0*/  IADD3 R9, R39.reuse, 0x4, RZ ;  /* 0x0000000427097810 */ /* 0x040fe40007ffe0ff */
[C---:B------:R-:W-:Y:S02]  /*0600*/  IADD3 R41, R39.reuse, 0x5, RZ ;  /* 0x0000000527297810 */ /* 0x040fe40007ffe0ff */
[C---:B------:R-:W-:Y:S02]  /*0610*/  IADD3 R43, R39.reuse, 0x6, RZ ;  /* 0x00000006272b7810 */ /* 0x040fe40007ffe0ff */
[----:B------:R-:W-:Y:S02]  /*0620*/  IADD3 R45, R39, 0x7, RZ ;  /* 0x00000007272d7810 */ /* 0x000fe40007ffe0ff */
[----:B------:R-:W-:-:S02]  /*0630*/  LEA.HI.SX32 R30, R7, R8, 0x1b ;  /* 0x00000008071e7211 */ /* 0x000fc400078fdaff */
[-C--:B------:R-:W-:Y:S02]  /*0640*/  LEA.HI.SX32 R19, R19, R8.reuse, 0x1b ;  /* 0x0000000813137211 */ /* 0x080fe400078fdaff */
[-C--:B------:R-:W-:Y:S02]  /*0650*/  LEA.HI.SX32 R29, R29, R8.reuse, 0x1b ;  /* 0x000000081d1d7211 */ /* 0x080fe400078fdaff */
[-C--:B------:R-:W-:Y:S02]  /*0660*/  LEA.HI.SX32 R9, R9, R8.reuse, 0x1b ;  /* 0x0000000809097211 */ /* 0x080fe400078fdaff */
[-C--:B------:R-:W-:Y:S02]  /*0670*/  LEA.HI.SX32 R6, R41, R8.reuse, 0x1b ;  /* 0x0000000829067211 */ /* 0x080fe400078fdaff */
[-C--:B------:R-:W-:Y:S02]  /*0680*/  LEA.HI.SX32 R7, R43, R8.reuse, 0x1b ;  /* 0x000000082b077211 */ /* 0x080fe400078fdaff */
[----:B------:R-:W-:-:S02]  /*0690*/  LEA.HI.SX32 R8, R45, R8, 0x1b ;  /* 0x000000082d087211 */ /* 0x000fc400078fdaff */
[----:B------:R-:W-:Y:S02]  /*06a0*/  LEA.HI.SX32 R45, R39, R39, 0x1b ;  /* 0x00000027272d7211 */ /* 0x000fe400078fdaff */
[----:B------:R-:W-:Y:S02]  /*06b0*/  P2R R46, PR, RZ, 0x1 ;  /* 0x00000001ff2e7803 */ /* 0x000fe40000000000 */
[----:B------:R-:W-:Y:S01]  /*06c0*/  ISETP.GE.AND P0, PT, R23, R10, PT ;  /* 0x0000000a1700720c */ /* 0x000fe20003f06270 */
[----:B------:R-:W-:Y:S01]  /*06d0*/  HFMA2.MMA R47, -RZ, RZ, 0, 0 ;  /* 0x00000000ff2f7435 */ /* 0x000fe200000001ff */
[----:B------:R-:W-:Y:S01]  /*06e0*/  CS2R R48, SRZ ;  /* 0x0000000000307805 */ /* 0x000fe2000001ff00 */
[----:B------:R-:W-:Y:S01]  /*06f0*/  CS2R R50, SRZ ;  /* 0x0000000000327805 */ /* 0x000fe2000001ff00 */
[----:B------:R-:W-:Y:S01]  /*0700*/  CS2R R52, SRZ ;  /* 0x0000000000347805 */ /* 0x000fe2000001ff00 */
[----:B---3--:R-:W-:Y:S04]  /*0710*/  STS [R18.X4], R31 ;  /* 0x0000001f12007388 */ /* 0x008fe80000004800 */
[----:B----4-:R-:W-:Y:S04]  /*0720*/  STS [R11.X4+0x80], R32 ;  /* 0x000080200b007388 */ /* 0x010fe80000004800 */
[----:B-----5:R-:W-:Y:S04]  /*0730*/  STS [R12.X4+0x100], R33 ;  /* 0x000100210c007388 */ /* 0x020fe80000004800 */
[----:B--2---:R1:W-:Y:S04]  /*0740*/  STS [R13.X4+0x180], R38 ;  /* 0x000180260d007388 */ /* 0x0043e80000004800 */
[----:B------:R-:W-:Y:S04]  /*0750*/  STS [R14.X4+0x200], R37 ;  /* 0x000200250e007388 */ /* 0x000fe80000004800 */
[----:B------:R-:W-:Y:S04]  /*0760*/  STS [R15.X4+0x280], R36 ;  /* 0x000280240f007388 */ /* 0x000fe80000004800 */
[----:B------:R-:W-:Y:S04]  /*0770*/  STS [R16.X4+0x300], R35 ;  /* 0x0003002310007388 */ /* 0x000fe80000004800 */
[----:B------:R-:W-:Y:S01]  /*0780*/  STS [R17.X4+0x380], R34 ;  /* 0x0003802211007388 */ /* 0x000fe20000004800 */
[----:B------:R-:W-:-:S06]  /*0790*/  NOP ;  /* 0x0000000000007918 */ /* 0x000fcc0000000000 */
[----:B------:R-:W-:Y:S04]  /*07a0*/  LDS R44, [R45.X4] ;  /* 0x000000002d2c7984 */ /* 0x000fe80000004800 */
[----:B------:R-:W-:Y:S04]  /*07b0*/  LDS R43, [R19.X4+0x4] ;  /* 0x00000400132b7984 */ /* 0x000fe80000004800 */
[----:B------:R-:W2:Y:S04]  /*07c0*/  LDS R42, [R29.X4+0x8] ;  /* 0x000008001d2a7984 */ /* 0x000ea80000004800 */
[----:B------:R-:W3:Y:S04]  /*07d0*/  LDS R41, [R30.X4+0xc] ;  /* 0x00000c001e297984 */ /* 0x000ee80000004800 */
[----:B------:R-:W4:Y:S04]  /*07e0*/  LDS R40, [R9.X4+0x10] ;  /* 0x0000100009287984 */ /* 0x000f280000004800 */
[----:B------:R-:W5:Y:S04]  /*07f0*/  LDS R31, [R6.X4+0x14] ;  /* 0x00001400061f7984 */ /* 0x000f680000004800 */
[----:B------:R-:W0:Y:S04]  /*0800*/  LDS R33, [R7.X4+0x18] ;  /* 0x0000180007217984 */ /* 0x000e280000004800 */
[----:B------:R-:W0:Y:S04]  /*0810*/  LDS R32, [R8.X4+0x1c] ;  /* 0x00001c0008207984 */ /* 0x000e280000004800 */
[----:B------:R-:W-:Y:S01]  /*0820*/  BAR.SYNC.DEFER_BLOCKING 0x0 ;  /* 0x0000000000007b1d */ /* 0x000fe20000010000 */
[----:B-1----:R-:W-:-:S05]  /*0830*/  MOV R38, RZ ;  /* 0x000000ff00267202 */ /* 0x002fca0000000f00 */
        /* <DEDUP_REMOVED lines=10> */
[----:B--2---:R1:W-:Y:S04]  /*08e0*/  STS [R18.X4], R47 ;  /* 0x0000002f12007388 */ /* 0x0043e80000004800 */
[----:B---3--:R-:W-:Y:S04]  /*08f0*/  STS [R11.X4+0x80], R48 ;  /* 0x000080300b007388 */ /* 0x008fe80000004800 */
[----:B------:R2:W-:Y:S04]  /*0900*/  STS [R12.X4+0x100], R49 ;  /* 0x000100310c007388 */ /* 0x0005e80000004800 */
        /* <DEDUP_REMOVED lines=15> */
[----:B-1----:R-:W-:Y:S01]  /*0a00*/  MOV R47, RZ ;  /* 0x000000ff002f7202 */ /* 0x002fe20000000f00 */
[----:B--2---:R-:W-:Y:S01]  /*0a10*/  CS2R R48, SRZ ;  /* 0x0000000000307805 */ /* 0x004fe2000001ff00 */
[----:B---3--:R-:W-:Y:S01]  /*0a20*/  CS2R R50, SRZ ;  /* 0x0000000000327805 */ /* 0x008fe2000001ff00 */
[----:B----4-:R-:W-:-:S02]  /*0a30*/  CS2R R52, SRZ ;  /* 0x0000000000347805 */ /* 0x010fc4000001ff00 */
[----:B------:R1:W2:Y:S01]  /*0a40*/  @!P0 LDG.E R46, [R4.64+0x80] ;  /* 0x00008006042e8981 */ /* 0x0002a2000c1e1900 */
[----:B------:R-:W-:-:S03]  /*0a50*/  ISETP.GE.AND P0, PT, R23, R10, PT ;  /* 0x0000000a1700720c */ /* 0x000fc60003f06270 */
[----:B------:R1:W3:Y:S04]  /*0a60*/  @!P3 LDG.E R49, [R4.64+0x100] ;  /* 0x000100060431b981 */ /* 0x0002e8000c1e1900 */
[----:B------:R1:W4:Y:S04]  /*0a70*/  @!P2 LDG.E R48, [R4.64+0x180] ;  /* 0x000180060430a981 */ /* 0x000328000c1e1900 */
[----:B------:R1:W2:Y:S04]  /*0a80*/  @!P1 LDG.E R51, [R4.64+0x200] ;  /* 0x0002000604339981 */ /* 0x0002a8000c1e1900 */
[----:B------:R1:W2:Y:S04]  /*0a90*/  @!P0 LDG.E R47, [R4.64] ;  /* 0x00000006042f8981 */ /* 0x0002a8000c1e1900 */
[----:B------:R1:W3:Y:S04]  /*0aa0*/  @!P4 LDG.E R50, [R4.64+0x280] ;  /* 0x000280060432c981 */ /* 0x0002e8000c1e1900 */
[----:B------:R1:W3:Y:S04]  /*0ab0*/  @!P5 LDG.E R53, [R4.64+0x300] ;  /* 0x000300060435d981 */ /* 0x0002e8000c1e1900 */
[----:B------:R1:W4:Y:S01]  /*0ac0*/  @!P6 LDG.E R52, [R4.64+0x380] ;  /* 0x000380060434e981 */ /* 0x000322000c1e1900 */
[----:B------:R-:W-:Y:S01]  /*0ad0*/  MOV R10, c[0x0][0x18c] ;  /* 0x00006300000a7a02 */ /* 0x000fe20000000f00 */
[----:B------:R-:W-:-:S04]  /*0ae0*/  FMUL.FTZ R42, R42, c[0x0][0x1a0] ;  /* 0x000068002a2a7a20 */ /* 0x000fc80000410000 */
[----:B------:R-:W-:Y:S02]  /*0af0*/  FADD.FTZ R10, -R10, 1 ;  /* 0x3f8000000a0a7421 */ /* 0x000fe40000010100 */
[----:B-1----:R-:W-:Y:S02]  /*0b00*/  FMUL.FTZ R4, R44, c[0x0][0x1a0] ;  /* 0x000068002c047a20 */ /* 0x002fe40000410000 */
[----:B------:R-:W-:Y:S02]  /*0b10*/  FMUL.FTZ R5, R43, c[0x0][0x1a0] ;  /* 0x000068002b057a20 */ /* 0x000fe40000410000 */
[----:B------:R-:W-:Y:S02]  /*0b20*/  FMUL.FTZ R41, R41, c[0x0][0x1a0] ;  /* 0x0000680029297a20 */ /* 0x000fe40000410000 */
[----:B------:R-:W-:Y:S02]  /*0b30*/  FMUL.FTZ R40, R40, c[0x0][0x1a0] ;  /* 0x0000680028287a20 */ /* 0x000fe40000410000 */
[----:B-----5:R-:W-:-:S02]  /*0b40*/  FMUL.FTZ R31, R31, c[0x0][0x1a0] ;  /* 0x000068001f1f7a20 */ /* 0x020fc40000410000 */
[----:B0-----:R-:W-:Y:S02]  /*0b50*/  FMUL.FTZ R33, R33, c[0x0][0x1a0] ;  /* 0x0000680021217a20 */ /* 0x001fe40000410000 */
[----:B------:R-:W-:Y:S01]  /*0b60*/  FMUL.FTZ R32, R32, c[0x0][0x1a0] ;  /* 0x0000680020207a20 */ /* 0x000fe20000410000 */
[----:B--2---:R-:W-:Y:S04]  /*0b70*/  STS [R18.X4], R47 ;  /* 0x0000002f12007388 */ /* 0x004fe80000004800 */
[----:B------:R-:W-:Y:S04]  /*0b80*/  STS [R11.X4+0x80], R46 ;  /* 0x0000802e0b007388 */ /* 0x000fe80000004800 */
[----:B---3--:R-:W-:Y:S04]  /*0b90*/  STS [R12.X4+0x100], R49 ;  /* 0x000100310c007388 */ /* 0x008fe80000004800 */
[----:B----4-:R0:W-:Y:S04]  /*0ba0*/  STS [R13.X4+0x180], R48 ;  /* 0x000180300d007388 */ /* 0x0101e80000004800 */
[----:B------:R1:W-:Y:S04]  /*0bb0*/  STS [R14.X4+0x200], R51 ;  /* 0x000200330e007388 */ /* 0x0003e80000004800 */
[----:B------:R-:W-:Y:S04]  /*0bc0*/  STS [R15.X4+0x280], R50 ;  /* 0x000280320f007388 */ /* 0x000fe80000004800 */
[----:B------:R-:W-:Y:S04]  /*0bd0*/  STS [R16.X4+0x300], R53 ;  /* 0x0003003510007388 */ /* 0x000fe80000004800 */
[----:B------:R-:W-:Y:S01]  /*0be0*/  STS [R17.X4+0x380], R52 ;  /* 0x0003803411007388 */ /* 0x000fe20000004800 */
[----:B------:R-:W-:-:S06]  /*0bf0*/  NOP ;  /* 0x0000000000007918 */ /* 0x000fcc0000000000 */
[----:B------:R-:W2:Y:S04]  /*0c00*/  LDS R45, [R45.X4] ;  /* 0x000000002d2d7984 */ /* 0x000ea80000004800 */
[----:B------:R-:W3:Y:S04]  /*0c10*/  LDS R19, [R19.X4+0x4] ;  /* 0x0000040013137984 */ /* 0x000ee80000004800 */
[----:B------:R-:W4:Y:S04]  /*0c20*/  LDS R29, [R29.X4+0x8] ;  /* 0x000008001d1d7984 */ /* 0x000f280000004800 */
[----:B------:R-:W5:Y:S04]  /*0c30*/  LDS R30, [R30.X4+0xc] ;  /* 0x00000c001e1e7984 */ /* 0x000f680000004800 */
[----:B------:R-:W5:Y:S04]  /*0c40*/  LDS R9, [R9.X4+0x10] ;  /* 0x0000100009097984 */ /* 0x000f680000004800 */
[----:B------:R-:W5:Y:S01]  /*0c50*/  LDS R6, [R6.X4+0x14] ;  /* 0x0000140006067984 */ /* 0x000f620000004800 */
[----:B0-----:R-:W-:-:S03]  /*0c60*/  FMUL.FTZ R13, R42, R42 ;  /* 0x0000002a2a0d7220 */ /* 0x001fc60000410000 */
[----:B------:R-:W0:Y:S01]  /*0c70*/  LDS R7, [R7.X4+0x18] ;  /* 0x0000180007077984 */ /* 0x000e220000004800 */
[----:B-1----:R-:W-:Y:S02]  /*0c80*/  FMUL.FTZ R14, R10, R13 ;  /* 0x0000000d0a0e7220 */ /* 0x002fe40000410000 */
[----:B------:R-:W-:Y:S01]  /*0c90*/  FMUL.FTZ R11, R4, R4 ;  /* 0x00000004040b7220 */ /* 0x000fe20000410000 */
[----:B------:R1:W0:Y:S03]  /*0ca0*/  LDS R13, [R8.X4+0x1c] ;  /* 0x00001c00080d7984 */ /* 0x0002260000004800 */
[----:B------:R-:W-:Y:S02]  /*0cb0*/  FMUL.FTZ R12, R11, R10 ;  /* 0x0000000a0b0c7220 */ /* 0x000fe40000410000 */
[----:B------:R-:W-:Y:S02]  /*0cc0*/  FMUL.FTZ R11, R5, R5 ;  /* 0x00000005050b7220 */ /* 0x000fe40000410000 */
[----:B--2---:R-:W-:-:S02]  /*0cd0*/  FFMA.FTZ R45, R45, c[0x0][0x18c], R12 ;  /* 0x000063002d2d7a23 */ /* 0x004fc4000001000c */
[----:B------:R-:W-:Y:S02]  /*0ce0*/  FMUL.FTZ R12, R10, R11 ;  /* 0x0000000b0a0c7220 */ /* 0x000fe40000410000 */
[----:B------:R-:W-:Y:S02]  /*0cf0*/  FMUL.FTZ R11, R22, R45 ;  /* 0x0000002d160b7220 */ /* 0x000fe40000410000 */
[----:B---3--:R-:W-:Y:S02]  /*0d00*/  FFMA.FTZ R19, R19, c[0x0][0x18c], R12 ;  /* 0x0000630013137a23 */ /* 0x008fe4000001000c */
[----:B------:R-:W-:Y:S02]  /*0d10*/  FMUL.FTZ R15, R41, R41 ;  /* 0x00000029290f7220 */ /* 0x000fe40000410000 */
[----:B------:R-:W-:Y:S02]  /*0d20*/  FMUL.FTZ R17, R40, R40 ;  /* 0x0000002828117220 */ /* 0x000fe40000410000 */
[----:B------:R-:W-:-:S02]  /*0d30*/  FMUL.FTZ R12, R22, R19 ;  /* 0x00000013160c7220 */ /* 0x000fc40000410000 */
[----:B----4-:R-:W-:Y:S01]  /*0d40*/  FFMA.FTZ R29, R29, c[0x0][0x18c], R14 ;  /* 0x000063001d1d7a23 */ /* 0x010fe2000001000e */
[----:B------:R-:W2:Y:S01]  /*0d50*/  MUFU.SQRT R11, R11 ;  /* 0x0000000b000b7308 */ /* 0x000ea20000002000 */
[C---:B------:R-:W-:Y:S02]  /*0d60*/  FMUL.FTZ R15, R10.reuse, R15 ;  /* 0x0000000f0a0f7220 */ /* 0x040fe40000410000 */
[----:B-1----:R-:W-:Y:S02]  /*0d70*/  FMUL.FTZ R8, R10, R17 ;  /* 0x000000110a087220 */ /* 0x002fe40000410000 */
[----:B------:R-:W-:Y:S02]  /*0d80*/  FMUL.FTZ R17, R31, R31 ;  /* 0x0000001f1f117220 */ /* 0x000fe40000410000 */
[----:B------:R-:W-:Y:S01]  /*0d90*/  FMUL.FTZ R14, R22, R29 ;  /* 0x0000001d160e7220 */ /* 0x000fe20000410000 */
[----:B------:R-:W1:Y:S01]  /*0da0*/  MUFU.SQRT R12, R12 ;  /* 0x0000000c000c7308 */ /* 0x000e620000002000 */
[----:B-----5:R-:W-:-:S02]  /*0db0*/  FFMA.FTZ R15, R30, c[0x0][0x18c], R15 ;  /* 0x000063001e0f7a23 */ /* 0x020fc4000001000f */
[----:B------:R-:W-:Y:S02]  /*0dc0*/  FMUL.FTZ R17, R10, R17 ;  /* 0x000000110a117220 */ /* 0x000fe40000410000 */
[----:B------:R-:W-:Y:S02]  /*0dd0*/  FMUL.FTZ R15, R22, R15 ;  /* 0x0000000f160f7220 */ /* 0x000fe40000410000 */
[----:B------:R-:W-:Y:S01]  /*0de0*/  FFMA.FTZ R9, R9, c[0x0][0x18c], R8 ;  /* 0x0000630009097a23 */ /* 0x000fe20000010008 */
[----:B------:R-:W3:Y:S01]  /*0df0*/  MUFU.SQRT R14, R14 ;  /* 0x0000000e000e7308 */ /* 0x000ee20000002000 */
[----:B------:R-:W-:Y:S02]  /*0e00*/  FFMA.FTZ R17, R6, c[0x0][0x18c], R17 ;  /* 0x0000630006117a23 */ /* 0x000fe40000010011 */
[----:B------:R-:W-:Y:S02]  /*0e10*/  FMUL.FTZ R19, R33, R33 ;  /* 0x0000002121137220 */ /* 0x000fe40000410000 */
[----:B------:R-:W-:-:S02]  /*0e20*/  FMUL.FTZ R9, R22, R9 ;  /* 0x0000000916097220 */ /* 0x000fc40000410000 */
[----:B------:R-:W-:Y:S01]  /*0e30*/  FMUL.FTZ R8, R22, R17 ;  /* 0x0000001116087220 */ /* 0x000fe20000410000 */
[----:B------:R-:W4:Y:S01]  /*0e40*/  MUFU.SQRT R15, R15 ;  /* 0x0000000f000f7308 */ /* 0x000f220000002000 */
[----:B------:R-:W-:Y:S02]  /*0e50*/  FMUL.FTZ R17, R32, R32 ;  /* 0x0000002020117220 */ /* 0x000fe40000410000 */
[C---:B------:R-:W-:Y:S02]  /*0e60*/  FMUL.FTZ R6, R10.reuse, R19 ;  /* 0x000000130a067220 */ /* 0x040fe40000410000 */
[----:B--2---:R-:W-:Y:S02]  /*0e70*/  FADD.FTZ R11, R11, c[0x0][0x190] ;  /* 0x000064000b0b7621 */ /* 0x004fe40000010000 */
[----:B------:R-:W-:Y:S01]  /*0e80*/  FMUL.FTZ R10, R10, R17 ;  /* 0x000000110a0a7220 */ /* 0x000fe20000410000 */
[----:B------:R2:W5:Y:S01]  /*0e90*/  MUFU.SQRT R16, R9 ;  /* 0x0000000900107308 */ /* 0x0005620000002000 */
[----:B0-----:R-:W-:-:S02]  /*0ea0*/  FFMA.FTZ R7, R7, c[0x0][0x18c], R6 ;  /* 0x0000630007077a23 */ /* 0x001fc40000010006 */
[----:B-1----:R-:W-:Y:S02]  /*0eb0*/  FADD.FTZ R12, R12, c[0x0][0x190] ;  /* 0x000064000c0c7621 */ /* 0x002fe40000010000 */
[----:B------:R-:W-:Y:S01]  /*0ec0*/  FFMA.FTZ R13, R13, c[0x0][0x18c], R10 ;  /* 0x000063000d0d7a23 */ /* 0x000fe2000001000a */
[----:B--2---:R-:W-:Y:S02]  /*0ed0*/  MOV R9, c[0x0][0x188] ;  /* 0x0000620000097a02 */ /* 0x004fe40000000f00 */
[----:B------:R-:W0:Y:S01]  /*0ee0*/  MUFU.RCP R11, R11 ;  /* 0x0000000b000b7308 */ /* 0x000e220000001000 */
[----:B------:R-:W-:Y:S02]  /*0ef0*/  FMUL.FTZ R6, R22, R7 ;  /* 0x0000000716067220 */ /* 0x000fe40000410000 */
[----:B------:R-:W-:Y:S02]  /*0f00*/  FADD.FTZ R9, -R9, 1 ;  /* 0x3f80000009097421 */ /* 0x000fe40000010100 */
[----:B---3--:R-:W-:-:S03]  /*0f10*/  FADD.FTZ R10, R14, c[0x0][0x190] ;  /* 0x000064000e0a7621 */ /* 0x008fc60000010000 */
[----:B------:R-:W1:Y:S01]  /*0f20*/  MUFU.SQRT R8, R8 ;  /* 0x0000000800087308 */ /* 0x000e620000002000 */
[----:B------:R-:W-:Y:S02]  /*0f30*/  FMUL.FTZ R7, R22, R13 ;  /* 0x0000000d16077220 */ /* 0x000fe40000410000 */
[----:B------:R-:W-:Y:S02]  /*0f40*/  FMUL.FTZ R13, R9, R4 ;  /* 0x00000004090d7220 */ /* 0x000fe40000410000 */
[----:B----4-:R-:W-:-:S03]  /*0f50*/  FADD.FTZ R15, R15, c[0x0][0x190] ;  /* 0x000064000f0f7621 */ /* 0x010fc60000010000 */
[----:B------:R-:W2:Y:S01]  /*0f60*/  MUFU.RCP R12, R12 ;  /* 0x0000000c000c7308 */ /* 0x000ea20000001000 */
[----:B------:R-:W-:Y:S02]  /*0f70*/  FMUL.FTZ R14, R9, R5 ;  /* 0x00000005090e7220 */ /* 0x000fe40000410000 */
[----:B------:R-:W-:-:S05]  /*0f80*/  FFMA.FTZ R13, R2, c[0x0][0x188], R13 ;  /* 0x00006200020d7a23 */ /* 0x000fca000001000d */
[----:B------:R-:W3:Y:S01]  /*0f90*/  MUFU.SQRT R6, R6 ;  /* 0x0000000600067308 */ /* 0x000ee20000002000 */
[----:B------:R-:W-:Y:S02]  /*0fa0*/  FFMA.FTZ R39, R39, c[0x0][0x188], R14 ;  /* 0x0000620027277a23 */ /* 0x000fe4000001000e */
[----:B------:R-:W-:-:S05]  /*0fb0*/  FMUL.FTZ R5, R9, R42 ;  /* 0x0000002a09057220 */ /* 0x000fca0000410000 */
[----:B------:R-:W4:Y:S01]  /*0fc0*/  MUFU.RCP R10, R10 ;  /* 0x0000000a000a7308 */ /* 0x000f220000001000 */
[----:B------:R-:W-:Y:S02]  /*0fd0*/  FMUL.FTZ R14, R20, R13 ;  /* 0x0000000d140e7220 */ /* 0x000fe40000410000 */
[----:B-----5:R-:W-:-:S05]  /*0fe0*/  FADD.FTZ R2, R16, c[0x0][0x190] ;  /* 0x0000640010027621 */ /* 0x020fca0000010000 */
[----:B------:R-:W5:Y:S01]  /*0ff0*/  MUFU.RCP R4, R15 ;  /* 0x0000000f00047308 */ /* 0x000f620000001000 */
[----:B------:R-:W-:Y:S02]  /*1000*/  FMUL.FTZ R16, R9, R41 ;  /* 0x0000002909107220 */ /* 0x000fe40000410000 */
[----:B------:R-:W-:Y:S02]  /*1010*/  FFMA.FTZ R5, R38, c[0x0][0x188], R5 ;  /* 0x0000620026057a23 */ /* 0x000fe40000010005 */
[----:B------:R-:W-:-:S03]  /*1020*/  FMUL.FTZ R39, R20, R39 ;  /* 0x0000002714277220 */ /* 0x000fc60000410000 */
[----:B------:R-:W4:Y:S01]  /*1030*/  MUFU.SQRT R7, R7 ;  /* 0x0000000700077308 */ /* 0x000f220000002000 */
[----:B0-----:R-:W-:Y:S02]  /*1040*/  FMUL.FTZ R11, R14, R11 ;  /* 0x0000000b0e0b7220 */ /* 0x001fe40000410000 */
[----:B------:R-:W-:Y:S02]  /*1050*/  FFMA.FTZ R37, R37, c[0x0][0x188], R16 ;  /* 0x0000620025257a23 */ /* 0x000fe40000010010 */
[----:B-1----:R-:W-:Y:S02]  /*1060*/  FADD.FTZ R8, R8, c[0x0][0x190] ;  /* 0x0000640008087621 */ /* 0x002fe40000010000 */
[----:B--2---:R-:W-:Y:S01]  /*1070*/  FMUL.FTZ R12, R39, R12 ;  /* 0x0000000c270c7220 */ /* 0x004fe20000410000 */
[----:B------:R-:W0:Y:S01]  /*1080*/  MUFU.RCP R2, R2 ;  /* 0x0000000200027308 */ /* 0x000e220000001000 */
[----:B------:R-:W-:Y:S02]  /*1090*/  FMUL.FTZ R11, R11, R11 ;  /* 0x0000000b0b0b7220 */ /* 0x000fe40000410000 */
[----:B------:R-:W-:-:S02]  /*10a0*/  FMUL.FTZ R5, R20, R5 ;  /* 0x0000000514057220 */ /* 0x000fc40000410000 */
[----:B---3--:R-:W-:Y:S02]  /*10b0*/  FADD.FTZ R14, R6, c[0x0][0x190] ;  /* 0x00006400060e7621 */ /* 0x008fe40000010000 */
[----:B------:R-:W-:Y:S01]  /*10c0*/  FMUL.FTZ R37, R20, R37 ;  /* 0x0000002514257220 */ /* 0x000fe20000410000 */
[----:B------:R-:W1:Y:S01]  /*10d0*/  MUFU.RCP R8, R8 ;  /* 0x0000000800087308 */ /* 0x000e620000001000 */
[----:B------:R-:W-:Y:S02]  /*10e0*/  FFMA.FTZ R12, R12, R12, R11 ;  /* 0x0000000c0c0c7223 */ /* 0x000fe4000001000b */
[----:B----4-:R-:W-:Y:S02]  /*10f0*/  FMUL.FTZ R5, R5, R10 ;  /* 0x0000000a05057220 */ /* 0x010fe40000410000 */
[----:B------:R-:W-:Y:S02]  /*1100*/  FMUL.FTZ R13, R9, R40 ;  /* 0x00000028090d7220 */ /* 0x000fe40000410000 */
[----:B-----5:R-:W-:Y:S01]  /*1110*/  FMUL.FTZ R4, R37, R4 ;  /* 0x0000000425047220 */ /* 0x020fe20000410000 */
[----:B------:R-:W2:Y:S01]  /*1120*/  MUFU.RCP R14, R14 ;  /* 0x0000000e000e7308 */ /* 0x000ea20000001000 */
[----:B------:R-:W-:-:S02]  /*1130*/  FFMA.FTZ R5, R5, R5, R12 ;  /* 0x0000000505057223 */ /* 0x000fc4000001000c */
[----:B------:R-:W-:Y:S02]  /*1140*/  FFMA.FTZ R13, R36, c[0x0][0x188], R13 ;  /* 0x00006200240d7a23 */ /* 0x000fe4000001000d */
[----:B------:R-:W-:Y:S02]  /*1150*/  FMUL.FTZ R6, R9, R31 ;  /* 0x0000001f09067220 */ /* 0x000fe40000410000 */
[----:B------:R-:W-:Y:S02]  /*1160*/  FADD.FTZ R7, R7, c[0x0][0x190] ;  /* 0x0000640007077621 */ /* 0x000fe40000010000 */
[----:B------:R-:W-:Y:S02]  /*1170*/  FFMA.FTZ R5, R4, R4, R5 ;  /* 0x0000000404057223 */ /* 0x000fe40000010005 */
[----:B------:R-:W-:Y:S01]  /*1180*/  FFMA.FTZ R35, R35, c[0x0][0x188], R6 ;  /* 0x0000620023237a23 */ /* 0x000fe20000010006 */
[----:B------:R-:W3:Y:S01]  /*1190*/  MUFU.RCP R4, R7 ;  /* 0x0000000700047308 */ /* 0x000ee20000001000 */
[----:B------:R-:W-:-:S02]  /*11a0*/  FMUL.FTZ R13, R20, R13 ;  /* 0x0000000d140d7220 */ /* 0x000fc40000410000 */
[----:B------:R-:W-:Y:S02]  /*11b0*/  FMUL.FTZ R33, R9, R33 ;  /* 0x0000002109217220 */ /* 0x000fe40000410000 */
[----:B0-----:R-:W-:Y:S02]  /*11c0*/  FMUL.FTZ R2, R13, R2 ;  /* 0x000000020d027220 */ /* 0x001fe40000410000 */
[----:B------:R-:W-:Y:S02]  /*11d0*/  FMUL.FTZ R35, R20, R35 ;  /* 0x0000002314237220 */ /* 0x000fe40000410000 */
[----:B------:R-:W-:Y:S02]  /*11e0*/  FMUL.FTZ R32, R9, R32 ;  /* 0x0000002009207220 */ /* 0x000fe40000410000 */
[----:B------:R-:W-:Y:S02]  /*11f0*/  FFMA.FTZ R33, R34, c[0x0][0x188], R33 ;  /* 0x0000620022217a23 */ /* 0x000fe40000010021 */
[----:B------:R-:W-:-:S02]  /*1200*/  FFMA.FTZ R2, R2, R2, R5 ;  /* 0x0000000202027223 */ /* 0x000fc40000010005 */
[----:B-1----:R-:W-:Y:S02]  /*1210*/  FMUL.FTZ R35, R35, R8 ;  /* 0x0000000823237220 */ /* 0x002fe40000410000 */
[----:B------:R-:W-:Y:S02]  /*1220*/  FFMA.FTZ R3, R3, c[0x0][0x188], R32 ;  /* 0x0000620003037a23 */ /* 0x000fe40000010020 */
[C---:B------:R-:W-:Y:S02]  /*1230*/  FMUL.FTZ R33, R20.reuse, R33 ;  /* 0x0000002114217220 */ /* 0x040fe40000410000 */
[----:B------:R-:W-:Y:S02]  /*1240*/  FFMA.FTZ R2, R35, R35, R2 ;  /* 0x0000002323027223 */ /* 0x000fe40000010002 */
[----:B------:R-:W-:Y:S02]  /*1250*/  FMUL.FTZ R3, R20, R3 ;  /* 0x0000000314037220 */ /* 0x000fe40000410000 */
[----:B--2---:R-:W-:-:S02]  /*1260*/  FMUL.FTZ R33, R33, R14 ;  /* 0x0000000e21217220 */ /* 0x004fc40000410000 */
        /* <DEDUP_REMOVED lines=16> */
[----:B0-----:R-:W-:-:S11]  /*1370*/  @P1 FADD R19, R6, R19 ;  /* 0x0000001306131221 */ /* 0x001fd60000000000 */
[----:B------:R0:W-:Y:S04]  /*1380*/  @!P0 STS [R25.X4+0x10], R19 ;  /* 0x0000101319008388 */ /* 0x0001e80000004800 */
[----:B------:R-:W-:Y:S01]  /*1390*/  BAR.SYNC.DEFER_BLOCKING 0x0 ;  /* 0x0000000000007b1d */ /* 0x000fe20000010000 */
[----:B-1----:R-:W-:-:S13]  /*13a0*/  ISETP.NE.AND P0, PT, R7, RZ, PT ;  /* 0x000000ff0700720c */ /* 0x002fda0003f05270 */
        /* <DEDUP_REMOVED lines=22> */
.L_x_1670:
[----:B0-----:R-:W-:Y:S05]  /*1510*/  BSYNC B0 ;  /* 0x0000000000007941 */ /* 0x001fea0003800000 */
.L_x_1669:
[----:B------:R-:W-:Y:S01]  /*1520*/  BSSY B0, `(.L_x_1671) ;  /* 0x0000005000007945 */ /* 0x000fe20003800000 */
[----:B------:R-:W-:Y:S05]  /*1530*/  @P0 BRA `(.L_x_1672) ;  /* 0x0000003000000947 */ /* 0x000fea0003800000 */
[----:B------:R-:W-:Y:S02]  /*1540*/  MOV R2, c[0x0][0x180] ;  /* 0x0000600000027a02 */ /* 0x000fe40000000f00 */
[----:B------:R-:W-:-:S05]  /*1550*/  MOV R3, c[0x0][0x184] ;  /* 0x0000610000037a02 */ /* 0x000fca0000000f00 */
[----:B------:R0:W-:Y:S02]  /*1560*/  RED.E.ADD.F32.FTZ.RN.STRONG.GPU [R2.64], R19 ;  /* 0x000000130200798e */ /* 0x0001e4000c10e786 */
.L_x_1672:
[----:B------:R-:W-:Y:S05]  /*1570*/  BSYNC B0 ;  /* 0x0000000000007941 */ /* 0x000fea0003800000 */
.L_x_1671:
[----:B0-----:R-:W-:Y:S01]  /*1580*/  MOV R3, c[0x0][0xc] ;  /* 0x0000030000037a02 */ /* 0x001fe20000000f00 */
[----:B------:R-:W-:-:S06]  /*1590*/  NOP ;  /* 0x0000000000007918 */ /* 0x000fcc0000000000 */
[----:B------:R-:W-:-:S04]  /*15a0*/  LEA R24, R3, R24, 0xc ;  /* 0x0000001803187211 */ /* 0x000fc800078e60ff */
[----:B------:R-:W-:-:S13]  /*15b0*/  ISETP.GE.U32.AND P0, PT, R24, UR5, PT ;  /* 0x0000000518007c0c */ /* 0x000fda000bf06070 */
[----:B------:R-:W-:Y:S01]  /*15c0*/  @P0 CALL.REL.NOINC `(.L_x_1673) ;  /* 0x0000001000000944 */ /* 0x000fe20003c00000 */
[----:B------:R-:W-:Y:S05]  /*15d0*/  BRA `(.L_x_1674) ;  /* 0xffffec6000007947 */ /* 0x000fea000383ffff */
.L_x_1673:
[----:B------:R-:W-:Y:S05]  /*15e0*/  EXIT ;  /* 0x000000000000794d */ /* 0x000fea0003800000 */
.L_x_1675:
        /* <DEDUP_REMOVED lines=9> */
.L_x_2174:


//--------------------- .text._Z21kOptimizer32bit1StateI13__nv_bfloat16Li4EEvPT_S2_PfS3_ffffffiffbi --------------------------
	.section	.text._Z21kOptimizer32bit1StateI13__nv_bfloat16Li4EEvPT_S2_PfS3_ffffffiffbi,"ax",@progbits
	.sectioninfo	@"SHI_REGISTERS=38"
	.align	128
        .global         _Z21kOptimizer32bit1StateI13__nv_bfloat16Li4EEvPT_S2_PfS3_ffffffiffbi
        .type           _Z21kOptimizer32bit1StateI13__nv_bfloat16Li4EEvPT_S2_PfS3_ffffffiffbi,@function
        .size           _Z21kOptimizer32bit1StateI13__nv_bfloat16Li4EEvPT_S2_PfS3_ffffffiffbi,(.L_x_2175 - _Z21kOptimizer32bit1StateI13__nv_bfloat16Li4EEvPT_S2_PfS3_ffffffiffbi)
        .other          _Z21kOptimizer32bit1StateI13__nv_bfloat16Li4EEvPT_S2_PfS3_ffffffiffbi,@"STO_CUDA_ENTRY STV_DEFAULT"
_Z21kOptimizer32bit1StateI13__nv_bfloat16Li4EEvPT_S2_PfS3_ffffffiffbi:
.text._Z21kOptimizer32bit1StateI13__nv_bfloat16Li4EEvPT_S2_PfS3_ffffffiffbi:
        /* <DEDUP_REMOVED lines=15> */
[----:B------:R-:W1:Y:S02]  /*00f0*/  S2R R2, SR_LANEID ;  /* 0x0000000000027919 */ /* 0x000e640000000000 */
.L_x_1682:
[----:B0-----:R-:W-:Y:S01]  /*0100*/  IMAD.SHL.U32 R4, R0, 0x4, RZ ;  /* 0x0000000400047824 */ /* 0x001fe200078e00ff */
[----:B------:R-:W-:Y:S01]  /*0110*/  BAR.SYNC.DEFER_BLOCKING 0x0 ;  /* 0x0000000000007b1d */ /* 0x000fe20000010000 */
[----:B------:R-:W-:-:S03]  /*0120*/  IADD3 R5, -R3, c[0x0][0x1a8], RZ ;  /* 0x00006a0003057a10 */ /* 0x000fc60007ffe1ff */
[----:B------:R-:W-:Y:S02]  /*0130*/  LOP3.LUT R4, R4, 0xffffff80, RZ, 0xc0, !PT ;  /* 0xffffff8004047812 */ /* 0x000fe400078ec0ff */
[----:B------:R-:W-:Y:S02]  /*0140*/  IMNMX.U32 R5, R5, 0x1000, PT ;  /* 0x0000100005057817 */ /* 0x000fe40003800000 */
[----:B------:R-:W-:-:S04]  /*0150*/  LOP3.LUT R6, R4, 0x1f, R0, 0xf8, !PT ;  /* 0x0000001f04067812 */ /* 0x000fc800078ef800 */
[C---:B------:R-:W-:Y:S02]  /*0160*/  LOP3.LUT R13, R6.reuse, 0x40, RZ, 0xfc, !PT ;  /* 0x00000040060d7812 */ /* 0x040fe400078efcff */
[C---:B------:R-:W-:Y:S02]  /*0170*/  IADD3 R12, P2, R6.reuse, R3, RZ ;  /* 0x00000003060c7210 */ /* 0x040fe40007f5e0ff */
[C---:B------:R-:W-:Y:S02]  /*0180*/  LOP3.LUT R7, R6.reuse, 0x20, RZ, 0xfc, !PT ;  /* 0x0000002006077812 */ /* 0x040fe400078efcff */
[C---:B------:R-:W-:Y:S02]  /*0190*/  LOP3.LUT R14, R6.reuse, 0x60, RZ, 0xfc, !PT ;  /* 0x00000060060e7812 */ /* 0x040fe400078efcff */
[----:B------:R-:W-:Y:S02]  /*01a0*/  ISETP.GE.AND P3, PT, R13, R5, PT ;  /* 0x000000050d00720c */ /* 0x000fe40003f66270 */
[----:B------:R-:W-:-:S02]  /*01b0*/  LEA.HI.X.SX32 R15, R6, RZ, 0x1, P2 ;  /* 0x000000ff060f7211 */ /* 0x000fc400010f0eff */
[-C--:B------:R-:W-:Y:S02]  /*01c0*/  ISETP.GE.AND P1, PT, R6, R5.reuse, PT ;  /* 0x000000050600720c */ /* 0x080fe40003f26270 */
[-C--:B------:R-:W-:Y:S02]  /*01d0*/  ISETP.GE.AND P0, PT, R7, R5.reuse, PT ;  /* 0x000000050700720c */ /* 0x080fe40003f06270 */
[----:B------:R-:W-:Y:S02]  /*01e0*/  LEA R8, P4, R12, c[0x0][0x160], 0x1 ;  /* 0x000058000c087a11 */ /* 0x000fe400078808ff */
[----:B------:R-:W-:Y:S02]  /*01f0*/  ISETP.GE.AND P2, PT, R14, R5, PT ;  /* 0x000000050e00720c */ /* 0x000fe40003f46270 */
[----:B------:R-:W-:-:S05]  /*0200*/  LEA.HI.X R9, R12, c[0x0][0x164], R15, 0x1, P4 ;  /* 0x000059000c097a11 */ /* 0x000fca00020f0c0f */
[----:B------:R0:W2:Y:S04]  /*0210*/  @!P3 LDG.E.U16 R30, [R8.64+0x80] ;  /* 0x00008006081eb981 */ /* 0x0000a8000c1e1500 */
[----:B------:R0:W3:Y:S04]  /*0220*/  @!P1 LDG.E.U16 R20, [R8.64] ;  /* 0x0000000608149981 */ /* 0x0000e8000c1e1500 */
[----:B------:R0:W4:Y:S04]  /*0230*/  @!P0 LDG.E.U16 R21, [R8.64+0x40] ;  /* 0x0000400608158981 */ /* 0x000128000c1e1500 */
[----:B------:R0:W5:Y:S01]  /*0240*/  @!P2 LDG.E.U16 R34, [R8.64+0xc0] ;  /* 0x0000c0060822a981 */ /* 0x000162000c1e1500 */
[----:B-1----:R-:W-:-:S04]  /*0250*/  IMAD.IADD R26, R4, 0x1, R2 ;  /* 0x00000001041a7824 */ /* 0x002fc800078e0202 */
[----:B------:R-:W-:Y:S02]  /*0260*/  IMAD.SHL.U32 R27, R26, 0x2, RZ ;  /* 0x000000021a1b7824 */ /* 0x000fe400078e00ff */
[----:B------:R-:W-:Y:S01]  /*0270*/  IMAD R25, R2, 0x3, R26 ;  /* 0x0000000302197824 */ /* 0x000fe200078e021a */
[C---:B------:R-:W-:Y:S02]  /*0280*/  @!P2 LEA R10, P6, R12.reuse, c[0x0][0x170], 0x2 ;  /* 0x00005c000c0aaa11 */ /* 0x040fe400078c10ff */
[C---:B0-----:R-:W-:Y:S02]  /*0290*/  @!P3 LEA R8, P5, R12.reuse, c[0x0][0x170], 0x2 ;  /* 0x00005c000c08ba11 */ /* 0x041fe400078a10ff */
[C-C-:B------:R-:W-:Y:S02]  /*02a0*/  @!P2 LEA.HI.X R11, R12.reuse, c[0x0][0x174], R15.reuse, 0x2, P6 ;  /* 0x00005d000c0baa11 */ /* 0x140fe400030f140f */
[----:B------:R-:W-:Y:S01]  /*02b0*/  @!P3 LEA.HI.X R9, R12, c[0x0][0x174], R15, 0x2, P5 ;  /* 0x00005d000c09ba11 */ /* 0x000fe200028f140f */
[----:B--2---:R0:W-:Y:S04]  /*02c0*/  STS.U16 [R27+0x80], R30 ;  /* 0x0000801e1b007388 */ /* 0x0041e80000000400 */
[----:B---3--:R1:W-:Y:S01]  /*02d0*/  STS.U16 [R27], R20 ;  /* 0x000000141b007388 */ /* 0x0083e20000000400 */
[----:B0-----:R-:W-:-:S03]  /*02e0*/  IMAD.SHL.U32 R30, R25, 0x2, RZ ;  /* 0x00000002191e7824 */ /* 0x001fc600078e00ff */
[----:B----4-:R0:W-:Y:S04]  /*02f0*/  STS.U16 [R27+0x40], R21 ;  /* 0x000040151b007388 */ /* 0x0101e80000000400 */
[----:B-----5:R-:W-:Y:S01]  /*0300*/  STS.U16 [R27+0xc0], R34 ;  /* 0x0000c0221b007388 */ /* 0x020fe20000000400 */
[----:B------:R-:W-:-:S06]  /*0310*/  NOP ;  /* 0x0000000000007918 */ /* 0x000fcc0000000000 */
[----:B------:R-:W2:Y:S04]  /*0320*/  LDS.64 R16, [R30] ;  /* 0x000000001e107984 */ /* 0x000ea80000000a00 */
[----:B------:R-:W-:Y:S01]  /*0330*/  BAR.SYNC.DEFER_BLOCKING 0x0 ;  /* 0x0000000000007b1d */ /* 0x000fe20000010000 */
[----:B-1----:R-:W-:-:S04]  /*0340*/  @!P1 LEA R20, P4, R12, c[0x0][0x170], 0x2 ;  /* 0x00005c000c149a11 */ /* 0x002fc800078810ff */
[C---:B0-----:R-:W-:Y:S02]  /*0350*/  @!P1 LEA.HI.X R21, R12.reuse, c[0x0][0x174], R15, 0x2, P4 ;  /* 0x00005d000c159a11 */ /* 0x041fe400020f140f */
[----:B------:R-:W-:-:S04]  /*0360*/  @!P0 LEA R18, P4, R12, c[0x0][0x170], 0x2 ;  /* 0x00005c000c128a11 */ /* 0x000fc800078810ff */
[C---:B------:R-:W-:Y:S01]  /*0370*/  @!P0 LEA.HI.X R19, R12.reuse, c[0x0][0x174], R15, 0x2, P4 ;  /* 0x00005d000c138a11 */ /* 0x040fe200020f140f */
[----:B------:R0:W3:Y:S04]  /*0380*/  @!P1 LDG.E R22, [R20.64] ;  /* 0x0000000614169981 */ /* 0x0000e8000c1e1900 */
[----:B------:R1:W4:Y:S04]  /*0390*/  @!P0 LDG.E R23, [R18.64+0x80] ;  /* 0x0000800612178981 */ /* 0x000328000c1e1900 */
[----:B------:R-:W5:Y:S04]  /*03a0*/  @!P3 LDG.E R24, [R8.64+0x100] ;  /* 0x000100060818b981 */ /* 0x000f68000c1e1900 */
[----:B------:R-:W2:Y:S01]  /*03b0*/  @!P2 LDG.E R33, [R10.64+0x180] ;  /* 0x000180060a21a981 */ /* 0x000ea2000c1e1900 */
[----:B-1----:R-:W-:-:S04]  /*03c0*/  @!P1 LEA R18, P4, R12, c[0x0][0x168], 0x1 ;  /* 0x00005a000c129a11 */ /* 0x002fc800078808ff */
[C---:B------:R-:W-:Y:S02]  /*03d0*/  @!P1 LEA.HI.X R19, R12.reuse, c[0x0][0x16c], R15, 0x1, P4 ;  /* 0x00005b000c139a11 */ /* 0x040fe400020f0c0f */
[----:B0-----:R-:W-:-:S04]  /*03e0*/  @!P0 LEA R20, P4, R12, c[0x0][0x168], 0x1 ;  /* 0x00005a000c148a11 */ /* 0x001fc800078808ff */
[----:B------:R-:W-:Y:S01]  /*03f0*/  @!P0 LEA.HI.X R21, R12, c[0x0][0x16c], R15, 0x1, P4 ;  /* 0x00005b000c158a11 */ /* 0x000fe200020f0c0f */
[----:B---3--:R0:W-:Y:S04]  /*0400*/  STS [R26.X4], R22 ;  /* 0x000000161a007388 */ /* 0x0081e80000004800 */
[----:B----4-:R-:W-:Y:S04]  /*0410*/  STS [R26.X4+0x80], R23 ;  /* 0x000080171a007388 */ /* 0x010fe80000004800 */
[----:B-----5:R1:W-:Y:S04]  /*0420*/  STS [R26.X4+0x100], R24 ;  /* 0x000100181a007388 */ /* 0x0203e80000004800 */
[----:B--2---:R-:W-:Y:S01]  /*0430*/  STS [R26.X4+0x180], R33 ;  /* 0x000180211a007388 */ /* 0x004fe20000004800 */
[----:B------:R-:W-:-:S06]  /*0440*/  NOP ;  /* 0x0000000000007918 */ /* 0x000fcc0000000000 */
[----:B------:R2:W-:Y:S04]  /*0450*/  LDS.128 R8, [R25.X4] ;  /* 0x0000000019087984 */ /* 0x0005e80000004c00 */
[----:B------:R-:W-:Y:S01]  /*0460*/  BAR.SYNC.DEFER_BLOCKING 0x0 ;  /* 0x0000000000007b1d */ /* 0x000fe20000010000 */
[C---:B0-----:R-:W-:Y:S02]  /*0470*/  @!P3 LEA R22, P5, R12.reuse, c[0x0][0x168], 0x1 ;  /* 0x00005a000c16ba11 */ /* 0x041fe400078a08ff */
[C---:B-1----:R-:W-:Y:S02]  /*0480*/  @!P2 LEA R24, P6, R12.reuse, c[0x0][0x168], 0x1 ;  /* 0x00005a000c18aa11 */ /* 0x042fe400078c08ff */
[C-C-:B------:R-:W-:Y:S02]  /*0490*/  @!P3 LEA.HI.X R23, R12.reuse, c[0x0][0x16c], R15.reuse, 0x1, P5 ;  /* 0x00005b000c17ba11 */ /* 0x140fe400028f0c0f */
[----:B--2---:R-:W-:Y:S01]  /*04a0*/  @!P2 LEA.HI.X R25, R12, c[0x0][0x16c], R15, 0x1, P6 ;  /* 0x00005b000c19aa11 */ /* 0x004fe200030f0c0f */
[----:B------:R0:W2:Y:S04]  /*04b0*/  @!P1 LDG.E.U16 R29, [R18.64] ;  /* 0x00000006121d9981 */ /* 0x0000a8000c1e1500 */
[----:B------:R1:W3:Y:S04]  /*04c0*/  @!P0 LDG.E.U16 R28, [R20.64+0x40] ;  /* 0x00004006141c8981 */ /* 0x0002e8000c1e1500 */
[----:B------:R-:W4:Y:S04]  /*04d0*/  @!P3 LDG.E.U16 R32, [R22.64+0x80] ;  /* 0x000080061620b981 */ /* 0x000f28000c1e1500 */
[----:B------:R-:W5:Y:S01]  /*04e0*/  @!P2 LDG.E.U16 R31, [R24.64+0xc0] ;  /* 0x0000c006181fa981 */ /* 0x000f62000c1e1500 */
[----:B------:R-:W-:-:S02]  /*04f0*/  FSETP.LT.FTZ.AND P0, PT, RZ, c[0x0][0x194], PT ;  /* 0x00006500ff007a0b */ /* 0x000fc40003f11000 */
[----:B0-----:R-:W-:-:S05]  /*0500*/  PRMT R18, RZ, 0x5410, R16 ;  /* 0x00005410ff127816 */ /* 0x001fca0000000010 */
[----:B------:R-:W-:-:S05]  /*0510*/  FMUL.FTZ R18, R18, c[0x0][0x1a0] ;  /* 0x0000680012127a20 */ /* 0x000fca0000410000 */
[----:B-1----:R-:W-:Y:S01]  /*0520*/  F2FP.BF16.PACK_AB R20, RZ, R18 ;  /* 0x00000012ff14723e */ /* 0x002fe200000010ff */
[----:B--2---:R-:W-:Y:S04]  /*0530*/  STS.U16 [R27], R29 ;  /* 0x0000001d1b007388 */ /* 0x004fe80000000400 */
[----:B---3--:R-:W-:Y:S04]  /*0540*/  STS.U16 [R27+0x40], R28 ;  /* 0x0000401c1b007388 */ /* 0x008fe80000000400 */
[----:B----4-:R-:W-:Y:S04]  /*0550*/  STS.U16 [R27+0x80], R32 ;  /* 0x000080201b007388 */ /* 0x010fe80000000400 */
[----:B-----5:R-:W-:Y:S01]  /*0560*/  STS.U16 [R27+0xc0], R31 ;  /* 0x0000c01f1b007388 */ /* 0x020fe20000000400 */
[----:B------:R-:W-:-:S06]  /*0570*/  NOP ;  /* 0x0000000000007918 */ /* 0x000fcc0000000000 */
[----:B------:R-:W0:Y:S02]  /*0580*/  LDS.64 R34, [R30] ;  /* 0x000000001e227984 */ /* 0x000e240000000a00 */
[C---:B0-----:R-:W-:Y:S02]  /*0590*/  PRMT R18, R35.reuse, 0x7610, R18 ;  /* 0x0000761023127816 */ /* 0x041fe40000000012 */
[C---:B------:R-:W-:Y:S02]  /*05a0*/  PRMT R22, R34.reuse, 0x7610, R22 ;  /* 0x0000761022167816 */ /* 0x040fe40000000016 */
[----:B------:R-:W-:Y:S02]  /*05b0*/  PRMT R19, R34, 0x7632, R19 ;  /* 0x0000763222137816 */ /* 0x000fe40000000013 */
[----:B------:R-:W-:Y:S01]  /*05c0*/  PRMT R35, R35, 0x7632, R35 ;  /* 0x0000763223237816 */ /* 0x000fe20000000023 */
[----:B------:R-:W-:Y:S05]  /*05d0*/  @P0 BRA `(.L_x_1676) ;  /* 0x000000b000000947 */ /* 0x000fea0003800000 */
[----:B------:R-:W-:Y:S02]  /*05e0*/  PRMT R21, RZ, 0x5410, R17 ;  /* 0x00005410ff157816 */ /* 0x000fe40000000011 */
[----:B------:R-:W-:-:S02]  /*05f0*/  PRMT R16, RZ, 0x7610, R16 ;  /* 0x00007610ff107816 */ /* 0x000fc40000000010 */
[----:B------:R-:W-:Y:S01]  /*0600*/  PRMT R17, RZ, 0x7610, R17 ;  /* 0x00007610ff117816 */ /* 0x000fe20000000011 */
[----:B------:R-:W-:Y:S02]  /*0610*/  FMUL.FTZ R21, R21, c[0x0][0x1a0] ;  /* 0x0000680015157a20 */ /* 0x000fe40000410000 */
[----:B------:R-:W-:Y:S02]  /*0620*/  FMUL.FTZ R16, R16, c[0x0][0x1a0] ;  /* 0x0000680010107a20 */ /* 0x000fe40000410000 */
[----:B------:R-:W-:-:S03]  /*0630*/  FMUL.FTZ R17, R17, c[0x0][0x1a0] ;  /* 0x0000680011117a20 */ /* 0x000fc60000410000 */
[----:B------:R-:W-:Y:S02]  /*0640*/  F2FP.BF16.PACK_AB R21, R21, R16 ;  /* 0x000000101515723e */ /* 0x000fe400000010ff */
[----:B------:R-:W-:Y:S02]  /*0650*/  F2FP.BF16.PACK_AB R17, RZ, R17 ;  /* 0x00000011ff11723e */ /* 0x000fe400000010ff */
[----:B------:R-:W-:Y:S02]  /*0660*/  PRMT R30, R21, 0x7632, R30 ;  /* 0x00007632151e7816 */ /* 0x000fe4000000001e */
[----:B------:R-:W-:Y:S01]  /*0670*/  PRMT R34, R17, 0x7610, R34 ;  /* 0x0000761011227816 */ /* 0x000fe20000000022 */
[----:B------:R-:W-:Y:S05]  /*0680*/  BRA `(.L_x_1677) ;  /* 0x0000018000007947 */ /* 0x000fea0003800000 */
.L_x_1676:
[----:B------:R-:W-:Y:S02]  /*0690*/  PRMT R20, RZ, 0x5410, R20 ;  /* 0x00005410ff147816 */ /* 0x000fe40000000014 */
[----:B------:R-:W-:Y:S02]  /*06a0*/  PRMT R21, RZ, 0x5410, R22 ;  /* 0x00005410ff157816 */ /* 0x000fe40000000016 */
[----:B------:R-:W-:-:S03]  /*06b0*/  PRMT R16, RZ, 0x7610, R16 ;  /* 0x00007610ff107816 */ /* 0x000fc60000000010 */
[----:B------:R-:W-:Y:S02]  /*06c0*/  FFMA.FTZ R20, R21, c[0x0][0x194], R20 ;  /* 0x0000650015147a23 */ /* 0x000fe40000010014 */
[----:B------:R-:W-:Y:S01]  /*06d0*/  FMUL.FTZ R21, R16, c[0x0][0x1a0] ;  /* 0x0000680010157a20 */ /* 0x000fe20000410000 */
[----:B------:R-:W-:-:S04]  /*06e0*/  PRMT R16, RZ, 0x5410, R17 ;  /* 0x00005410ff107816 */ /* 0x000fc80000000011 */
[----:B------:R-:W-:Y:S01]  /*06f0*/  F2FP.BF16.PACK_AB R20, R21, R20 ;  /* 0x000000141514723e */ /* 0x000fe200000010ff */
[----:B------:R-:W-:Y:S01]  /*0700*/  FMUL.FTZ R23, R16, c[0x0][0x1a0] ;  /* 0x0000680010177a20 */ /* 0x000fe20000410000 */
[----:B------:R-:W-:Y:S02]  /*0710*/  PRMT R21, RZ, 0x5410, R19 ;  /* 0x00005410ff157816 */ /* 0x000fe40000000013 */
[----:B------:R-:W-:-:S05]  /*0720*/  PRMT R16, RZ, 0x7610, R20 ;  /* 0x00007610ff107816 */ /* 0x000fca0000000014 */
[----:B------:R-:W-:-:S05]  /*0730*/  FFMA.FTZ R16, R21, c[0x0][0x194], R16 ;  /* 0x0000650015107a23 */ /* 0x000fca0000010010 */
[----:B------:R-:W-:Y:S02]  /*0740*/  F2FP.BF16.PACK_AB R23, R23, R16 ;  /* 0x000000101717723e */ /* 0x000fe400000010ff */
[----:B------:R-:W-:Y:S02]  /*0750*/  PRMT R16, RZ, 0x7610, R17 ;  /* 0x00007610ff107816 */ /* 0x000fe40000000011 */
[----:B------:R-:W-:-:S03]  /*0760*/  PRMT R17, RZ, 0x5410, R18 ;  /* 0x00005410ff117816 */ /* 0x000fc60000000012 */
[----:B------:R-:W-:Y:S01]  /*0770*/  FMUL.FTZ R21, R16, c[0x0][0x1a0] ;  /* 0x0000680010157a20 */ /* 0x000fe20000410000 */
[----:B------:R-:W-:-:S05]  /*0780*/  PRMT R16, RZ, 0x7610, R23 ;  /* 0x00007610ff107816 */ /* 0x000fca0000000017 */
[----:B------:R-:W-:Y:S01]  /*0790*/  FFMA.FTZ R16, R17, c[0x0][0x194], R16 ;  /* 0x0000650011107a23 */ /* 0x000fe20000010010 */
[----:B------:R-:W-:-:S04]  /*07a0*/  PRMT R17, RZ, 0x5410, R35 ;  /* 0x00005410ff117816 */ /* 0x000fc80000000023 */
[----:B------:R-:W-:Y:S02]  /*07b0*/  F2FP.BF16.PACK_AB R30, R21, R16 ;  /* 0x00000010151e723e */ /* 0x000fe400000010ff */
[----:B------:R-:W-:Y:S02]  /*07c0*/  PRMT R21, R23, 0x7610, R21 ;  /* 0x0000761017157816 */ /* 0x000fe40000000015 */
[----:B------:R-:W-:-:S05]  /*07d0*/  PRMT R16, RZ, 0x7610, R30 ;  /* 0x00007610ff107816 */ /* 0x000fca000000001e */
[----:B------:R-:W-:-:S05]  /*07e0*/  FFMA.FTZ R16, R17, c[0x0][0x194], R16 ;  /* 0x0000650011107a23 */ /* 0x000fca0000010010 */
[----:B------:R-:W-:-:S04]  /*07f0*/  F2FP.BF16.PACK_AB R16, RZ, R16 ;  /* 0x00000010ff10723e */ /* 0x000fc800000010ff */
[----:B------:R-:W-:Y:S02]  /*0800*/  PRMT R34, R16, 0x7610, R34 ;  /* 0x0000761010227816 */ /* 0x000fe40000000022 */
.L_x_1677:
[----:B------:R-:W-:Y:S01]  /*0810*/  ULDC.S8 UR4, c[0x0][0x1a4] ;  /* 0x0000690000047ab9 */ /* 0x000fe20000000200 */
[----:B------:R-:W-:Y:S01]  /*0820*/  BSSY B0, `(.L_x_1678) ;  /* 0x0000050000007945 */ /* 0x000fe20003800000 */
[----:B------:R-:W-:Y:S02]  /*0830*/  ISETP.NE.AND P0, PT, RZ, UR4, PT ;  /* 0x00000004ff007c0c */ /* 0x000fe4000bf05270 */
[----:B------:R-:W-:-:S11]  /*0840*/  PRMT R17, RZ, 0x5410, R20 ;  /* 0x00005410ff117816 */ /* 0x000fd60000000014 */
[----:B------:R-:W-:Y:S05]  /*0850*/  @!P0 BRA `(.L_x_1679) ;  /* 0x0000029000008947 */ /* 0x000fea0003800000 */
[----:B------:R-:W-:Y:S02]  /*0860*/  FSETP.NEU.FTZ.AND P0, PT, R17, RZ, PT ;  /* 0x000000ff1100720b */ /* 0x000fe40003f1d000 */
[----:B------:R-:W-:Y:S02]  /*0870*/  PRMT R16, RZ, 0x5410, R21 ;  /* 0x00005410ff107816 */ /* 0x000fe40000000015 */
[----:B------:R-:W-:Y:S02]  /*0880*/  PRMT R23, RZ, 0x5410, R30 ;  /* 0x00005410ff177816 */ /* 0x000fe4000000001e */
[----:B------:R-:W-:Y:S02]  /*0890*/  FSETP.NEU.FTZ.AND P1, PT, R16, RZ, PT ;  /* 0x000000ff1000720b */ /* 0x000fe40003f3d000 */
[----:B------:R-:W-:-:S05]  /*08a0*/  FSETP.NEU.FTZ.AND P2, PT, R23, RZ, PT ;  /* 0x000000ff1700720b */ /* 0x000fca0003f5d000 */
[----:B------:R-:W-:-:S04]  /*08b0*/  @P0 FFMA.FTZ R8, R17, R17, R8 ;  /* 0x0000001111080223 */ /* 0x000fc80000010008 */
[----:B------:R-:W0:Y:S02]  /*08c0*/  @P0 MUFU.SQRT R24, R8 ;  /* 0x0000000800180308 */ /* 0x000e240000002000 */
[----:B------:R-:W-:Y:S02]  /*08d0*/  @P1 FFMA.FTZ R9, R16, R16, R9 ;  /* 0x0000001010091223 */ /* 0x000fe40000010009 */
[----:B------:R-:W-:-:S04]  /*08e0*/  @P2 FFMA.FTZ R10, R23, R23, R10 ;  /* 0x00000017170a2223 */ /* 0x000fc8000001000a */
[----:B------:R-:W1:Y:S08]  /*08f0*/  @P1 MUFU.SQRT R25, R9 ;  /* 0x0000000900191308 */ /* 0x000e700000002000 */
[----:B------:R-:W2:Y:S01]  /*0900*/  @P2 MUFU.SQRT R28, R10 ;  /* 0x0000000a001c2308 */ /* 0x000ea20000002000 */
[----:B0-----:R-:W-:-:S07]  /*0910*/  @P0 FADD.FTZ R24, R24, c[0x0][0x190] ;  /* 0x0000640018180621 */ /* 0x001fce0000010000 */
[----:B------:R-:W0:Y:S01]  /*0920*/  @P0 MUFU.RCP R24, R24 ;  /* 0x0000001800180308 */ /* 0x000e220000001000 */
[----:B-1----:R-:W-:Y:S02]  /*0930*/  @P1 FADD.FTZ R25, R25, c[0x0][0x190] ;  /* 0x0000640019191621 */ /* 0x002fe40000010000 */
[----:B--2---:R-:W-:-:S05]  /*0940*/  @P2 FADD.FTZ R28, R28, c[0x0][0x190] ;  /* 0x000064001c1c2621 */ /* 0x004fca0000010000 */
[----:B------:R-:W1:Y:S01]  /*0950*/  @P1 MUFU.RCP R25, R25 ;  /* 0x0000001900191308 */ /* 0x000e620000001000 */
[----:B0-----:R-:W-:-:S07]  /*0960*/  @P0 FMUL.FTZ R17, R17, R24 ;  /* 0x0000001811110220 */ /* 0x001fce0000410000 */
[----:B------:R-:W0:Y:S01]  /*0970*/  @P2 MUFU.RCP R28, R28 ;  /* 0x0000001c001c2308 */ /* 0x000e220000001000 */
[----:B------:R-:W-:-:S05]  /*0980*/  @P0 PRMT R24, RZ, 0x5410, R22 ;  /* 0x00005410ff180816 */ /* 0x000fca0000000016 */
[----:B------:R-:W-:Y:S01]  /*0990*/  @P0 FFMA.FTZ R17, -R17, c[0x0][0x19c], R24 ;  /* 0x0000670011110a23 */ /* 0x000fe20000010118 */
[----:B------:R-:W-:Y:S01]  /*09a0*/  PRMT R24, RZ, 0x5410, R34 ;  /* 0x00005410ff187816 */ /* 0x000fe20000000022 */
[----:B-1----:R-:W-:Y:S01]  /*09b0*/  @P1 FMUL.FTZ R16, R16, R25 ;  /* 0x0000001910101220 */ /* 0x002fe20000410000 */
[----:B------:R-:W-:Y:S02]  /*09c0*/  @P1 PRMT R25, RZ, 0x5410, R19 ;  /* 0x00005410ff191816 */ /* 0x000fe40000000013 */
[----:B------:R-:W-:Y:S02]  /*09d0*/  FSETP.NEU.FTZ.AND P3, PT, R24, RZ, PT ;  /* 0x000000ff1800720b */ /* 0x000fe40003f7d000 */
[----:B------:R-:W-:Y:S01]  /*09e0*/  @P0 F2FP.BF16.PACK_AB R22, RZ, R17 ;  /* 0x00000011ff16023e */ /* 0x000fe200000010ff */
[----:B------:R-:W-:Y:S02]  /*09f0*/  @P1 FFMA.FTZ R16, -R16, c[0x0][0x19c], R25 ;  /* 0x0000670010101a23 */ /* 0x000fe40000010119 */
[----:B0-----:R-:W-:Y:S01]  /*0a00*/  @P2 FMUL.FTZ R23, R23, R28 ;  /* 0x0000001c17172220 */ /* 0x001fe20000410000 */
[----:B------:R-:W-:-:S02]  /*0a10*/  @P2 PRMT R28, RZ, 0x5410, R18 ;  /* 0x00005410ff1c2816 */ /* 0x000fc40000000012 */
[----:B------:R-:W-:-:S03]  /*0a20*/  @P1 F2FP.BF16.PACK_AB R19, RZ, R16 ;  /* 0x00000010ff13123e */ /* 0x000fc600000010ff */
[----:B------:R-:W-:-:S05]  /*0a30*/  @P2 FFMA.FTZ R23, -R23, c[0x0][0x19c], R28 ;  /* 0x0000670017172a23 */ /* 0x000fca000001011c */
[----:B------:R-:W-:Y:S01]  /*0a40*/  @P2 F2FP.BF16.PACK_AB R18, RZ, R23 ;  /* 0x00000017ff12223e */ /* 0x000fe200000010ff */
[----:B------:R-:W-:Y:S05]  /*0a50*/  @!P3 BRA `(.L_x_1680) ;  /* 0x000002c00000b947 */ /* 0x000fea0003800000 */
[----:B------:R-:W-:Y:S01]  /*0a60*/  FFMA.FTZ R11, R24, R24, R11 ;  /* 0x00000018180b7223 */ /* 0x000fe2000001000b */
[----:B------:R-:W-:-:S03]  /*0a70*/  PRMT R35, RZ, 0x5410, R35 ;  /* 0x00005410ff237816 */ /* 0x000fc60000000023 */
[----:B------:R-:W0:Y:S02]  /*0a80*/  MUFU.SQRT R16, R11 ;  /* 0x0000000b00107308 */ /* 0x000e240000002000 */
[----:B0-----:R-:W-:-:S06]  /*0a90*/  FADD.FTZ R16, R16, c[0x0][0x190] ;  /* 0x0000640010107621 */ /* 0x001fcc0000010000 */
[----:B------:R-:W0:Y:S02]  /*0aa0*/  MUFU.RCP R17, R16 ;  /* 0x0000001000117308 */ /* 0x000e240000001000 */
[----:B0-----:R-:W-:-:S04]  /*0ab0*/  FMUL.FTZ R24, R24, R17 ;  /* 0x0000001118187220 */ /* 0x001fc80000410000 */
[----:B------:R-:W-:-:S05]  /*0ac0*/  FFMA.FTZ R35, -R24, c[0x0][0x19c], R35 ;  /* 0x0000670018237a23 */ /* 0x000fca0000010123 */
[----:B------:R-:W-:Y:S01]  /*0ad0*/  F2FP.BF16.PACK_AB R35, RZ, R35 ;  /* 0x00000023ff23723e */ /* 0x000fe200000010ff */
[----:B------:R-:W-:Y:S05]  /*0ae0*/  BRA `(.L_x_1680) ;  /* 0x0000023000007947 */ /* 0x000fea0003800000 */
.L_x_1679:
[----:B------:R-:W-:Y:S01]  /*0af0*/  PRMT R24, RZ, 0x5410, R21 ;  /* 0x00005410ff187816 */ /* 0x000fe20000000015 */
[----:B------:R-:W-:Y:S01]  /*0b00*/  FFMA.FTZ R8, R17, R17, R8 ;  /* 0x0000001111087223 */ /* 0x000fe20000010008 */
[----:B------:R-:W-:Y:S02]  /*0b10*/  PRMT R23, RZ, 0x5410, R30 ;  /* 0x00005410ff177816 */ /* 0x000fe4000000001e */
[----:B------:R-:W-:Y:S01]  /*0b20*/  PRMT R16, RZ, 0x5410, R34 ;  /* 0x00005410ff107816 */ /* 0x000fe20000000022 */
[----:B------:R-:W-:Y:S01]  /*0b30*/  FFMA.FTZ R9, R24, R24, R9 ;  /* 0x0000001818097223 */ /* 0x000fe20000010009 */
[----:B------:R-:W0:Y:S01]  /*0b40*/  MUFU.SQRT R28, R8 ;  /* 0x00000008001c7308 */ /* 0x000e220000002000 */
[----:B------:R-:W-:Y:S01]  /*0b50*/  FFMA.FTZ R10, R23, R23, R10 ;  /* 0x00000017170a7223 */ /* 0x000fe2000001000a */
[----:B------:R-:W-:Y:S01]  /*0b60*/  PRMT R22, RZ, 0x5410, R22 ;  /* 0x00005410ff167816 */ /* 0x000fe20000000016 */
[----:B------:R-:W-:Y:S01]  /*0b70*/  FFMA.FTZ R11, R16, R16, R11 ;  /* 0x00000010100b7223 */ /* 0x000fe2000001000b */
[----:B------:R-:W-:-:S02]  /*0b80*/  PRMT R19, RZ, 0x5410, R19 ;  /* 0x00005410ff137816 */ /* 0x000fc40000000013 */
[----:B------:R-:W-:Y:S02]  /*0b90*/  PRMT R18, RZ, 0x5410, R18 ;  /* 0x00005410ff127816 */ /* 0x000fe40000000012 */
[----:B------:R-:W1:Y:S01]  /*0ba0*/  MUFU.SQRT R29, R9 ;  /* 0x00000009001d7308 */ /* 0x000e620000002000 */
[----:B------:R-:W-:-:S07]  /*0bb0*/  PRMT R35, RZ, 0x5410, R35 ;  /* 0x00005410ff237816 */ /* 0x000fce0000000023 */
[----:B------:R-:W2:Y:S01]  /*0bc0*/  MUFU.SQRT R31, R10 ;  /* 0x0000000a001f7308 */ /* 0x000ea20000002000 */
[----:B0-----:R-:W-:-:S07]  /*0bd0*/  FADD.FTZ R32, R28, c[0x0][0x190] ;  /* 0x000064001c207621 */ /* 0x001fce0000010000 */
[----:B------:R-:W0:Y:S01]  /*0be0*/  MUFU.SQRT R25, R11 ;  /* 0x0000000b00197308 */ /* 0x000e220000002000 */
[----:B-1----:R-:W-:Y:S02]  /*0bf0*/  FADD.FTZ R29, R29, c[0x0][0x190] ;  /* 0x000064001d1d7621 */ /* 0x002fe40000010000 */
[----:B--2---:R-:W-:-:S05]  /*0c00*/  FADD.FTZ R28, R31, c[0x0][0x190] ;  /* 0x000064001f1c7621 */ /* 0x004fca0000010000 */
[----:B------:R-:W1:Y:S01]  /*0c10*/  MUFU.RCP R32, R32 ;  /* 0x0000002000207308 */ /* 0x000e620000001000 */
[----:B0-----:R-:W-:-:S07]  /*0c20*/  FADD.FTZ R25, R25, c[0x0][0x190] ;  /* 0x0000640019197621 */ /* 0x001fce0000010000 */
[----:B------:R-:W0:Y:S08]  /*0c30*/  MUFU.RCP R29, R29 ;  /* 0x0000001d001d7308 */ /* 0x000e300000001000 */
[----:B------:R-:W2:Y:S01]  /*0c40*/  MUFU.RCP R28, R28 ;  /* 0x0000001c001c7308 */ /* 0x000ea20000001000 */
[----:B-1----:R-:W-:-:S04]  /*0c50*/  FMUL.FTZ R17, R17, R32 ;  /* 0x0000002011117220 */ /* 0x002fc80000410000 */
[----:B------:R-:W-:-:S03]  /*0c60*/  FFMA.FTZ R17, -R17, c[0x0][0x19c], R22 ;  /* 0x0000670011117a23 */ /* 0x000fc60000010116 */
[----:B------:R-:W1:Y:S01]  /*0c70*/  MUFU.RCP R25, R25 ;  /* 0x0000001900197308 */ /* 0x000e620000001000 */
[----:B0-----:R-:W-:-:S04]  /*0c80*/  FMUL.FTZ R24, R24, R29 ;  /* 0x0000001d18187220 */ /* 0x001fc80000410000 */
[----:B------:R-:W-:Y:S02]  /*0c90*/  FFMA.FTZ R24, -R24, c[0x0][0x19c], R19 ;  /* 0x0000670018187a23 */ /* 0x000fe40000010113 */
[----:B--2---:R-:W-:-:S03]  /*0ca0*/  FMUL.FTZ R23, R23, R28 ;  /* 0x0000001c17177220 */ /* 0x004fc60000410000 */
[----:B------:R-:W-:Y:S01]  /*0cb0*/  F2FP.BF16.PACK_AB R22, R24, R17 ;  /* 0x000000111816723e */ /* 0x000fe200000010ff */
[----:B------:R-:W-:-:S03]  /*0cc0*/  FFMA.FTZ R18, -R23, c[0x0][0x19c], R18 ;  /* 0x0000670017127a23 */ /* 0x000fc60000010112 */
[----:B------:R-:W-:Y:S01]  /*0cd0*/  PRMT R19, R22, 0x7632, R19 ;  /* 0x0000763216137816 */ /* 0x000fe20000000013 */
[----:B-1----:R-:W-:-:S04]  /*0ce0*/  FMUL.FTZ R16, R16, R25 ;  /* 0x0000001910107220 */ /* 0x002fc80000410000 */
[----:B------:R-:W-:-:S05]  /*0cf0*/  FFMA.FTZ R35, -R16, c[0x0][0x19c], R35 ;  /* 0x0000670010237a23 */ /* 0x000fca0000010123 */
[----:B------:R-:W-:-:S04]  /*0d00*/  F2FP.BF16.PACK_AB R18, R35, R18 ;  /* 0x000000122312723e */ /* 0x000fc800000010ff */
[----:B------:R-:W-:Y:S02]  /*0d10*/  PRMT R35, R18, 0x7632, R35 ;  /* 0x0000763212237816 */ /* 0x000fe40000000023 */
.L_x_1680:
[----:B------:R-:W-:Y:S05]  /*0d20*/  BSYNC B0 ;  /* 0x0000000000007941 */ /* 0x000fea0003800000 */
.L_x_1678:
        /* <DEDUP_REMOVED lines=10> */
[----:B------:R-:W-:Y:S04]  /*0dd0*/  LDS.U16 R32, [R27+0x80] ;  /* 0x000080001b207984 */ /* 0x000fe80000000400 */
[----:B------:R-:W-:Y:S04]  /*0de0*/  LDS.U16 R31, [R27+0xc0] ;  /* 0x0000c0001b1f7984 */ /* 0x000fe80000000400 */
[----:B------:R-:W-:Y:S04]  /*0df0*/  @!P0 STS [0x2000], R5 ;  /* 0x00200005ff008388 */ /* 0x000fe80000000800 */
[----:B------:R-:W-:Y:S06]  /*0e00*/  BAR.SYNC.DEFER_BLOCKING 0x0 ;  /* 0x0000000000007b1d */ /* 0x000fec0000010000 */
[----:B------:R-:W0:Y:S02]  /*0e10*/  LDS R18, [0x2000] ;  /* 0x00200000ff127984 */ /* 0x000e240000000800 */
[----:B0-----:R-:W-:-:S02]  /*0e20*/  ISETP.GE.AND P4, PT, R6, R18, PT ;  /* 0x000000120600720c */ /* 0x001fc40003f86270 */
        /* <DEDUP_REMOVED lines=33> */
[C---:B------:R-:W-:Y:S01]  /*1040*/  @!P0 LEA R4, P6, R12.reuse, c[0x0][0x170], 0x2 ;  /* 0x00005c000c048a11 */ /* 0x040fe200078c10ff */
[----:B------:R0:W-:Y:S01]  /*1050*/  @!P3 STG.E [R10.64], R22 ;  /* 0x000000160a00b986 */ /* 0x0001e2000c101906 */
[----:B------:R-:W-:-:S02]  /*1060*/  @!P2 LEA.HI.X R9, R12, c[0x0][0x174], R15, 0x2, P5 ;  /* 0x00005d000c09aa11 */ /* 0x000fc400028f140f */
[C-C-:B------:R-:W-:Y:S02]  /*1070*/  @!P1 LEA.HI.X R7, R12.reuse, c[0x0][0x174], R15.reuse, 0x2, P4 ;  /* 0x00005d000c079a11 */ /* 0x140fe400020f140f */
[----:B------:R-:W-:Y:S01]  /*1080*/  @!P0 LEA.HI.X R5, R12, c[0x0][0x174], R15, 0x2, P6 ;  /* 0x00005d000c058a11 */ /* 0x000fe200030f140f */
[----:B------:R-:W-:Y:S01]  /*1090*/  IMAD.MOV.U32 R12, RZ, RZ, c[0x0][0xc] ;  /* 0x00000300ff0c7624 */ /* 0x000fe200078e00ff */
[----:B------:R0:W-:Y:S03]  /*10a0*/  @!P2 STG.E [R8.64+0x80], R23 ;  /* 0x000080170800a986 */ /* 0x0001e6000c101906 */
[----:B------:R-:W-:Y:S01]  /*10b0*/  IMAD R3, R12, 0x1000, R3 ;  /* 0x000010000c037824 */ /* 0x000fe200078e0203 */
[----:B------:R0:W-:Y:S04]  /*10c0*/  @!P1 STG.E [R6.64+0x100], R24 ;  /* 0x0001001806009986 */ /* 0x0001e8000c101906 */
[----:B------:R0:W-:Y:S01]  /*10d0*/  @!P0 STG.E [R4.64+0x180], R33 ;  /* 0x0001802104008986 */ /* 0x0001e2000c101906 */
[----:B------:R-:W-:-:S13]  /*10e0*/  ISETP.GE.U32.AND P0, PT, R3, UR5, PT ;  /* 0x0000000503007c0c */ /* 0x000fda000bf06070 */
[----:B0-----:R-:W-:Y:S01]  /*10f0*/  @P0 CALL.REL.NOINC `(.L_x_1681) ;  /* 0x0000001000000944 */ /* 0x001fe20003c00000 */
[----:B------:R-:W-:Y:S05]  /*1100*/  BRA `(.L_x_1682) ;  /* 0xffffeff000007947 */ /* 0x000fea000383ffff */
.L_x_1681:
[----:B------:R-:W-:Y:S05]  /*1110*/  EXIT ;  /* 0x000000000000794d */ /* 0x000fea0003800000 */
.L_x_1683:
        /* <DEDUP_REMOVED lines=14> */
.L_x_2175:


//--------------------- .text._Z21kOptimizer32bit1StateIfLi4EEvPT_S1_PfS2_ffffffiffbi --------------------------
	.section	.text._Z21kOptimizer32bit1StateIfLi4EEvPT_S1_PfS2_ffffffiffbi,"ax",@progbits
	.sectioninfo	@"SHI_REGISTERS=40"
	.align	128
        .global         _Z21kOptimizer32bit1StateIfLi4EEvPT_S1_PfS2_ffffffiffbi
        .type           _Z21kOptimizer32bit1StateIfLi4EEvPT_S1_PfS2_ffffffiffbi,@function
        .size           _Z21kOptimizer32bit1StateIfLi4EEvPT_S1_PfS2_ffffffiffbi,(.L_x_2176 - _Z21kOptimizer32bit1StateIfLi4EEvPT_S1_PfS2_ffffffiffbi)
        .other          _Z21kOptimizer32bit1StateIfLi4EEvPT_S1_PfS2_ffffffiffbi,@"STO_CUDA_ENTRY STV_DEFAULT"
_Z21kOptimizer32bit1StateIfLi4EEvPT_S1_PfS2_ffffffiffbi:
.text._Z21kOptimizer32bit1StateIfLi4EEvPT_S1_PfS2_ffffffiffbi:
        /* <DEDUP_REMOVED lines=16> */
.L_x_1688:
[----:B0-----:R-:W-:Y:S01]  /*0100*/  IMAD.SHL.U32 R21, R26, 0x4, RZ ;  /* 0x000000041a157824 */ /* 0x001fe200078e00ff */
[----:B------:R-:W-:Y:S01]  /*0110*/  BAR.SYNC.DEFER_BLOCKING 0x0 ;  /* 0x0000000000007b1d */ /* 0x000fe20000010000 */
[----:B------:R-:W-:-:S03]  /*0120*/  IADD3 R20, -R22, c[0x0][0x1a8], RZ ;  /* 0x00006a0016147a10 */ /* 0x000fc60007ffe1ff */
[----:B------:R-:W-:Y:S02]  /*0130*/  LOP3.LUT R21, R21, 0xffffff80, RZ, 0xc0, !PT ;  /* 0xffffff8015157812 */ /* 0x000fe400078ec0ff */
[----:B------:R-:W-:Y:S02]  /*0140*/  IMNMX.U32 R20, R20, 0x1000, PT ;  /* 0x0000100014147817 */ /* 0x000fe40003800000 */
[----:B------:R-:W-:-:S04]  /*0150*/  LOP3.LUT R7, R21, 0x1f, R26, 0xf8, !PT ;  /* 0x0000001f15077812 */ /* 0x000fc800078ef81a */
[C---:B------:R-:W-:Y:S02]  /*0160*/  IADD3 R5, P3, R7.reuse, R22, RZ ;  /* 0x0000001607057210 */ /* 0x040fe40007f7e0ff */
[C---:B------:R-:W-:Y:S02]  /*0170*/  LOP3.LUT R6, R7.reuse, 0x20, RZ, 0xfc, !PT ;  /* 0x0000002007067812 */ /* 0x040fe400078efcff */
[C---:B------:R-:W-:Y:S02]  /*0180*/  LOP3.LUT R4, R7.reuse, 0x40, RZ, 0xfc, !PT ;  /* 0x0000004007047812 */ /* 0x040fe400078efcff */
[C---:B------:R-:W-:Y:S02]  /*0190*/  LOP3.LUT R3, R7.reuse, 0x60, RZ, 0xfc, !PT ;  /* 0x0000006007037812 */ /* 0x040fe400078efcff */
[C---:B------:R-:W-:Y:S02]  /*01a0*/  LEA.HI.X.SX32 R2, R7.reuse, RZ, 0x1, P3 ;  /* 0x000000ff07027211 */ /* 0x040fe400018f0eff */
[----:B------:R-:W-:-:S02]  /*01b0*/  ISETP.GE.AND P2, PT, R7, R20, PT ;  /* 0x000000140700720c */ /* 0x000fc40003f46270 */
[-C--:B------:R-:W-:Y:S02]  /*01c0*/  ISETP.GE.AND P1, PT, R6, R20.reuse, PT ;  /* 0x000000140600720c */ /* 0x080fe40003f26270 */
[-C--:B------:R-:W-:Y:S02]  /*01d0*/  ISETP.GE.AND P0, PT, R4, R20.reuse, PT ;  /* 0x000000140400720c */ /* 0x080fe40003f06270 */
[----:B------:R-:W-:Y:S02]  /*01e0*/  ISETP.GE.AND P3, PT, R3, R20, PT ;  /* 0x000000140300720c */ /* 0x000fe40003f66270 */
[----:B------:R-:W-:-:S04]  /*01f0*/  LEA R14, P4, R5, c[0x0][0x160], 0x2 ;  /* 0x00005800050e7a11 */ /* 0x000fc800078810ff */
[----:B------:R-:W-:-:S05]  /*0200*/  LEA.HI.X R15, R5, c[0x0][0x164], R2, 0x2, P4 ;  /* 0x00005900050f7a11 */ /* 0x000fca00020f1402 */
[----:B------:R0:W2:Y:S04]  /*0210*/  @!P2 LDG.E R34, [R14.64] ;  /* 0x000000060e22a981 */ /* 0x0000a8000c1e1900 */
[----:B------:R0:W3:Y:S04]  /*0220*/  @!P1 LDG.E R16, [R14.64+0x80] ;  /* 0x000080060e109981 */ /* 0x0000e8000c1e1900 */
[----:B------:R0:W4:Y:S04]  /*0230*/  @!P0 LDG.E R29, [R14.64+0x100] ;  /* 0x000100060e1d8981 */ /* 0x000128000c1e1900 */
[----:B------:R0:W5:Y:S01]  /*0240*/  @!P3 LDG.E R28, [R14.64+0x180] ;  /* 0x000180060e1cb981 */ /* 0x000162000c1e1900 */
[----:B-1----:R-:W-:Y:S01]  /*0250*/  IMAD.IADD R0, R21, 0x1, R24 ;  /* 0x0000000115007824 */ /* 0x002fe200078e0218 */
[----:B------:R-:W-:-:S02]  /*0260*/  @!P2 LEA R8, P4, R5, c[0x0][0x170], 0x2 ;  /* 0x00005c000508aa11 */ /* 0x000fc400078810ff */
[C---:B------:R-:W-:Y:S01]  /*0270*/  @!P0 LEA R12, P5, R5.reuse, c[0x0][0x170], 0x2 ;  /* 0x00005c00050c8a11 */ /* 0x040fe200078a10ff */
[----:B------:R-:W-:Y:S01]  /*0280*/  IMAD R30, R24, 0x3, R0 ;  /* 0x00000003181e7824 */ /* 0x000fe200078e0200 */
[C-C-:B------:R-:W-:Y:S02]  /*0290*/  @!P2 LEA.HI.X R9, R5.reuse, c[0x0][0x174], R2.reuse, 0x2, P4 ;  /* 0x00005d000509aa11 */ /* 0x140fe400020f1402 */
[C---:B------:R-:W-:Y:S02]  /*02a0*/  @!P1 LEA R10, P4, R5.reuse, c[0x0][0x170], 0x2 ;  /* 0x00005c00050a9a11 */ /* 0x040fe400078810ff */
[C---:B0-----:R-:W-:Y:S02]  /*02b0*/  @!P3 LEA R14, P6, R5.reuse, c[0x0][0x170], 0x2 ;  /* 0x00005c00050eba11 */ /* 0x041fe400078c10ff */
[C-C-:B------:R-:W-:Y:S02]  /*02c0*/  @!P1 LEA.HI.X R11, R5.reuse, c[0x0][0x174], R2.reuse, 0x2, P4 ;  /* 0x00005d00050b9a11 */ /* 0x140fe400020f1402 */
[----:B------:R-:W-:-:S02]  /*02d0*/  @!P0 LEA.HI.X R13, R5, c[0x0][0x174], R2, 0x2, P5 ;  /* 0x00005d00050d8a11 */ /* 0x000fc400028f1402 */
[----:B------:R-:W-:Y:S01]  /*02e0*/  @!P3 LEA.HI.X R15, R5, c[0x0][0x174], R2, 0x2, P6 ;  /* 0x00005d00050fba11 */ /* 0x000fe200030f1402 */
[----:B--2---:R-:W-:Y:S04]  /*02f0*/  STS [R0.X4], R34 ;  /* 0x0000002200007388 */ /* 0x004fe80000004800 */
[----:B---3--:R-:W-:Y:S04]  /*0300*/  STS [R0.X4+0x80], R16 ;  /* 0x0000801000007388 */ /* 0x008fe80000004800 */
[----:B----4-:R-:W-:Y:S04]  /*0310*/  STS [R0.X4+0x100], R29 ;  /* 0x0001001d00007388 */ /* 0x010fe80000004800 */
[----:B-----5:R0:W-:Y:S01]  /*0320*/  STS [R0.X4+0x180], R28 ;  /* 0x0001801c00007388 */ /* 0x0201e20000004800 */
[----:B------:R-:W-:-:S06]  /*0330*/  NOP ;  /* 0x0000000000007918 */ /* 0x000fcc0000000000 */
[----:B------:R-:W1:Y:S04]  /*0340*/  LDS.128 R16, [R30.X4] ;  /* 0x000000001e107984 */ /* 0x000e680000004c00 */
[----:B------:R-:W-:Y:S06]  /*0350*/  BAR.SYNC.DEFER_BLOCKING 0x0 ;  /* 0x0000000000007b1d */ /* 0x000fec0000010000 */
[----:B------:R-:W2:Y:S04]  /*0360*/  @!P2 LDG.E R33, [R8.64] ;  /* 0x000000060821a981 */ /* 0x000ea8000c1e1900 */
[----:B------:R-:W3:Y:S04]  /*0370*/  @!P1 LDG.E R35, [R10.64+0x80] ;  /* 0x000080060a239981 */ /* 0x000ee8000c1e1900 */
[----:B------:R4:W5:Y:S04]  /*0380*/  @!P0 LDG.E R37, [R12.64+0x100] ;  /* 0x000100060c258981 */ /* 0x000968000c1e1900 */
[----:B------:R-:W5:Y:S01]  /*0390*/  @!P3 LDG.E R32, [R14.64+0x180] ;  /* 0x000180060e20b981 */ /* 0x000f62000c1e1900 */
[----:B0-----:R-:W-:-:S02]  /*03a0*/  @!P2 LEA R28, P4, R5, c[0x0][0x168], 0x2 ;  /* 0x00005a00051caa11 */ /* 0x001fc400078810ff */
[C---:B------:R-:W-:Y:S02]  /*03b0*/  @!P0 LEA R36, P5, R5.reuse, c[0x0][0x168], 0x2 ;  /* 0x00005a0005248a11 */ /* 0x040fe400078a10ff */
[C-C-:B------:R-:W-:Y:S02]  /*03c0*/  @!P2 LEA.HI.X R29, R5.reuse, c[0x0][0x16c], R2.reuse, 0x2, P4 ;  /* 0x00005b00051daa11 */ /* 0x140fe400020f1402 */
[C---:B----4-:R-:W-:Y:S02]  /*03d0*/  @!P1 LEA R12, P4, R5.reuse, c[0x0][0x168], 0x2 ;  /* 0x00005a00050c9a11 */ /* 0x050fe400078810ff */
[C---:B------:R-:W-:Y:S02]  /*03e0*/  @!P3 LEA R34, P6, R5.reuse, c[0x0][0x168], 0x2 ;  /* 0x00005a000522ba11 */ /* 0x040fe400078c10ff */
[----:B------:R-:W-:Y:S01]  /*03f0*/  @!P1 LEA.HI.X R13, R5, c[0x0][0x16c], R2, 0x2, P4 ;  /* 0x00005b00050d9a11 */ /* 0x000fe200020f1402 */
[----:B--2---:R-:W-:Y:S04]  /*0400*/  STS [R0.X4], R33 ;  /* 0x0000002100007388 */ /* 0x004fe80000004800 */
[----:B---3--:R-:W-:Y:S04]  /*0410*/  STS [R0.X4+0x80], R35 ;  /* 0x0000802300007388 */ /* 0x008fe80000004800 */
[----:B-----5:R0:W-:Y:S04]  /*0420*/  STS [R0.X4+0x100], R37 ;  /* 0x0001002500007388 */ /* 0x0201e80000004800 */
[----:B------:R2:W-:Y:S01]  /*0430*/  STS [R0.X4+0x180], R32 ;  /* 0x0001802000007388 */ /* 0x0005e20000004800 */
[----:B------:R-:W-:-:S06]  /*0440*/  NOP ;  /* 0x0000000000007918 */ /* 0x000fcc0000000000 */
[----:B------:R2:W3:Y:S01]  /*0450*/  LDS.128 R8, [R30.X4] ;  /* 0x000000001e087984 */ /* 0x0004e20000004c00 */
[----:B0-----:R-:W-:-:S03]  /*0460*/  @!P0 LEA.HI.X R37, R5, c[0x0][0x16c], R2, 0x2, P5 ;  /* 0x00005b0005258a11 */ /* 0x001fc600028f1402 */
[----:B------:R-:W-:Y:S01]  /*0470*/  BAR.SYNC.DEFER_BLOCKING 0x0 ;  /* 0x0000000000007b1d */ /* 0x000fe20000010000 */
[----:B------:R-:W-:-:S05]  /*0480*/  @!P3 LEA.HI.X R35, R5, c[0x0][0x16c], R2, 0x2, P6 ;  /* 0x00005b000523ba11 */ /* 0x000fca00030f1402 */
[----:B------:R0:W4:Y:S04]  /*0490*/  @!P2 LDG.E R23, [R28.64] ;  /* 0x000000061c17a981 */ /* 0x000128000c1e1900 */
[----:B------:R-:W5:Y:S04]  /*04a0*/  @!P1 LDG.E R25, [R12.64+0x80] ;  /* 0x000080060c199981 */ /* 0x000f68000c1e1900 */
[----:B------:R-:W2:Y:S04]  /*04b0*/  @!P0 LDG.E R27, [R36.64+0x100] ;  /* 0x00010006241b8981 */ /* 0x000ea8000c1e1900 */
[----:B------:R1:W3:Y:S01]  /*04c0*/  @!P3 LDG.E R31, [R34.64+0x180] ;  /* 0x00018006221fb981 */ /* 0x0002e2000c1e1900 */
[----:B------:R-:W-:Y:S01]  /*04d0*/  FSETP.LT.FTZ.AND P0, PT, RZ, c[0x0][0x194], PT ;  /* 0x00006500ff007a0b */ /* 0x000fe20003f11000 */
[----:B------:R-:W-:-:S02]  /*04e0*/  ULDC.S8 UR4, c[0x0][0x1a4] ;  /* 0x0000690000047ab9 */ /* 0x000fc40000000200 */
[----:B------:R-:W-:Y:S01]  /*04f0*/  ISETP.NE.AND P1, PT, RZ, UR4, PT ;  /* 0x00000004ff007c0c */ /* 0x000fe2000bf25270 */
[----:B-1----:R-:W-:-:S09]  /*0500*/  FMUL.FTZ R34, R16, c[0x0][0x1a0] ;  /* 0x0000680010227a20 */ /* 0x002fd20000410000 */
[----:B------:R-:W-:Y:S02]  /*0510*/  @!P0 FMUL.FTZ R16, R17, c[0x0][0x1a0] ;  /* 0x0000680011108a20 */ /* 0x000fe40000410000 */
[----:B0-----:R-:W-:Y:S02]  /*0520*/  @!P0 FMUL.FTZ R29, R18, c[0x0][0x1a0] ;  /* 0x00006800121d8a20 */ /* 0x001fe40000410000 */
[----:B------:R-:W-:Y:S01]  /*0530*/  @!P0 FMUL.FTZ R28, R19, c[0x0][0x1a0] ;  /* 0x00006800131c8a20 */ /* 0x000fe20000410000 */
[----:B----4-:R0:W-:Y:S04]  /*0540*/  STS [R0.X4], R23 ;  /* 0x0000001700007388 */ /* 0x0101e80000004800 */
[----:B-----5:R0:W-:Y:S04]  /*0550*/  STS [R0.X4+0x80], R25 ;  /* 0x0000801900007388 */ /* 0x0201e80000004800 */
[----:B--2---:R0:W-:Y:S04]  /*0560*/  STS [R0.X4+0x100], R27 ;  /* 0x0001001b00007388 */ /* 0x0041e80000004800 */
[----:B---3--:R0:W-:Y:S01]  /*0570*/  STS [R0.X4+0x180], R31 ;  /* 0x0001801f00007388 */ /* 0x0081e20000004800 */
[----:B------:R-:W-:-:S06]  /*0580*/  NOP ;  /* 0x0000000000007918 */ /* 0x000fcc0000000000 */
[----:B------:R0:W1:Y:S01]  /*0590*/  LDS.128 R12, [R30.X4] ;  /* 0x000000001e0c7984 */ /* 0x0000620000004c00 */
[----:B------:R-:W-:Y:S05]  /*05a0*/  @!P0 BRA `(.L_x_1684) ;  /* 0x0000007000008947 */ /* 0x000fea0003800000 */
[----:B-1----:R-:W-:Y:S02]  /*05b0*/  FMUL.FTZ R16, R13, c[0x0][0x194] ;  /* 0x000065000d107a20 */ /* 0x002fe40000410000 */
[----:B------:R-:W-:Y:S02]  /*05c0*/  FMUL.FTZ R29, R14, c[0x0][0x194] ;  /* 0x000065000e1d7a20 */ /* 0x000fe40000410000 */
[----:B------:R-:W-:Y:S02]  /*05d0*/  FMUL.FTZ R28, R15, c[0x0][0x194] ;  /* 0x000065000f1c7a20 */ /* 0x000fe40000410000 */
[----:B------:R-:W-:Y:S02]  /*05e0*/  FFMA.FTZ R16, R17, c[0x0][0x1a0], R16 ;  /* 0x0000680011107a23 */ /* 0x000fe40000010010 */
[----:B------:R-:W-:Y:S02]  /*05f0*/  FFMA.FTZ R29, R18, c[0x0][0x1a0], R29 ;  /* 0x00006800121d7a23 */ /* 0x000fe4000001001d */
[----:B------:R-:W-:-:S02]  /*0600*/  FFMA.FTZ R28, R19, c[0x0][0x1a0], R28 ;  /* 0x00006800131c7a23 */ /* 0x000fc4000001001c */
[----:B------:R-:W-:Y:S02]  /*0610*/  FFMA.FTZ R34, R12, c[0x0][0x194], R34 ;  /* 0x000065000c227a23 */ /* 0x000fe40000010022 */
.L_x_1684:
[----:B------:R-:W-:Y:S01]  /*0620*/  BSSY B0, `(.L_x_1685) ;  /* 0x0000038000007945 */ /* 0x000fe20003800000 */
[----:B------:R-:W-:Y:S05]  /*0630*/  @!P1 BRA `(.L_x_1686) ;  /* 0x000001e000009947 */ /* 0x000fea0003800000 */
[----:B------:R-:W-:Y:S02]  /*0640*/  FSETP.NEU.FTZ.AND P0, PT, R34, RZ, PT ;  /* 0x000000ff2200720b */ /* 0x000fe40003f1d000 */
[----:B------:R-:W-:Y:S02]  /*0650*/  FSETP.NEU.FTZ.AND P1, PT, R16, RZ, PT ;  /* 0x000000ff1000720b */ /* 0x000fe40003f3d000 */
[----:B------:R-:W-:Y:S02]  /*0660*/  FSETP.NEU.FTZ.AND P2, PT, R29, RZ, PT ;  /* 0x000000ff1d00720b */ /* 0x000fe40003f5d000 */
[----:B------:R-:W-:-:S07]  /*0670*/  FSETP.NEU.FTZ.AND P3, PT, R28, RZ, PT ;  /* 0x000000ff1c00720b */ /* 0x000fce0003f7d000 */
[----:B------:R-:W-:Y:S02]  /*0680*/  @P0 FFMA.FTZ R8, R34, R34, R8 ;  /* 0x0000002222080223 */ /* 0x000fe40000010008 */
[----:B------:R-:W-:Y:S02]  /*0690*/  @P1 FFMA.FTZ R9, R16, R16, R9 ;  /* 0x0000001010091223 */ /* 0x000fe40000010009 */
[----:B------:R-:W-:Y:S01]  /*06a0*/  @P2 FFMA.FTZ R10, R29, R29, R10 ;  /* 0x0000001d1d0a2223 */ /* 0x000fe2000001000a */
[----:B------:R-:W2:Y:S08]  /*06b0*/  @P0 MUFU.SQRT R17, R8 ;  /* 0x0000000800110308 */ /* 0x000eb00000002000 */
[----:B------:R-:W3:Y:S08]  /*06c0*/  @P1 MUFU.SQRT R18, R9 ;  /* 0x0000000900121308 */ /* 0x000ef00000002000 */
[----:B------:R-:W4:Y:S01]  /*06d0*/  @P2 MUFU.SQRT R19, R10 ;  /* 0x0000000a00132308 */ /* 0x000f220000002000 */
[----:B--2---:R-:W-:-:S02]  /*06e0*/  @P0 FADD.FTZ R17, R17, c[0x0][0x190] ;  /* 0x0000640011110621 */ /* 0x004fc40000010000 */
[----:B---3--:R-:W-:-:S05]  /*06f0*/  @P1 FADD.FTZ R18, R18, c[0x0][0x190] ;  /* 0x0000640012121621 */ /* 0x008fca0000010000 */
[----:B------:R-:W2:Y:S01]  /*0700*/  @P0 MUFU.RCP R17, R17 ;  /* 0x0000001100110308 */ /* 0x000ea20000001000 */
[----:B0---4-:R-:W-:-:S07]  /*0710*/  @P2 FADD.FTZ R23, R19, c[0x0][0x190] ;  /* 0x0000640013172621 */ /* 0x011fce0000010000 */
[----:B------:R-:W0:Y:S08]  /*0720*/  @P1 MUFU.RCP R25, R18 ;  /* 0x0000001200191308 */ /* 0x000e300000001000 */
[----:B------:R-:W3:Y:S01]  /*0730*/  @P2 MUFU.RCP R32, R23 ;  /* 0x0000001700202308 */ /* 0x000ee20000001000 */
[----:B--2---:R-:W-:-:S04]  /*0740*/  @P0 FMUL.FTZ R19, R34, R17 ;  /* 0x0000001122130220 */ /* 0x004fc80000410000 */
[----:B-1----:R-:W-:Y:S02]  /*0750*/  @P0 FFMA.FTZ R12, -R19, c[0x0][0x19c], R12 ;  /* 0x00006700130c0a23 */ /* 0x002fe4000001010c */
[----:B0-----:R-:W-:-:S04]  /*0760*/  @P1 FMUL.FTZ R30, R16, R25 ;  /* 0x00000019101e1220 */ /* 0x001fc80000410000 */
[----:B------:R-:W-:Y:S02]  /*0770*/  @P1 FFMA.FTZ R13, -R30, c[0x0][0x19c], R13 ;  /* 0x000067001e0d1a23 */ /* 0x000fe4000001010d */
[----:B---3--:R-:W-:-:S04]  /*0780*/  @P2 FMUL.FTZ R25, R29, R32 ;  /* 0x000000201d192220 */ /* 0x008fc80000410000 */
[----:B------:R-:W-:Y:S01]  /*0790*/  @P2 FFMA.FTZ R14, -R25, c[0x0][0x19c], R14 ;  /* 0x00006700190e2a23 */ /* 0x000fe2000001010e */
[----:B------:R-:W-:Y:S05]  /*07a0*/  @!P3 BRA `(.L_x_1687) ;  /* 0x000001f00000b947 */ /* 0x000fea0003800000 */
[----:B------:R-:W-:-:S04]  /*07b0*/  FFMA.FTZ R11, R28, R28, R11 ;  /* 0x0000001c1c0b7223 */ /* 0x000fc8000001000b */
[----:B------:R-:W0:Y:S02]  /*07c0*/  MUFU.SQRT R17, R11 ;  /* 0x0000000b00117308 */ /* 0x000e240000002000 */
[----:B0-----:R-:W-:-:S06]  /*07d0*/  FADD.FTZ R17, R17, c[0x0][0x190] ;  /* 0x0000640011117621 */ /* 0x001fcc0000010000 */
[----:B------:R-:W0:Y:S02]  /*07e0*/  MUFU.RCP R17, R17 ;  /* 0x0000001100117308 */ /* 0x000e240000001000 */
[----:B0-----:R-:W-:-:S04]  /*07f0*/  FMUL.FTZ R18, R28, R17 ;  /* 0x000000111c127220 */ /* 0x001fc80000410000 */
[----:B------:R-:W-:Y:S01]  /*0800*/  FFMA.FTZ R15, -R18, c[0x0][0x19c], R15 ;  /* 0x00006700120f7a23 */ /* 0x000fe2000001010f */
[----:B------:R-:W-:Y:S05]  /*0810*/  BRA `(.L_x_1687) ;  /* 0x0000018000007947 */ /* 0x000fea0003800000 */
.L_x_1686:
[----:B------:R-:W-:Y:S02]  /*0820*/  FFMA.FTZ R8, R34, R34, R8 ;  /* 0x0000002222087223 */ /* 0x000fe40000010008 */
[----:B------:R-:W-:Y:S02]  /*0830*/  FFMA.FTZ R9, R16, R16, R9 ;  /* 0x0000001010097223 */ /* 0x000fe40000010009 */
[----:B------:R-:W-:Y:S01]  /*0840*/  FFMA.FTZ R11, R28, R28, R11 ;  /* 0x0000001c1c0b7223 */ /* 0x000fe2000001000b */
[----:B------:R-:W2:Y:S01]  /*0850*/  MUFU.SQRT R17, R8 ;  /* 0x0000000800117308 */ /* 0x000ea20000002000 */
[----:B------:R-:W-:-:S07]  /*0860*/  FFMA.FTZ R10, R29, R29, R10 ;  /* 0x0000001d1d0a7223 */ /* 0x000fce000001000a */
[----:B------:R-:W3:Y:S08]  /*0870*/  MUFU.SQRT R18, R9 ;  /* 0x0000000900127308 */ /* 0x000ef00000002000 */
[----:B0-----:R-:W0:Y:S01]  /*0880*/  MUFU.SQRT R27, R11 ;  /* 0x0000000b001b7308 */ /* 0x001e220000002000 */
[----:B--2---:R-:W-:-:S07]  /*0890*/  FADD.FTZ R17, R17, c[0x0][0x190] ;  /* 0x0000640011117621 */ /* 0x004fce0000010000 */
[----:B------:R-:W2:Y:S01]  /*08a0*/  MUFU.SQRT R19, R10 ;  /* 0x0000000a00137308 */ /* 0x000ea20000002000 */
[----:B---3--:R-:W-:Y:S02]  /*08b0*/  FADD.FTZ R18, R18, c[0x0][0x190] ;  /* 0x0000640012127621 */ /* 0x008fe40000010000 */
[----:B0-----:R-:W-:-:S05]  /*08c0*/  FADD.FTZ R27, R27, c[0x0][0x190] ;  /* 0x000064001b1b7621 */ /* 0x001fca0000010000 */
[----:B------:R-:W0:Y:S01]  /*08d0*/  MUFU.RCP R23, R18 ;  /* 0x0000001200177308 */ /* 0x000e220000001000 */
[----:B--2---:R-:W-:-:S07]  /*08e0*/  FADD.FTZ R25, R19, c[0x0][0x190] ;  /* 0x0000640013197621 */ /* 0x004fce0000010000 */
[----:B------:R-:W2:Y:S08]  /*08f0*/  MUFU.RCP R17, R17 ;  /* 0x0000001100117308 */ /* 0x000eb00000001000 */
[----:B------:R-:W3:Y:S01]  /*0900*/  MUFU.RCP R32, R25 ;  /* 0x0000001900207308 */ /* 0x000ee20000001000 */
[----:B0-----:R-:W-:-:S04]  /*0910*/  FMUL.FTZ R30, R16, R23 ;  /* 0x00000017101e7220 */ /* 0x001fc80000410000 */
[----:B-1----:R-:W-:-:S03]  /*0920*/  FFMA.FTZ R13, -R30, c[0x0][0x19c], R13 ;  /* 0x000067001e0d7a23 */ /* 0x002fc6000001010d */
[----:B------:R-:W0:Y:S01]  /*0930*/  MUFU.RCP R27, R27 ;  /* 0x0000001b001b7308 */ /* 0x000e220000001000 */
[----:B--2---:R-:W-:-:S04]  /*0940*/  FMUL.FTZ R19, R34, R17 ;  /* 0x0000001122137220 */ /* 0x004fc80000410000 */
[----:B------:R-:W-:Y:S02]  /*0950*/  FFMA.FTZ R12, -R19, c[0x0][0x19c], R12 ;  /* 0x00006700130c7a23 */ /* 0x000fe4000001010c */
[----:B---3--:R-:W-:-:S04]  /*0960*/  FMUL.FTZ R23, R29, R32 ;  /* 0x000000201d177220 */ /* 0x008fc80000410000 */
[----:B------:R-:W-:Y:S02]  /*0970*/  FFMA.FTZ R14, -R23, c[0x0][0x19c], R14 ;  /* 0x00006700170e7a23 */ /* 0x000fe4000001010e */
[----:B0-----:R-:W-:-:S04]  /*0980*/  FMUL.FTZ R32, R28, R27 ;  /* 0x0000001b1c207220 */ /* 0x001fc80000410000 */
[----:B------:R-:W-:Y:S02]  /*0990*/  FFMA.FTZ R15, -R32, c[0x0][0x19c], R15 ;  /* 0x00006700200f7a23 */ /* 0x000fe4000001010f */
.L_x_1687:
[----:B------:R-:W-:Y:S05]  /*09a0*/  BSYNC B0 ;  /* 0x0000000000007941 */ /* 0x000fea0003800000 */
.L_x_1685:
        /* <DEDUP_REMOVED lines=41> */
[----:B------:R-:W-:Y:S01]  /*0c40*/  ISETP.GE.AND P0, PT, R3, R14, PT ;  /* 0x0000000e0300720c */ /* 0x000fe20003f06270 */
[----:B------:R-:W-:-:S04]  /*0c50*/  IMAD.MOV.U32 R3, RZ, RZ, c[0x0][0xc] ;  /* 0x00000300ff037624 */ /* 0x000fc800078e00ff */
[----:B------:R-:W-:Y:S02]  /*0c60*/  IMAD R22, R3, 0x1000, R22 ;  /* 0x0000100003167824 */ /* 0x000fe400078e0216 */
[C---:B------:R-:W-:Y:S02]  /*0c70*/  @!P3 LEA R10, P6, R5.reuse, c[0x0][0x170], 0x2 ;  /* 0x00005c00050aba11 */ /* 0x040fe400078c10ff */
[C---:B------:R-:W-:Y:S02]  /*0c80*/  @!P2 LEA R8, P5, R5.reuse, c[0x0][0x170], 0x2 ;  /* 0x00005c000508aa11 */ /* 0x040fe400078a10ff */
[C---:B------:R-:W-:Y:S02]  /*0c90*/  @!P1 LEA R6, P4, R5.reuse, c[0x0][0x170], 0x2 ;  /* 0x00005c0005069a11 */ /* 0x040fe400078810ff */
[C---:B------:R-:W-:Y:S02]  /*0ca0*/  @!P3 LEA.HI.X R11, R5.reuse, c[0x0][0x174], R2, 0x2, P6 ;  /* 0x00005d00050bba11 */ /* 0x040fe400030f1402 */
[----:B------:R-:W-:-:S02]  /*0cb0*/  @!P0 LEA R4, P6, R5, c[0x0][0x170], 0x2 ;  /* 0x00005c0005048a11 */ /* 0x000fc400078c10ff */
[C-C-:B------:R-:W-:Y:S01]  /*0cc0*/  @!P2 LEA.HI.X R9, R5.reuse, c[0x0][0x174], R2.reuse, 0x2, P5 ;  /* 0x00005d000509aa11 */ /* 0x140fe200028f1402 */
[----:B------:R0:W-:Y:S01]  /*0cd0*/  @!P3 STG.E [R10.64], R33 ;  /* 0x000000210a00b986 */ /* 0x0001e2000c101906 */
[C-C-:B------:R-:W-:Y:S02]  /*0ce0*/  @!P1 LEA.HI.X R7, R5.reuse, c[0x0][0x174], R2.reuse, 0x2, P4 ;  /* 0x00005d0005079a11 */ /* 0x140fe400020f1402 */
[----:B------:R-:W-:Y:S01]  /*0cf0*/  @!P0 LEA.HI.X R5, R5, c[0x0][0x174], R2, 0x2, P6 ;  /* 0x00005d0005058a11 */ /* 0x000fe200030f1402 */
[----:B------:R0:W-:Y:S04]  /*0d00*/  @!P2 STG.E [R8.64+0x80], R35 ;  /* 0x000080230800a986 */ /* 0x0001e8000c101906 */
[----:B------:R0:W-:Y:S04]  /*0d10*/  @!P1 STG.E [R6.64+0x100], R37 ;  /* 0x0001002506009986 */ /* 0x0001e8000c101906 */
[----:B------:R0:W-:Y:S01]  /*0d20*/  @!P0 STG.E [R4.64+0x180], R32 ;  /* 0x0001802004008986 */ /* 0x0001e2000c101906 */
[----:B------:R-:W-:-:S13]  /*0d30*/  ISETP.GE.U32.AND P0, PT, R22, UR5, PT ;  /* 0x0000000516007c0c */ /* 0x000fda000bf06070 */
[----:B0-----:R-:W-:Y:S05]  /*0d40*/  @!P0 BRA `(.L_x_1688) ;  /* 0xfffff3b000008947 */ /* 0x001fea000383ffff */
[----:B------:R-:W-:Y:S05]  /*0d50*/  EXIT ;  /* 0x000000000000794d */ /* 0x000fea0003800000 */
.L_x_1689:
        /* <DEDUP_REMOVED lines=10> */
.L_x_2176:


//--------------------- .text._Z21kOptimizer32bit1StateI6__halfLi4EEvPT_S2_PfS3_ffffffiffbi --------------------------
	.section	.text._Z21kOptimizer32bit1StateI6__halfLi4EEvPT_S2_PfS3_ffffffiffbi,"ax",@progbits
	.sectioninfo	@"SHI_REGISTERS=39"
	.align	128
        .global         _Z21kOptimizer32bit1StateI6__halfLi4EEvPT_S2_PfS3_ffffffiffbi
        .type           _Z21kOptimizer32bit1StateI6__halfLi4EEvPT_S2_PfS3_ffffffiffbi,@function
        .size           _Z21kOptimizer32bit1StateI6__halfLi4EEvPT_S2_PfS3_ffffffiffbi,(.L_x_2177 - _Z21kOptimizer32bit1StateI6__halfLi4EEvPT_S2_PfS3_ffffffiffbi)
        .other          _Z21kOptimizer32bit1StateI6__halfLi4EEvPT_S2_PfS3_ffffffiffbi,@"STO_CUDA_ENTRY STV_DEFAULT"
_Z21kOptimizer32bit1StateI6__halfLi4EEvPT_S2_PfS3_ffffffiffbi:
.text._Z21kOptimizer32bit1StateI6__halfLi4EEvPT_S2_PfS3_ffffffiffbi:
        /* <DEDUP_REMOVED lines=16> */
.L_x_1696:
        /* <DEDUP_REMOVED lines=63> */
[----:B------:R-:W-:Y:S01]  /*04f0*/  FSETP.LT.FTZ.AND P0, PT, RZ, c[0x0][0x194], PT ;  /* 0x00006500ff007a0b */ /* 0x000fe20003f11000 */
[----:B0-----:R-:W-:-:S05]  /*0500*/  HADD2.F32 R18, -RZ, R16.H0_H0 ;  /* 0x20000010ff127230 */ /* 0x001fca0000004100 */
[----:B------:R-:W-:-:S05]  /*0510*/  FMUL.FTZ R18, R18, c[0x0][0x1a0] ;  /* 0x0000680012127a20 */ /* 0x000fca0000410000 */
[----:B-1----:R-:W-:Y:S01]  /*0520*/  F2FP.PACK_AB R20, RZ, R18 ;  /* 0x00000012ff14723e */ /* 0x002fe200000000ff */
        /* <DEDUP_REMOVED lines=11> */
[----:B------:R-:W-:Y:S02]  /*05e0*/  HADD2.F32 R21, -RZ, R17.H1_H1 ;  /* 0x30000011ff157230 */ /* 0x000fe40000004100 */
[----:B------:R-:W-:-:S02]  /*05f0*/  HADD2.F32 R16, -RZ, R16.H1_H1 ;  /* 0x30000010ff107230 */ /* 0x000fc40000004100 */
[----:B------:R-:W-:Y:S01]  /*0600*/  HADD2.F32 R17, -RZ, R17.H0_H0 ;  /* 0x20000011ff117230 */ /* 0x000fe20000004100 */
[----:B------:R-:W-:Y:S02]  /*0610*/  FMUL.FTZ R21, R21, c[0x0][0x1a0] ;  /* 0x0000680015157a20 */ /* 0x000fe40000410000 */
[----:B------:R-:W-:Y:S02]  /*0620*/  FMUL.FTZ R16, R16, c[0x0][0x1a0] ;  /* 0x0000680010107a20 */ /* 0x000fe40000410000 */
[----:B------:R-:W-:Y:S01]  /*0630*/  FMUL.FTZ R17, R17, c[0x0][0x1a0] ;  /* 0x0000680011117a20 */ /* 0x000fe20000410000 */
[----:B------:R-:W-:-:S04]  /*0640*/  F2FP.PACK_AB R21, RZ, R21 ;  /* 0x00000015ff15723e */ /* 0x000fc800000000ff */
[----:B------:R-:W-:Y:S02]  /*0650*/  F2FP.PACK_AB R16, R17, R16 ;  /* 0x000000101110723e */ /* 0x000fe400000000ff */
[----:B------:R-:W-:Y:S02]  /*0660*/  PRMT R34, R21, 0x7610, R34 ;  /* 0x0000761015227816 */ /* 0x000fe40000000022 */
[C---:B------:R-:W-:Y:S02]  /*0670*/  PRMT R30, R16.reuse, 0x7632, R30 ;  /* 0x00007632101e7816 */ /* 0x040fe4000000001e */
[----:B------:R-:W-:Y:S01]  /*0680*/  PRMT R21, R16, 0x7610, R21 ;  /* 0x0000761010157816 */ /* 0x000fe20000000015 */
[----:B------:R-:W-:Y:S05]  /*0690*/  BRA `(.L_x_1691) ;  /* 0x0000018000007947 */ /* 0x000fea0003800000 */
.L_x_1690:
[----:B------:R-:W-:Y:S02]  /*06a0*/  HADD2.F32 R20, -RZ, R20.H0_H0 ;  /* 0x20000014ff147230 */ /* 0x000fe40000004100 */
[----:B------:R-:W-:Y:S02]  /*06b0*/  HADD2.F32 R21, -RZ, R22.H0_H0 ;  /* 0x20000016ff157230 */ /* 0x000fe40000004100 */
[----:B------:R-:W-:-:S02]  /*06c0*/  HADD2.F32 R16, -RZ, R16.H1_H1 ;  /* 0x30000010ff107230 */ /* 0x000fc40000004100 */
[----:B------:R-:W-:Y:S01]  /*06d0*/  HADD2.F32 R23, -RZ, R17.H0_H0 ;  /* 0x20000011ff177230 */ /* 0x000fe20000004100 */
[----:B------:R-:W-:Y:S02]  /*06e0*/  FFMA.FTZ R20, R21, c[0x0][0x194], R20 ;  /* 0x0000650015147a23 */ /* 0x000fe40000010014 */
[----:B------:R-:W-:Y:S02]  /*06f0*/  FMUL.FTZ R21, R16, c[0x0][0x1a0] ;  /* 0x0000680010157a20 */ /* 0x000fe40000410000 */
[----:B------:R-:W-:-:S03]  /*0700*/  FMUL.FTZ R23, R23, c[0x0][0x1a0] ;  /* 0x0000680017177a20 */ /* 0x000fc60000410000 */
[----:B------:R-:W-:Y:S01]  /*0710*/  F2FP.PACK_AB R20, R21, R20 ;  /* 0x000000141514723e */ /* 0x000fe200000000ff */
[----:B------:R-:W-:-:S04]  /*0720*/  HADD2.F32 R21, -RZ, R19.H0_H0 ;  /* 0x20000013ff157230 */ /* 0x000fc80000004100 */
[----:B------:R-:W-:-:S05]  /*0730*/  HADD2.F32 R16, -RZ, R20.H1_H1 ;  /* 0x30000014ff107230 */ /* 0x000fca0000004100 */
[----:B------:R-:W-:Y:S01]  /*0740*/  FFMA.FTZ R16, R21, c[0x0][0x194], R16 ;  /* 0x0000650015107a23 */ /* 0x000fe20000010010 */
[----:B------:R-:W-:Y:S02]  /*0750*/  HADD2.F32 R21, -RZ, R17.H1_H1 ;  /* 0x30000011ff157230 */ /* 0x000fe40000004100 */
[----:B------:R-:W-:Y:S02]  /*0760*/  HADD2.F32 R17, -RZ, R18.H0_H0 ;  /* 0x20000012ff117230 */ /* 0x000fe40000004100 */
[----:B------:R-:W-:Y:S01]  /*0770*/  F2FP.PACK_AB R23, R23, R16 ;  /* 0x000000101717723e */ /* 0x000fe200000000ff */
[----:B------:R-:W-:-:S04]  /*0780*/  FMUL.FTZ R21, R21, c[0x0][0x1a0] ;  /* 0x0000680015157a20 */ /* 0x000fc80000410000 */
[----:B------:R-:W-:-:S05]  /*0790*/  HADD2.F32 R16, -RZ, R23.H1_H1 ;  /* 0x30000017ff107230 */ /* 0x000fca0000004100 */
[----:B------:R-:W-:Y:S01]  /*07a0*/  FFMA.FTZ R16, R17, c[0x0][0x194], R16 ;  /* 0x0000650011107a23 */ /* 0x000fe20000010010 */
[----:B------:R-:W-:-:S04]  /*07b0*/  HADD2.F32 R17, -RZ, R35.H0_H0 ;  /* 0x20000023ff117230 */ /* 0x000fc80000004100 */
[----:B------:R-:W-:Y:S02]  /*07c0*/  F2FP.PACK_AB R30, R21, R16 ;  /* 0x00000010151e723e */ /* 0x000fe400000000ff */
[----:B------:R-:W-:-:S03]  /*07d0*/  PRMT R21, R23, 0x7610, R21 ;  /* 0x0000761017157816 */ /* 0x000fc60000000015 */
[----:B------:R-:W-:-:S05]  /*07e0*/  HADD2.F32 R16, -RZ, R30.H1_H1 ;  /* 0x3000001eff107230 */ /* 0x000fca0000004100 */
[----:B------:R-:W-:-:S05]  /*07f0*/  FFMA.FTZ R16, R17, c[0x0][0x194], R16 ;  /* 0x0000650011107a23 */ /* 0x000fca0000010010 */
[----:B------:R-:W-:-:S04]  /*0800*/  F2FP.PACK_AB R16, RZ, R16 ;  /* 0x00000010ff10723e */ /* 0x000fc800000000ff */
[----:B------:R-:W-:Y:S02]  /*0810*/  PRMT R34, R16, 0x7610, R34 ;  /* 0x0000761010227816 */ /* 0x000fe40000000022 */
.L_x_1691:
[----:B------:R-:W-:Y:S01]  /*0820*/  ULDC.S8 UR4, c[0x0][0x1a4] ;  /* 0x0000690000047ab9 */ /* 0x000fe20000000200 */
[----:B------:R-:W-:Y:S01]  /*0830*/  BSSY B0, `(.L_x_1692) ;  /* 0x0000050000007945 */ /* 0x000fe20003800000 */
[----:B------:R-:W-:Y:S01]  /*0840*/  ISETP.NE.AND P0, PT, RZ, UR4, PT ;  /* 0x00000004ff007c0c */ /* 0x000fe2000bf05270 */
[----:B------:R-:W-:-:S12]  /*0850*/  HADD2.F32 R17, -RZ, R20.H0_H0 ;  /* 0x20000014ff117230 */ /* 0x000fd80000004100 */
[----:B------:R-:W-:Y:S05]  /*0860*/  @!P0 BRA `(.L_x_1693) ;  /* 0x0000029000008947 */ /* 0x000fea0003800000 */
[----:B------:R-:W-:Y:S01]  /*0870*/  HADD2.F32 R16, -RZ, R21.H0_H0 ;  /* 0x20000015ff107230 */ /* 0x000fe20000004100 */
[----:B------:R-:W-:Y:S01]  /*0880*/  FSETP.NEU.FTZ.AND P0, PT, R17, RZ, PT ;  /* 0x000000ff1100720b */ /* 0x000fe20003f1d000 */
[----:B------:R-:W-:-:S03]  /*0890*/  HADD2.F32 R23, -RZ, R30.H0_H0 ;  /* 0x2000001eff177230 */ /* 0x000fc60000004100 */
[----:B------:R-:W-:Y:S02]  /*08a0*/  FSETP.NEU.FTZ.AND P1, PT, R16, RZ, PT ;  /* 0x000000ff1000720b */ /* 0x000fe40003f3d000 */
[----:B------:R-:W-:-:S07]  /*08b0*/  FSETP.NEU.FTZ.AND P2, PT, R23, RZ, PT ;  /* 0x000000ff1700720b */ /* 0x000fce0003f5d000 */
[----:B------:R-:W-:Y:S01]  /*08c0*/  @P0 FFMA.FTZ R8, R17, R17, R8 ;  /* 0x0000001111080223 */ /* 0x000fe20000010008 */
[----:B------:R-:W-:-:S03]  /*08d0*/  @P0 HADD2.F32 R36, -RZ, R22.H0_H0 ;  /* 0x20000016ff240230 */ /* 0x000fc60000004100 */
[----:B------:R-:W-:Y:S01]  /*08e0*/  @P1 FFMA.FTZ R9, R16, R16, R9 ;  /* 0x0000001010091223 */ /* 0x000fe20000010009 */
[----:B------:R-:W0:Y:S01]  /*08f0*/  @P0 MUFU.SQRT R24, R8 ;  /* 0x0000000800180308 */ /* 0x000e220000002000 */
[----:B------:R-:W-:Y:S01]  /*0900*/  @P2 FFMA.FTZ R10, R23, R23, R10 ;  /* 0x00000017170a2223 */ /* 0x000fe2000001000a */
[----:B------:R-:W-:Y:S02]  /*0910*/  @P1 HADD2.F32 R31, -RZ, R19.H0_H0 ;  /* 0x20000013ff1f1230 */ /* 0x000fe40000004100 */
[----:B------:R-:W-:-:S04]  /*0920*/  @P2 HADD2.F32 R33, -RZ, R18.H0_H0 ;  /* 0x20000012ff212230 */ /* 0x000fc80000004100 */
[----:B------:R-:W1:Y:S08]  /*0930*/  @P1 MUFU.SQRT R25, R9 ;  /* 0x0000000900191308 */ /* 0x000e700000002000 */
[----:B------:R-:W2:Y:S01]  /*0940*/  @P2 MUFU.SQRT R28, R10 ;  /* 0x0000000a001c2308 */ /* 0x000ea20000002000 */
[----:B0-----:R-:W-:Y:S02]  /*0950*/  @P0 FADD.FTZ R24, R24, c[0x0][0x190] ;  /* 0x0000640018180621 */ /* 0x001fe40000010000 */
[----:B-1----:R-:W-:-:S05]  /*0960*/  @P1 FADD.FTZ R25, R25, c[0x0][0x190] ;  /* 0x0000640019191621 */ /* 0x002fca0000010000 */
[----:B------:R-:W0:Y:S01]  /*0970*/  @P0 MUFU.RCP R24, R24 ;  /* 0x0000001800180308 */ /* 0x000e220000001000 */
[----:B--2---:R-:W-:-:S07]  /*0980*/  @P2 FADD.FTZ R29, R28, c[0x0][0x190] ;  /* 0x000064001c1d2621 */ /* 0x004fce0000010000 */
[----:B------:R-:W1:Y:S08]  /*0990*/  @P1 MUFU.RCP R25, R25 ;  /* 0x0000001900191308 */ /* 0x000e700000001000 */
[----:B------:R-:W2:Y:S01]  /*09a0*/  @P2 MUFU.RCP R32, R29 ;  /* 0x0000001d00202308 */ /* 0x000ea20000001000 */
[----:B0-----:R-:W-:-:S04]  /*09b0*/  @P0 FMUL.FTZ R17, R17, R24 ;  /* 0x0000001811110220 */ /* 0x001fc80000410000 */
[----:B------:R-:W-:Y:S02]  /*09c0*/  @P0 FFMA.FTZ R17, -R17, c[0x0][0x19c], R36 ;  /* 0x0000670011110a23 */ /* 0x000fe40000010124 */
[----:B-1----:R-:W-:Y:S01]  /*09d0*/  @P1 FMUL.FTZ R28, R16, R25 ;  /* 0x00000019101c1220 */ /* 0x002fe20000410000 */
[----:B------:R-:W-:Y:S02]  /*09e0*/  HADD2.F32 R16, -RZ, R34.H0_H0 ;  /* 0x20000022ff107230 */ /* 0x000fe40000004100 */
[----:B------:R-:W-:Y:S01]  /*09f0*/  @P0 F2FP.PACK_AB R22, RZ, R17 ;  /* 0x00000011ff16023e */ /* 0x000fe200000000ff */
[----:B------:R-:W-:Y:S02]  /*0a00*/  @P1 FFMA.FTZ R28, -R28, c[0x0][0x19c], R31 ;  /* 0x000067001c1c1a23 */ /* 0x000fe4000001011f */
[----:B------:R-:W-:Y:S01]  /*0a10*/  FSETP.NEU.FTZ.AND P3, PT, R16, RZ, PT ;  /* 0x000000ff1000720b */ /* 0x000fe20003f7d000 */
[----:B--2---:R-:W-:Y:S02]  /*0a20*/  @P2 FMUL.FTZ R23, R23, R32 ;  /* 0x0000002017172220 */ /* 0x004fe40000410000 */
[----:B------:R-:W-:-:S02]  /*0a30*/  @P1 F2FP.PACK_AB R19, RZ, R28 ;  /* 0x0000001cff13123e */ /* 0x000fc400000000ff */
[----:B------:R-:W-:-:S05]  /*0a40*/  @P2 FFMA.FTZ R23, -R23, c[0x0][0x19c], R33 ;  /* 0x0000670017172a23 */ /* 0x000fca0000010121 */
[----:B------:R-:W-:-:S03]  /*0a50*/  @P2 F2FP.PACK_AB R18, RZ, R23 ;  /* 0x00000017ff12223e */ /* 0x000fc600000000ff */
[----:B------:R-:W-:Y:S05]  /*0a60*/  @!P3 BRA `(.L_x_1694) ;  /* 0x000002c00000b947 */ /* 0x000fea0003800000 */
[----:B------:R-:W-:Y:S01]  /*0a70*/  FFMA.FTZ R11, R16, R16, R11 ;  /* 0x00000010100b7223 */ /* 0x000fe2000001000b */
[----:B------:R-:W-:-:S03]  /*0a80*/  HADD2.F32 R35, -RZ, R35.H0_H0 ;  /* 0x20000023ff237230 */ /* 0x000fc60000004100 */
[----:B------:R-:W0:Y:S02]  /*0a90*/  MUFU.SQRT R17, R11 ;  /* 0x0000000b00117308 */ /* 0x000e240000002000 */
[----:B0-----:R-:W-:-:S06]  /*0aa0*/  FADD.FTZ R17, R17, c[0x0][0x190] ;  /* 0x0000640011117621 */ /* 0x001fcc0000010000 */
[----:B------:R-:W0:Y:S02]  /*0ab0*/  MUFU.RCP R17, R17 ;  /* 0x0000001100117308 */ /* 0x000e240000001000 */
[----:B0-----:R-:W-:-:S04]  /*0ac0*/  FMUL.FTZ R16, R16, R17 ;  /* 0x0000001110107220 */ /* 0x001fc80000410000 */
[----:B------:R-:W-:-:S05]  /*0ad0*/  FFMA.FTZ R35, -R16, c[0x0][0x19c], R35 ;  /* 0x0000670010237a23 */ /* 0x000fca0000010123 */
[----:B------:R-:W-:Y:S01]  /*0ae0*/  F2FP.PACK_AB R35, RZ, R35 ;  /* 0x00000023ff23723e */ /* 0x000fe200000000ff */
[----:B------:R-:W-:Y:S05]  /*0af0*/  BRA `(.L_x_1694) ;  /* 0x0000023000007947 */ /* 0x000fea0003800000 */
.L_x_1693:
[----:B------:R-:W-:Y:S01]  /*0b00*/  HADD2.F32 R16, -RZ, R34.H0_H0 ;  /* 0x20000022ff107230 */ /* 0x000fe20000004100 */
[----:B------:R-:W-:Y:S01]  /*0b10*/  FFMA.FTZ R8, R17, R17, R8 ;  /* 0x0000001111087223 */ /* 0x000fe20000010008 */
[----:B------:R-:W-:Y:S02]  /*0b20*/  HADD2.F32 R24, -RZ, R21.H0_H0 ;  /* 0x20000015ff187230 */ /* 0x000fe40000004100 */
[----:B------:R-:W-:Y:S01]  /*0b30*/  HADD2.F32 R23, -RZ, R30.H0_H0 ;  /* 0x2000001eff177230 */ /* 0x000fe20000004100 */
[----:B------:R-:W-:Y:S01]  /*0b40*/  FFMA.FTZ R11, R16, R16, R11 ;  /* 0x00000010100b7223 */ /* 0x000fe2000001000b */
[----:B------:R-:W0:Y:S01]  /*0b50*/  MUFU.SQRT R28, R8 ;  /* 0x00000008001c7308 */ /* 0x000e220000002000 */
[----:B------:R-:W-:Y:S01]  /*0b60*/  FFMA.FTZ R9, R24, R24, R9 ;  /* 0x0000001818097223 */ /* 0x000fe20000010009 */
[----:B------:R-:W-:Y:S01]  /*0b70*/  HADD2.F32 R18, -RZ, R18.H0_H0 ;  /* 0x20000012ff127230 */ /* 0x000fe20000004100 */
[----:B------:R-:W-:Y:S01]  /*0b80*/  FFMA.FTZ R10, R23, R23, R10 ;  /* 0x00000017170a7223 */ /* 0x000fe2000001000a */
[----:B------:R-:W-:-:S04]  /*0b90*/  HADD2.F32 R35, -RZ, R35.H0_H0 ;  /* 0x20000023ff237230 */ /* 0x000fc80000004100 */
[----:B------:R-:W1:Y:S08]  /*0ba0*/  MUFU.SQRT R25, R11 ;  /* 0x0000000b00197308 */ /* 0x000e700000002000 */
        /* <DEDUP_REMOVED lines=9> */
[----:B-1----:R-:W-:Y:S01]  /*0c40*/  FMUL.FTZ R28, R17, R28 ;  /* 0x0000001c111c7220 */ /* 0x002fe20000410000 */
[----:B------:R-:W-:-:S02]  /*0c50*/  HADD2.F32 R17, -RZ, R22.H0_H0 ;  /* 0x20000016ff117230 */ /* 0x000fc40000004100 */
[----:B------:R-:W-:-:S03]  /*0c60*/  HADD2.F32 R22, -RZ, R19.H0_H0 ;  /* 0x20000013ff167230 */ /* 0x000fc60000004100 */
[----:B------:R-:W-:Y:S01]  /*0c70*/  FFMA.FTZ R28, -R28, c[0x0][0x19c], R17 ;  /* 0x000067001c1c7a23 */ /* 0x000fe20000010111 */
[----:B------:R-:W1:Y:S01]  /*0c80*/  MUFU.RCP R25, R25 ;  /* 0x0000001900197308 */ /* 0x000e620000001000 */
[----:B0-----:R-:W-:-:S04]  /*0c90*/  FMUL.FTZ R29, R24, R29 ;  /* 0x0000001d181d7220 */ /* 0x001fc80000410000 */
[----:B------:R-:W-:Y:S02]  /*0ca0*/  FFMA.FTZ R29, -R29, c[0x0][0x19c], R22 ;  /* 0x000067001d1d7a23 */ /* 0x000fe40000010116 */
[----:B--2---:R-:W-:-:S03]  /*0cb0*/  FMUL.FTZ R23, R23, R36 ;  /* 0x0000002417177220 */ /* 0x004fc60000410000 */
[----:B------:R-:W-:Y:S01]  /*0cc0*/  F2FP.PACK_AB R22, R29, R28 ;  /* 0x0000001c1d16723e */ /* 0x000fe200000000ff */
[----:B------:R-:W-:-:S03]  /*0cd0*/  FFMA.FTZ R18, -R23, c[0x0][0x19c], R18 ;  /* 0x0000670017127a23 */ /* 0x000fc60000010112 */
[----:B------:R-:W-:Y:S01]  /*0ce0*/  PRMT R19, R22, 0x7632, R19 ;  /* 0x0000763216137816 */ /* 0x000fe20000000013 */
[----:B-1----:R-:W-:-:S04]  /*0cf0*/  FMUL.FTZ R16, R16, R25 ;  /* 0x0000001910107220 */ /* 0x002fc80000410000 */
[----:B------:R-:W-:-:S05]  /*0d00*/  FFMA.FTZ R35, -R16, c[0x0][0x19c], R35 ;  /* 0x0000670010237a23 */ /* 0x000fca0000010123 */
[----:B------:R-:W-:-:S04]  /*0d10*/  F2FP.PACK_AB R18, R35, R18 ;  /* 0x000000122312723e */ /* 0x000fc800000000ff */
[----:B------:R-:W-:Y:S02]  /*0d20*/  PRMT R35, R18, 0x7632, R35 ;  /* 0x0000763212237816 */ /* 0x000fe40000000023 */
.L_x_1694:
[----:B------:R-:W-:Y:S05]  /*0d30*/  BSYNC B0 ;  /* 0x0000000000007941 */ /* 0x000fea0003800000 */
.L_x_1692:
        /* <DEDUP_REMOVED lines=62> */
.L_x_1695:
[----:B------:R-:W-:Y:S05]  /*1120*/  EXIT ;  /* 0x000000000000794d */ /* 0x000fea0003800000 */
.L_x_1697:
        /* <DEDUP_REMOVED lines=13> */
.L_x_2177:


//--------------------- .text._Z21kOptimizer32bit1StateI13__nv_bfloat16Li5EEvPT_S2_PfS3_ffffffiffbi --------------------------
	.section	.text._Z21kOptimizer32bit1StateI13__nv_bfloat16Li5EEvPT_S2_PfS3_ffffffiffbi,"ax",@progbits
	.sectioninfo	@"SHI_REGISTERS=40"
	.align	128
        .global         _Z21kOptimizer32bit1StateI13__nv_bfloat16Li5EEvPT_S2_PfS3_ffffffiffbi
        .type           _Z21kOptimizer32bit1StateI13__nv_bfloat16Li5EEvPT_S2_PfS3_ffffffiffbi,@function
        .size           _Z21kOptimizer32bit1StateI13__nv_bfloat16Li5EEvPT_S2_PfS3_ffffffiffbi,(.L_x_2178 - _Z21kOptimizer32bit1StateI13__nv_bfloat16Li5EEvPT_S2_PfS3_ffffffiffbi)
        .other          _Z21kOptimizer32bit1StateI13__nv_bfloat16Li5EEvPT_S2_PfS3_ffffffiffbi,@"STO_CUDA_ENTRY STV_DEFAULT"
_Z21kOptimizer32bit1StateI13__nv_bfloat16Li5EEvPT_S2_PfS3_ffffffiffbi:
.text._Z21kOptimizer32bit1StateI13__nv_bfloat16Li5EEvPT_S2_PfS3_ffffffiffbi:
        /* <DEDUP_REMOVED lines=21> */
[----:B------:R-:W-:Y:S02]  /*0150*/  IMAD.MOV.U32 R6, RZ, RZ, c[0x0][0x180] ;  /* 0x00006000ff067624 */ /* 0x000fe400078e00ff */
[----:B------:R-:W-:-:S04]  /*0160*/  IMAD.MOV.U32 R7, RZ, RZ, c[0x0][0x184] ;  /* 0x00006100ff077624 */ /* 0x000fc800078e00ff */
[----:B------:R-:W-:Y:S01]  /*0170*/  FFMA.FTZ R6, R6, R7, c[0x0][0x190] ;  /* 0x0000640006067623 */ /* 0x000fe20000010007 */
[----:B--2---:R-:W0:Y:S04]  /*0180*/  MUFU.SQRT R3, R4 ;  /* 0x0000000400037308 */ /* 0x004e280000002000 */
[----:B0-----:R-:W-:-:S13]  /*0190*/  FSETP.GT.FTZ.AND P0, PT, R3, R6, PT ;  /* 0x000000060300720b */ /* 0x001fda0003f14000 */
[----:B------:R-:W0:Y:S02]  /*01a0*/  @P0 MUFU.RCP R3, R3 ;  /* 0x0000000300030308 */ /* 0x000e240000001000 */
[----:B0-----:R-:W-:-:S06]  /*01b0*/  @P0 FMUL.FTZ R2, R6, R3 ;  /* 0x0000000306020220 */ /* 0x001fcc0000410000 */
.L_x_1698:
[----:B------:R-:W-:Y:S05]  /*01c0*/  @P1 EXIT ;  /* 0x000000000000194d */ /* 0x000fea0003800000 */
[----:B------:R-:W0:Y:S04]  /*01d0*/  S2R R3, SR_TID.X ;  /* 0x0000000000037919 */ /* 0x000e280000002100 */
[----:B------:R-:W1:Y:S01]  /*01e0*/  S2R R4, SR_LANEID ;  /* 0x0000000000047919 */ /* 0x000e620000000000 */
[----:B0-----:R-:W-:-:S05]  /*01f0*/  IMAD.SHL.U32 R5, R3, 0x4, RZ ;  /* 0x0000000403057824 */ /* 0x001fca00078e00ff */
[----:B-1----:R-:W-:Y:S02]  /*0200*/  LOP3.LUT R5, R5, 0xffffff80, RZ, 0xc0, !PT ;  /* 0xffffff8005057812 */ /* 0x002fe400078ec0ff */
.L_x_1711:
[----:B------:R-:W-:Y:S01]  /*0210*/  BAR.SYNC.DEFER_BLOCKING 0x0 ;  /* 0x0000000000007b1d */ /* 0x000fe20000010000 */
[----:B------:R-:W-:Y:S02]  /*0220*/  IADD3 R6, -R0, c[0x0][0x1a8], RZ ;  /* 0x00006a0000067a10 */ /* 0x000fe40007ffe1ff */
[----:B------:R-:W-:Y:S02]  /*0230*/  LOP3.LUT R7, R5, 0x1f, R3, 0xf8, !PT ;  /* 0x0000001f05077812 */ /* 0x000fe400078ef803 */
[----:B------:R-:W-:Y:S02]  /*0240*/  IMNMX.U32 R6, R6, 0x1000, PT ;  /* 0x0000100006067817 */ /* 0x000fe40003800000 */
[C---:B------:R-:W-:Y:S02]  /*0250*/  LOP3.LUT R15, R7.reuse, 0x40, RZ, 0xfc, !PT ;  /* 0x00000040070f7812 */ /* 0x040fe400078efcff */
[C---:B------:R-:W-:Y:S02]  /*0260*/  IADD3 R12, P0, R7.reuse, R0, RZ ;  /* 0x00000000070c7210 */ /* 0x040fe40007f1e0ff */
[----:B------:R-:W-:-:S02]  /*0270*/  LOP3.LUT R13, R7, 0x20, RZ, 0xfc, !PT ;  /* 0x00000020070d7812 */ /* 0x000fc400078efcff */
[----:B------:R-:W-:Y:S02]  /*0280*/  LOP3.LUT R17, R7, 0x60, RZ, 0xfc, !PT ;  /* 0x0000006007117812 */ /* 0x000fe400078efcff */
[-C--:B------:R-:W-:Y:S02]  /*0290*/  ISETP.GE.AND P1, PT, R15, R6.reuse, PT ;  /* 0x000000060f00720c */ /* 0x080fe40003f26270 */
[C---:B------:R-:W-:Y:S02]  /*02a0*/  LEA.HI.X.SX32 R29, R7.reuse, RZ, 0x1, P0 ;  /* 0x000000ff071d7211 */ /* 0x040fe400000f0eff */
[-C--:B------:R-:W-:Y:S02]  /*02b0*/  ISETP.GE.AND P3, PT, R7, R6.reuse, PT ;  /* 0x000000060700720c */ /* 0x080fe40003f66270 */
[----:B------:R-:W-:Y:S02]  /*02c0*/  ISETP.GE.AND P2, PT, R13, R6, PT ;  /* 0x000000060d00720c */ /* 0x000fe40003f46270 */
[----:B------:R-:W-:-:S02]  /*02d0*/  LEA R10, P4, R12, c[0x0][0x160], 0x1 ;  /* 0x000058000c0a7a11 */ /* 0x000fc400078808ff */
[----:B------:R-:W-:Y:S02]  /*02e0*/  ISETP.GE.AND P0, PT, R17, R6, PT ;  /* 0x000000061100720c */ /* 0x000fe40003f06270 */
[----:B------:R-:W-:-:S05]  /*02f0*/  LEA.HI.X R11, R12, c[0x0][0x164], R29, 0x1, P4 ;  /* 0x000059000c0b7a11 */ /* 0x000fca00020f0c1d */
[----:B------:R0:W2:Y:S04]  /*0300*/  @!P1 LDG.E.U16 R28, [R10.64+0x80] ;  /* 0x000080080a1c9981 */ /* 0x0000a8000c1e1500 */
[----:B------:R0:W3:Y:S04]  /*0310*/  @!P3 LDG.E.U16 R25, [R10.64] ;  /* 0x000000080a19b981 */ /* 0x0000e8000c1e1500 */
[----:B------:R0:W4:Y:S04]  /*0320*/  @!P2 LDG.E.U16 R24, [R10.64+0x40] ;  /* 0x000040080a18a981 */ /* 0x000128000c1e1500 */
[----:B------:R0:W5:Y:S01]  /*0330*/  @!P0 LDG.E.U16 R23, [R10.64+0xc0] ;  /* 0x0000c0080a178981 */ /* 0x000162000c1e1500 */
[----:B------:R-:W-:-:S04]  /*0340*/  IMAD.IADD R31, R5, 0x1, R4 ;  /* 0x00000001051f7824 */ /* 0x000fc800078e0204 */
[----:B------:R-:W-:Y:S02]  /*0350*/  IMAD.SHL.U32 R14, R31, 0x2, RZ ;  /* 0x000000021f0e7824 */ /* 0x000fe400078e00ff */
[----:B------:R-:W-:Y:S01]  /*0360*/  IMAD R30, R4, 0x3, R31 ;  /* 0x00000003041e7824 */ /* 0x000fe200078e021f */
[C---:B------:R-:W-:Y:S02]  /*0370*/  @!P3 LEA R20, P6, R12.reuse, c[0x0][0x170], 0x2 ;  /* 0x00005c000c14ba11 */ /* 0x040fe400078c10ff */
[C---:B------:R-:W-:Y:S02]  /*0380*/  @!P2 LEA R26, P5, R12.reuse, c[0x0][0x170], 0x2 ;  /* 0x00005c000c1aaa11 */ /* 0x040fe400078a10ff */
[C---:B------:R-:W-:Y:S02]  /*0390*/  @!P3 LEA.HI.X R21, R12.reuse, c[0x0][0x174], R29, 0x2, P6 ;  /* 0x00005d000c15ba11 */ /* 0x040fe400030f141d */
[C---:B------:R-:W-:Y:S02]  /*03a0*/  @!P1 LEA R8, P4, R12.reuse, c[0x0][0x170], 0x2 ;  /* 0x00005c000c089a11 */ /* 0x040fe400078810ff */
[----:B0-----:R-:W-:-:S02]  /*03b0*/  @!P0 LEA R10, P6, R12, c[0x0][0x170], 0x2 ;  /* 0x00005c000c0a8a11 */ /* 0x001fc400078c10ff */
[C-C-:B------:R-:W-:Y:S02]  /*03c0*/  @!P2 LEA.HI.X R27, R12.reuse, c[0x0][0x174], R29.reuse, 0x2, P5 ;  /* 0x00005d000c1baa11 */ /* 0x140fe400028f141d */
[C-C-:B------:R-:W-:Y:S02]  /*03d0*/  @!P1 LEA.HI.X R9, R12.reuse, c[0x0][0x174], R29.reuse, 0x2, P4 ;  /* 0x00005d000c099a11 */ /* 0x140fe400020f141d */
[----:B------:R-:W-:Y:S01]  /*03e0*/  @!P0 LEA.HI.X R11, R12, c[0x0][0x174], R29, 0x2, P6 ;  /* 0x00005d000c0b8a11 */ /* 0x000fe200030f141d */
[----:B--2---:R0:W-:Y:S04]  /*03f0*/  STS.U16 [R14+0x80], R28 ;  /* 0x0000801c0e007388 */ /* 0x0041e80000000400 */
[----:B---3--:R-:W-:Y:S01]  /*0400*/  STS.U16 [R14], R25 ;  /* 0x000000190e007388 */ /* 0x008fe20000000400 */
[----:B0-----:R-:W-:-:S03]  /*0410*/  IMAD.SHL.U32 R28, R30, 0x2, RZ ;  /* 0x000000021e1c7824 */ /* 0x001fc600078e00ff */
[----:B----4-:R0:W-:Y:S04]  /*0420*/  STS.U16 [R14+0x40], R24 ;  /* 0x000040180e007388 */ /* 0x0101e80000000400 */
[----:B-----5:R-:W-:Y:S01]  /*0430*/  STS.U16 [R14+0xc0], R23 ;  /* 0x0000c0170e007388 */ /* 0x020fe20000000400 */
[----:B------:R-:W-:-:S06]  /*0440*/  NOP ;  /* 0x0000000000007918 */ /* 0x000fcc0000000000 */
[----:B------:R-:W1:Y:S04]  /*0450*/  LDS.64 R18, [R28] ;  /* 0x000000001c127984 */ /* 0x000e680000000a00 */
[----:B------:R-:W-:Y:S06]  /*0460*/  BAR.SYNC.DEFER_BLOCKING 0x0 ;  /* 0x0000000000007b1d */ /* 0x000fec0000010000 */
[----:B------:R2:W3:Y:S04]  /*0470*/  @!P3 LDG.E R36, [R20.64] ;  /* 0x000000081424b981 */ /* 0x0004e8000c1e1900 */
[----:B------:R4:W5:Y:S04]  /*0480*/  @!P2 LDG.E R22, [R26.64+0x80] ;  /* 0x000080081a16a981 */ /* 0x000968000c1e1900 */
[----:B------:R-:W5:Y:S04]  /*0490*/  @!P1 LDG.E R34, [R8.64+0x100] ;  /* 0x0001000808229981 */ /* 0x000f68000c1e1900 */
[----:B------:R-:W5:Y:S01]  /*04a0*/  @!P0 LDG.E R32, [R10.64+0x180] ;  /* 0x000180080a208981 */ /* 0x000f62000c1e1900 */
[----:B--2---:R-:W-:-:S02]  /*04b0*/  @!P3 LEA R20, P6, R12, c[0x0][0x168], 0x1 ;  /* 0x00005a000c14ba11 */ /* 0x004fc400078c08ff */
[C---:B0-----:R-:W-:Y:S02]  /*04c0*/  @!P1 LEA R24, P4, R12.reuse, c[0x0][0x168], 0x1 ;  /* 0x00005a000c189a11 */ /* 0x041fe400078808ff */
[C-C-:B------:R-:W-:Y:S02]  /*04d0*/  @!P3 LEA.HI.X R21, R12.reuse, c[0x0][0x16c], R29.reuse, 0x1, P6 ;  /* 0x00005b000c15ba11 */ /* 0x140fe400030f0c1d */
[C---:B----4-:R-:W-:Y:S02]  /*04e0*/  @!P0 LEA R26, P6, R12.reuse, c[0x0][0x168], 0x1 ;  /* 0x00005a000c1a8a11 */ /* 0x050fe400078c08ff */
[C-C-:B------:R-:W-:Y:S02]  /*04f0*/  @!P1 LEA.HI.X R25, R12.reuse, c[0x0][0x16c], R29.reuse, 0x1, P4 ;  /* 0x00005b000c199a11 */ /* 0x140fe400020f0c1d */
[----:B------:R-:W-:Y:S01]  /*0500*/  @!P0 LEA.HI.X R27, R12, c[0x0][0x16c], R29, 0x1, P6 ;  /* 0x00005b000c1b8a11 */ /* 0x000fe200030f0c1d */
[----:B---3--:R-:W-:Y:S04]  /*0510*/  STS [R31.X4], R36 ;  /* 0x000000241f007388 */ /* 0x008fe80000004800 */
[----:B-----5:R0:W-:Y:S04]  /*0520*/  STS [R31.X4+0x80], R22 ;  /* 0x000080161f007388 */ /* 0x0201e80000004800 */
[----:B------:R-:W-:Y:S04]  /*0530*/  STS [R31.X4+0x100], R34 ;  /* 0x000100221f007388 */ /* 0x000fe80000004800 */
[----:B------:R-:W-:Y:S01]  /*0540*/  STS [R31.X4+0x180], R32 ;  /* 0x000180201f007388 */ /* 0x000fe20000004800 */
[----:B------:R-:W-:-:S06]  /*0550*/  NOP ;  /* 0x0000000000007918 */ /* 0x000fcc0000000000 */
[----:B------:R-:W-:Y:S04]  /*0560*/  LDS.128 R8, [R30.X4] ;  /* 0x000000001e087984 */ /* 0x000fe80000004c00 */
[----:B------:R-:W-:Y:S01]  /*0570*/  BAR.SYNC.DEFER_BLOCKING 0x0 ;  /* 0x0000000000007b1d */ /* 0x000fe20000010000 */
[----:B0-----:R-:W-:-:S04]  /*0580*/  @!P2 LEA R22, P5, R12, c[0x0][0x168], 0x1 ;  /* 0x00005a000c16aa11 */ /* 0x001fc800078a08ff */
[----:B------:R-:W-:Y:S01]  /*0590*/  @!P2 LEA.HI.X R23, R12, c[0x0][0x16c], R29, 0x1, P5 ;  /* 0x00005b000c17aa11 */ /* 0x000fe200028f0c1d */
[----:B------:R-:W2:Y:S04]  /*05a0*/  @!P3 LDG.E.U16 R33, [R20.64] ;  /* 0x000000081421b981 */ /* 0x000ea8000c1e1500 */
[----:B------:R-:W3:Y:S04]  /*05b0*/  @!P2 LDG.E.U16 R16, [R22.64+0x40] ;  /* 0x000040081610a981 */ /* 0x000ee8000c1e1500 */
[----:B------:R-:W4:Y:S04]  /*05c0*/  @!P1 LDG.E.U16 R37, [R24.64+0x80] ;  /* 0x0000800818259981 */ /* 0x000f28000c1e1500 */
[----:B------:R-:W5:Y:S01]  /*05d0*/  @!P0 LDG.E.U16 R35, [R26.64+0xc0] ;  /* 0x0000c0081a238981 */ /* 0x000f62000c1e1500 */
[----:B------:R-:W-:-:S03]  /*05e0*/  FSETP.LT.FTZ.AND P0, PT, RZ, c[0x0][0x194], PT ;  /* 0x00006500ff007a0b */ /* 0x000fc60003f11000 */
[----:B--2---:R-:W-:Y:S04]  /*05f0*/  STS.U16 [R14], R33 ;  /* 0x000000210e007388 */ /* 0x004fe80000000400 */
[----:B---3--:R1:W-:Y:S04]  /*0600*/  STS.U16 [R14+0x40], R16 ;  /* 0x000040100e007388 */ /* 0x0083e80000000400 */
[----:B----4-:R-:W-:Y:S04]  /*0610*/  STS.U16 [R14+0x80], R37 ;  /* 0x000080250e007388 */ /* 0x010fe80000000400 */
[----:B-----5:R-:W-:Y:S01]  /*0620*/  STS.U16 [R14+0xc0], R35 ;  /* 0x0000c0230e007388 */ /* 0x020fe20000000400 */
[----:B------:R-:W-:-:S06]  /*0630*/  NOP ;  /* 0x0000000000007918 */ /* 0x000fcc0000000000 */
[----:B------:R-:W0:Y:S01]  /*0640*/  LDS.64 R32, [R28] ;  /* 0x000000001c207984 */ /* 0x000e220000000a00 */
[----:B-1----:R-:W-:-:S05]  /*0650*/  PRMT R16, RZ, 0x5410, R18 ;  /* 0x00005410ff107816 */ /* 0x002fca0000000012 */
[----:B------:R-:W-:-:S05]  /*0660*/  FMUL.FTZ R20, R16, c[0x0][0x1a0] ;  /* 0x0000680010147a20 */ /* 0x000fca0000410000 */
[----:B------:R-:W-:Y:S02]  /*0670*/  F2FP.BF16.PACK_AB R25, RZ, R20 ;  /* 0x00000014ff19723e */ /* 0x000fe400000010ff */
        /* <DEDUP_REMOVED lines=13> */
[C---:B------:R-:W-:Y:S02]  /*0750*/  PRMT R28, R18.reuse, 0x7632, R28 ;  /* 0x00007632121c7816 */ /* 0x040fe4000000001c */
[----:B------:R-:W-:Y:S02]  /*0760*/  PRMT R23, R19, 0x7610, R23 ;  /* 0x0000761013177816 */ /* 0x000fe40000000017 */
[----:B------:R-:W-:Y:S01]  /*0770*/  PRMT R24, R18, 0x7610, R24 ;  /* 0x0000761012187816 */ /* 0x000fe20000000018 */
[----:B------:R-:W-:Y:S05]  /*0780*/  BRA `(.L_x_1700) ;  /* 0x0000019000007947 */ /* 0x000fea0003800000 */
.L_x_1699:
[----:B------:R-:W-:Y:S02]  /*0790*/  PRMT R21, RZ, 0x7610, R18 ;  /* 0x00007610ff157816 */ /* 0x000fe40000000012 */
[----:B------:R-:W-:-:S02]  /*07a0*/  PRMT R25, RZ, 0x5410, R25 ;  /* 0x00005410ff197816 */ /* 0x000fc40000000019 */
[----:B------:R-:W-:-:S05]  /*07b0*/  PRMT R18, RZ, 0x5410, R20 ;  /* 0x00005410ff127816 */ /* 0x000fca0000000014 */
[----:B------:R-:W-:Y:S02]  /*07c0*/  FFMA.FTZ R25, R18, c[0x0][0x194], R25 ;  /* 0x0000650012197a23 */ /* 0x000fe40000010019 */
[----:B------:R-:W-:Y:S01]  /*07d0*/  FMUL.FTZ R18, R21, c[0x0][0x1a0] ;  /* 0x0000680015127a20 */ /* 0x000fe20000410000 */
[----:B------:R-:W-:-:S04]  /*07e0*/  PRMT R21, RZ, 0x5410, R32 ;  /* 0x00005410ff157816 */ /* 0x000fc80000000020 */
[----:B------:R-:W-:Y:S02]  /*07f0*/  F2FP.BF16.PACK_AB R25, R18, R25 ;  /* 0x000000191219723e */ /* 0x000fe400000010ff */
[----:B------:R-:W-:-:S05]  /*0800*/  PRMT R18, RZ, 0x5410, R19 ;  /* 0x00005410ff127816 */ /* 0x000fca0000000013 */
[----:B------:R-:W-:Y:S01]  /*0810*/  FMUL.FTZ R23, R18, c[0x0][0x1a0] ;  /* 0x0000680012177a20 */ /* 0x000fe20000410000 */
[----:B------:R-:W-:-:S05]  /*0820*/  PRMT R18, RZ, 0x7610, R25 ;  /* 0x00007610ff127816 */ /* 0x000fca0000000019 */
[----:B------:R-:W-:-:S05]  /*0830*/  FFMA.FTZ R18, R21, c[0x0][0x194], R18 ;  /* 0x0000650015127a23 */ /* 0x000fca0000010012 */
[----:B------:R-:W-:Y:S02]  /*0840*/  F2FP.BF16.PACK_AB R23, R23, R18 ;  /* 0x000000121717723e */ /* 0x000fe400000010ff */
[----:B------:R-:W-:Y:S02]  /*0850*/  PRMT R18, RZ, 0x7610, R19 ;  /* 0x00007610ff127816 */ /* 0x000fe40000000013 */
[----:B------:R-:W-:Y:S02]  /*0860*/  PRMT R19, RZ, 0x5410, R16 ;  /* 0x00005410ff137816 */ /* 0x000fe40000000010 */
[----:B------:R-:W-:Y:S01]  /*0870*/  PRMT R24, R23, 0x7610, R24 ;  /* 0x0000761017187816 */ /* 0x000fe20000000018 */
[----:B------:R-:W-:Y:S01]  /*0880*/  FMUL.FTZ R21, R18, c[0x0][0x1a0] ;  /* 0x0000680012157a20 */ /* 0x000fe20000410000 */
[----:B------:R-:W-:-:S05]  /*0890*/  PRMT R18, RZ, 0x7610, R23 ;  /* 0x00007610ff127816 */ /* 0x000fca0000000017 */
[----:B------:R-:W-:Y:S01]  /*08a0*/  FFMA.FTZ R18, R19, c[0x0][0x194], R18 ;  /* 0x0000650013127a23 */ /* 0x000fe20000010012 */
[----:B------:R-:W-:-:S04]  /*08b0*/  PRMT R19, RZ, 0x5410, R33 ;  /* 0x00005410ff137816 */ /* 0x000fc80000000021 */
[----:B------:R-:W-:-:S04]  /*08c0*/  F2FP.BF16.PACK_AB R21, R21, R18 ;  /* 0x000000121515723e */ /* 0x000fc800000010ff */
[----:B------:R-:W-:Y:S02]  /*08d0*/  PRMT R18, RZ, 0x7610, R21 ;  /* 0x00007610ff127816 */ /* 0x000fe40000000015 */
[----:B------:R-:W-:-:S03]  /*08e0*/  PRMT R28, R21, 0x7610, R28 ;  /* 0x00007610151c7816 */ /* 0x000fc6000000001c */
[----:B------:R-:W-:-:S05]  /*08f0*/  FFMA.FTZ R18, R19, c[0x0][0x194], R18 ;  /* 0x0000650013127a23 */ /* 0x000fca0000010012 */
[----:B------:R-:W-:-:S04]  /*0900*/  F2FP.BF16.PACK_AB R18, RZ, R18 ;  /* 0x00000012ff12723e */ /* 0x000fc800000010ff */
[----:B------:R-:W-:Y:S02]  /*0910*/  PRMT R23, R18, 0x7610, R23 ;  /* 0x0000761012177816 */ /* 0x000fe40000000017 */
.L_x_1700:
[----:B------:R-:W-:Y:S01]  /*0920*/  ULDC.S8 UR4, c[0x0][0x1a4] ;  /* 0x0000690000047ab9 */ /* 0x000fe20000000200 */
[----:B------:R-:W-:Y:S01]  /*0930*/  BSSY B0, `(.L_x_1701) ;  /* 0x000009e000007945 */ /* 0x000fe20003800000 */
[----:B------:R-:W-:-:S13]  /*0940*/  ISETP.NE.AND P0, PT, RZ, UR4, PT ;  /* 0x00000004ff007c0c */ /* 0x000fda000bf05270 */
        /* <DEDUP_REMOVED lines=11> */
[----:B------:R-:W-:Y:S01]  /*0a00*/  IMAD.MOV.U32 R27, RZ, RZ, c[0x0][0x188] ;  /* 0x00006200ff1b7624 */ /* 0x000fe200078e00ff */
[----:B------:R-:W-:Y:S01]  /*0a10*/  PRMT R20, RZ, 0x5410, R20 ;  /* 0x00005410ff147816 */ /* 0x000fe20000000014 */
[----:B------:R-:W-:Y:S02]  /*0a20*/  IMAD.MOV.U32 R35, RZ, RZ, c[0x0][0x18c] ;  /* 0x00006300ff237624 */ /* 0x000fe400078e00ff */
[----:B------:R-:W-:Y:S02]  /*0a30*/  FADD.FTZ R27, -R27, 1 ;  /* 0x3f8000001b1b7421 */ /* 0x000fe40000010100 */
[----:B------:R-:W-:Y:S02]  /*0a40*/  FADD.FTZ R35, -R35, 1 ;  /* 0x3f80000023237421 */ /* 0x000fe40000010100 */
[C---:B------:R-:W-:Y:S02]  /*0a50*/  FMUL.FTZ R27, R22.reuse, R27 ;  /* 0x0000001b161b7220 */ /* 0x040fe40000410000 */
[----:B------:R-:W-:-:S02]  /*0a60*/  FMUL.FTZ R35, R22, R35 ;  /* 0x0000002316237220 */ /* 0x000fc40000410000 */
[C---:B------:R-:W-:Y:S02]  /*0a70*/  FFMA.FTZ R27, R8.reuse, c[0x0][0x188], R27 ;  /* 0x00006200081b7a23 */ /* 0x040fe4000001001b */
[----:B------:R-:W-:-:S03]  /*0a80*/  FFMA.FTZ R8, R8, c[0x0][0x18c], R35 ;  /* 0x0000630008087a23 */ /* 0x000fc60000010023 */
[C---:B------:R-:W-:Y:S02]  /*0a90*/  FSETP.GT.FTZ.AND P2, PT, R27.reuse, RZ, PT ;  /* 0x000000ff1b00720b */ /* 0x040fe40003f54000 */
[----:B------:R-:W-:-:S04]  /*0aa0*/  FSETP.GEU.FTZ.AND P3, PT, R27, RZ, PT ;  /* 0x000000ff1b00720b */ /* 0x000fc80003f7e000 */
[----:B------:R-:W-:-:S04]  /*0ab0*/  SEL R27, RZ, 0x1, P3 ;  /* 0x00000001ff1b7807 */ /* 0x000fc80001800000 */
[----:B------:R-:W-:-:S03]  /*0ac0*/  IADD3 R26, -R27, 0x1, RZ ;  /* 0x000000011b1a7810 */ /* 0x000fc60007ffe1ff */
[----:B------:R-:W-:-:S06]  /*0ad0*/  @!P2 IMAD.MOV R26, RZ, RZ, -R27 ;  /* 0x000000ffff1aa224 */ /* 0x000fcc00078e0a1b */
[----:B------:R-:W0:Y:S02]  /*0ae0*/  I2F R26, R26 ;  /* 0x0000001a001a7306 */ /* 0x000e240000201400 */
[----:B0-----:R-:W-:-:S04]  /*0af0*/  FMUL.FTZ R27, R26, c[0x0][0x19c] ;  /* 0x000067001a1b7a20 */ /* 0x001fc80000410000 */
[----:B------:R-:W-:-:S05]  /*0b00*/  FFMA.FTZ R20, R27, -R2, R20 ;  /* 0x800000021b147223 */ /* 0x000fca0000010014 */
[----:B------:R-:W-:Y:S02]  /*0b10*/  F2FP.BF16.PACK_AB R20, RZ, R20 ;  /* 0x00000014ff14723e */ /* 0x000fe400000010ff */
.L_x_1704:
[----:B------:R-:W-:Y:S05]  /*0b20*/  BSYNC B1 ;  /* 0x0000000000017941 */ /* 0x000fea0003800000 */
.L_x_1703:
[----:B------:R-:W-:Y:S01]  /*0b30*/  BSSY B1, `(.L_x_1705) ;  /* 0x0000014000017945 */ /* 0x000fe20003800000 */
[----:B------:R-:W-:Y:S05]  /*0b40*/  @!P4 BRA `(.L_x_1706) ;  /* 0x000001200000c947 */ /* 0x000fea0003800000 */
[----:B------:R-:W-:Y:S01]  /*0b50*/  IMAD.MOV.U32 R22, RZ, RZ, c[0x0][0x188] ;  /* 0x00006200ff167624 */ /* 0x000fe200078e00ff */
[----:B------:R-:W-:-:S03]  /*0b60*/  PRMT R32, RZ, 0x5410, R32 ;  /* 0x00005410ff207816 */ /* 0x000fc60000000020 */
[----:B------:R-:W-:-:S04]  /*0b70*/  FADD.FTZ R22, -R22, 1 ;  /* 0x3f80000016167421 */ /* 0x000fc80000010100 */
[----:B------:R-:W-:-:S04]  /*0b80*/  FMUL.FTZ R22, R22, R19 ;  /* 0x0000001316167220 */ /* 0x000fc80000410000 */
[----:B------:R-:W-:-:S05]  /*0b90*/  FFMA.FTZ R22, R9, c[0x0][0x188], R22 ;  /* 0x0000620009167a23 */ /* 0x000fca0000010016 */
[C---:B------:R-:W-:Y:S02]  /*0ba0*/  FSETP.GT.FTZ.AND P2, PT, R22.reuse, RZ, PT ;  /* 0x000000ff1600720b */ /* 0x040fe40003f54000 */
[----:B------:R-:W-:-:S04]  /*0bb0*/  FSETP.GEU.FTZ.AND P3, PT, R22, RZ, PT ;  /* 0x000000ff1600720b */ /* 0x000fc80003f7e000 */
[----:B------:R-:W-:-:S04]  /*0bc0*/  SEL R26, RZ, 0x1, P3 ;  /* 0x00000001ff1a7807 */ /* 0x000fc80001800000 */
[----:B------:R-:W-:-:S03]  /*0bd0*/  IADD3 R22, -R26, 0x1, RZ ;  /* 0x000000011a167810 */ /* 0x000fc60007ffe1ff */
[----:B------:R-:W-:Y:S02]  /*0be0*/  @!P2 IMAD.MOV R22, RZ, RZ, -R26 ;  /* 0x000000ffff16a224 */ /* 0x000fe400078e0a1a */
[----:B------:R-:W-:-:S04]  /*0bf0*/  IMAD.MOV.U32 R26, RZ, RZ, c[0x0][0x18c] ;  /* 0x00006300ff1a7624 */ /* 0x000fc800078e00ff */
[----:B------:R-:W0:Y:S01]  /*0c00*/  I2F R22, R22 ;  /* 0x0000001600167306 */ /* 0x000e220000201400 */
[----:B------:R-:W-:-:S04]  /*0c10*/  FADD.FTZ R26, -R26, 1 ;  /* 0x3f8000001a1a7421 */ /* 0x000fc80000010100 */
[----:B------:R-:W-:-:S04]  /*0c20*/  FMUL.FTZ R26, R26, R19 ;  /* 0x000000131a1a7220 */ /* 0x000fc80000410000 */
[----:B------:R-:W-:Y:S02]  /*0c30*/  FFMA.FTZ R9, R9, c[0x0][0x18c], R26 ;  /* 0x0000630009097a23 */ /* 0x000fe4000001001a */
[----:B0-----:R-:W-:-:S04]  /*0c40*/  FMUL.FTZ R27, R22, c[0x0][0x19c] ;  /* 0x00006700161b7a20 */ /* 0x001fc80000410000 */
[----:B------:R-:W-:-:S05]  /*0c50*/  FFMA.FTZ R32, R27, -R2, R32 ;  /* 0x800000021b207223 */ /* 0x000fca0000010020 */
[----:B------:R-:W-:Y:S02]  /*0c60*/  F2FP.BF16.PACK_AB R32, RZ, R32 ;  /* 0x00000020ff20723e */ /* 0x000fe400000010ff */
.L_x_1706:
[----:B------:R-:W-:Y:S05]  /*0c70*/  BSYNC B1 ;  /* 0x0000000000017941 */ /* 0x000fea0003800000 */
.L_x_1705:
        /* <DEDUP_REMOVED lines=20> */
.L_x_1708:
[----:B------:R-:W-:Y:S05]  /*0dc0*/  BSYNC B1 ;  /* 0x0000000000017941 */ /* 0x000fea0003800000 */
.L_x_1707:
        /* <DEDUP_REMOVED lines=18> */
[----:B------:R-:W-:Y:S01]  /*0ef0*/  F2FP.BF16.PACK_AB R33, RZ, R33 ;  /* 0x00000021ff21723e */ /* 0x000fe200000010ff */
[----:B------:R-:W-:Y:S05]  /*0f00*/  BRA `(.L_x_1709) ;  /* 0x0000040000007947 */ /* 0x000fea0003800000 */
.L_x_1702:
[----:B------:R-:W-:Y:S01]  /*0f10*/  IMAD.MOV.U32 R26, RZ, RZ, c[0x0][0x188] ;  /* 0x00006200ff1a7624 */ /* 0x000fe200078e00ff */
[----:B------:R-:W-:Y:S02]  /*0f20*/  PRMT R21, RZ, 0x5410, R25 ;  /* 0x00005410ff157816 */ /* 0x000fe40000000019 */
[----:B------:R-:W-:Y:S01]  /*0f30*/  PRMT R22, RZ, 0x5410, R24 ;  /* 0x00005410ff167816 */ /* 0x000fe20000000018 */
[----:B------:R-:W-:Y:S01]  /*0f40*/  FADD.FTZ R26, -R26, 1 ;  /* 0x3f8000001a1a7421 */ /* 0x000fe20000010100 */
[----:B------:R-:W-:Y:S02]  /*0f50*/  PRMT R20, RZ, 0x5410, R20 ;  /* 0x00005410ff147816 */ /* 0x000fe40000000014 */
[----:B------:R-:W-:Y:S01]  /*0f60*/  PRMT R16, RZ, 0x5410, R16 ;  /* 0x00005410ff107816 */ /* 0x000fe20000000010 */
[----:B------:R-:W-:Y:S02]  /*0f70*/  FMUL.FTZ R19, R21, R26 ;  /* 0x0000001a15137220 */ /* 0x000fe40000410000 */
[----:B------:R-:W-:-:S02]  /*0f80*/  FMUL.FTZ R18, R26, R22 ;  /* 0x000000161a127220 */ /* 0x000fc40000410000 */
[----:B------:R-:W-:Y:S02]  /*0f90*/  FFMA.FTZ R19, R8, c[0x0][0x188], R19 ;  /* 0x0000620008137a23 */ /* 0x000fe40000010013 */
[----:B------:R-:W-:Y:S01]  /*0fa0*/  FFMA.FTZ R27, R9, c[0x0][0x188], R18 ;  /* 0x00006200091b7a23 */ /* 0x000fe20000010012 */
[----:B------:R-:W-:Y:S02]  /*0fb0*/  PRMT R18, RZ, 0x5410, R28 ;  /* 0x00005410ff127816 */ /* 0x000fe4000000001c */
[C---:B------:R-:W-:Y:S02]  /*0fc0*/  FSETP.GT.FTZ.AND P0, PT, R19.reuse, RZ, PT ;  /* 0x000000ff1300720b */ /* 0x040fe40003f14000 */
[----:B------:R-:W-:Y:S01]  /*0fd0*/  FSETP.GEU.FTZ.AND P1, PT, R19, RZ, PT ;  /* 0x000000ff1300720b */ /* 0x000fe20003f3e000 */
[----:B------:R-:W-:Y:S01]  /*0fe0*/  FMUL.FTZ R19, R26, R18 ;  /* 0x000000121a137220 */ /* 0x000fe20000410000 */
[C---:B------:R-:W-:Y:S02]  /*0ff0*/  FSETP.GT.FTZ.AND P2, PT, R27.reuse, RZ, PT ;  /* 0x000000ff1b00720b */ /* 0x040fe40003f54000 */
[----:B------:R-:W-:Y:S01]  /*1000*/  FSETP.GEU.FTZ.AND P3, PT, R27, RZ, PT ;  /* 0x000000ff1b00720b */ /* 0x000fe20003f7e000 */
[----:B------:R-:W-:Y:S01]  /*1010*/  FFMA.FTZ R27, R10, c[0x0][0x188], R19 ;  /* 0x000062000a1b7a23 */ /* 0x000fe20000010013 */
[----:B------:R-:W-:-:S02]  /*1020*/  PRMT R19, RZ, 0x5410, R23 ;  /* 0x00005410ff137816 */ /* 0x000fc40000000017 */
[----:B------:R-:W-:Y:S02]  /*1030*/  SEL R30, RZ, 0x1, P1 ;  /* 0x00000001ff1e7807 */ /* 0x000fe40000800000 */
[----:B------:R-:W-:Y:S01]  /*1040*/  SEL R35, RZ, 0x1, P3 ;  /* 0x00000001ff237807 */ /* 0x000fe20001800000 */
[----:B------:R-:W-:Y:S01]  /*1050*/  FMUL.FTZ R26, R26, R19 ;  /* 0x000000131a1a7220 */ /* 0x000fe20000410000 */
[----:B------:R-:W-:Y:S01]  /*1060*/  IADD3 R34, -R30, 0x1, RZ ;  /* 0x000000011e227810 */ /* 0x000fe20007ffe1ff */
[----:B------:R-:W-:Y:S01]  /*1070*/  @!P0 IMAD.MOV R34, RZ, RZ, -R30 ;  /* 0x000000ffff228224 */ /* 0x000fe200078e0a1e */
[----:B------:R-:W-:Y:S01]  /*1080*/  FSETP.GT.FTZ.AND P1, PT, R27, RZ, PT ;  /* 0x000000ff1b00720b */ /* 0x000fe20003f34000 */
[----:B------:R-:W-:Y:S01]  /*1090*/  FFMA.FTZ R26, R11, c[0x0][0x188], R26 ;  /* 0x000062000b1a7a23 */ /* 0x000fe2000001001a */
[----:B------:R-:W-:Y:S02]  /*10a0*/  FSETP.GEU.FTZ.AND P3, PT, R27, RZ, PT ;  /* 0x000000ff1b00720b */ /* 0x000fe40003f7e000 */
[----:B------:R-:W-:Y:S01]  /*10b0*/  IADD3 R30, -R35, 0x1, RZ ;  /* 0x00000001231e7810 */ /* 0x000fe20007ffe1ff */
[----:B------:R-:W-:Y:S01]  /*10c0*/  @!P2 IMAD.MOV R30, RZ, RZ, -R35 ;  /* 0x000000ffff1ea224 */ /* 0x000fe200078e0a23 */
[C---:B------:R-:W-:Y:S01]  /*10d0*/  FSETP.GT.FTZ.AND P0, PT, R26.reuse, RZ, PT ;  /* 0x000000ff1a00720b */ /* 0x040fe20003f14000 */
[----:B------:R-:W0:Y:S01]  /*10e0*/  I2F R34, R34 ;  /* 0x0000002200227306 */ /* 0x000e220000201400 */
[----:B------:R-:W-:-:S02]  /*10f0*/  FSETP.GEU.FTZ.AND P2, PT, R26, RZ, PT ;  /* 0x000000ff1a00720b */ /* 0x000fc40003f5e000 */
[----:B------:R-:W-:Y:S02]  /*1100*/  SEL R27, RZ, 0x1, P3 ;  /* 0x00000001ff1b7807 */ /* 0x000fe40001800000 */
[----:B------:R-:W-:Y:S02]  /*1110*/  SEL R35, RZ, 0x1, P2 ;  /* 0x00000001ff237807 */ /* 0x000fe40001000000 */
[----:B------:R-:W-:Y:S01]  /*1120*/  IADD3 R26, -R27, 0x1, RZ ;  /* 0x000000011b1a7810 */ /* 0x000fe20007ffe1ff */
[----:B------:R-:W-:Y:S01]  /*1130*/  @!P1 IMAD.MOV R26, RZ, RZ, -R27 ;  /* 0x000000ffff1a9224 */ /* 0x000fe200078e0a1b */
[----:B------:R-:W-:Y:S01]  /*1140*/  IADD3 R27, -R35, 0x1, RZ ;  /* 0x00000001231b7810 */ /* 0x000fe20007ffe1ff */
[----:B------:R-:W1:Y:S02]  /*1150*/  I2F R30, R30 ;  /* 0x0000001e001e7306 */ /* 0x000e640000201400 */
[----:B------:R-:W-:Y:S02]  /*1160*/  @!P0 IMAD.MOV R27, RZ, RZ, -R35 ;  /* 0x000000ffff1b8224 */ /* 0x000fe400078e0a23 */
[----:B0-----:R-:W-:-:S04]  /*1170*/  FMUL.FTZ R35, R34, c[0x0][0x19c] ;  /* 0x0000670022237a20 */ /* 0x001fc80000410000 */
[----:B------:R-:W0:Y:S01]  /*1180*/  I2F R26, R26 ;  /* 0x0000001a001a7306 */ /* 0x000e220000201400 */
[----:B------:R-:W-:Y:S01]  /*1190*/  FFMA.FTZ R20, R35, -R2, R20 ;  /* 0x8000000223147223 */ /* 0x000fe20000010014 */
[----:B------:R-:W-:-:S06]  /*11a0*/  PRMT R35, RZ, 0x5410, R32 ;  /* 0x00005410ff237816 */ /* 0x000fcc0000000020 */
[----:B------:R-:W2:Y:S01]  /*11b0*/  I2F R27, R27 ;  /* 0x0000001b001b7306 */ /* 0x000ea20000201400 */
[----:B-1----:R-:W-:Y:S02]  /*11c0*/  FMUL.FTZ R37, R30, c[0x0][0x19c] ;  /* 0x000067001e257a20 */ /* 0x002fe40000410000 */
[----:B------:R-:W-:Y:S02]  /*11d0*/  IMAD.MOV.U32 R30, RZ, RZ, c[0x0][0x18c] ;  /* 0x00006300ff1e7624 */ /* 0x000fe400078e00ff */
[----:B------:R-:W-:Y:S02]  /*11e0*/  FFMA.FTZ R35, R37, -R2, R35 ;  /* 0x8000000225237223 */ /* 0x000fe40000010023 */
[----:B------:R-:W-:Y:S02]  /*11f0*/  FADD.FTZ R30, -R30, 1 ;  /* 0x3f8000001e1e7421 */ /* 0x000fe40000010100 */
[----:B0-----:R-:W-:Y:S01]  /*1200*/  FMUL.FTZ R37, R26, c[0x0][0x19c] ;  /* 0x000067001a257a20 */ /* 0x001fe20000410000 */
[----:B------:R-:W-:Y:S01]  /*1210*/  F2FP.BF16.PACK_AB R20, R35, R20 ;  /* 0x000000142314723e */ /* 0x000fe200000010ff */
[----:B------:R-:W-:-:S02]  /*1220*/  FMUL.FTZ R21, R21, R30 ;  /* 0x0000001e15157220 */ /* 0x000fc40000410000 */
[----:B------:R-:W-:Y:S01]  /*1230*/  FFMA.FTZ R16, R37, -R2, R16 ;  /* 0x8000000225107223 */ /* 0x000fe20000010010 */
[----:B------:R-:W-:Y:S01]  /*1240*/  PRMT R32, R20, 0x7632, R32 ;  /* 0x0000763214207816 */ /* 0x000fe20000000020 */
[C---:B------:R-:W-:Y:S02]  /*1250*/  FMUL.FTZ R22, R30.reuse, R22 ;  /* 0x000000161e167220 */ /* 0x040fe40000410000 */
[----:B--2---:R-:W-:Y:S01]  /*1260*/  FMUL.FTZ R26, R27, c[0x0][0x19c] ;  /* 0x000067001b1a7a20 */ /* 0x004fe20000410000 */
[----:B------:R-:W-:Y:S01]  /*1270*/  PRMT R27, RZ, 0x5410, R33 ;  /* 0x00005410ff1b7816 */ /* 0x000fe20000000021 */
[C---:B------:R-:W-:Y:S02]  /*1280*/  FMUL.FTZ R33, R30.reuse, R18 ;  /* 0x000000121e217220 */ /* 0x040fe40000410000 */
[----:B------:R-:W-:Y:S02]  /*1290*/  FMUL.FTZ R30, R30, R19 ;  /* 0x000000131e1e7220 */ /* 0x000fe40000410000 */
[----:B------:R-:W-:-:S02]  /*12a0*/  FFMA.FTZ R27, R26, -R2, R27 ;  /* 0x800000021a1b7223 */ /* 0x000fc4000001001b */
[----:B------:R-:W-:Y:S02]  /*12b0*/  FFMA.FTZ R10, R10, c[0x0][0x18c], R33 ;  /* 0x000063000a0a7a23 */ /* 0x000fe40000010021 */
[----:B------:R-:W-:Y:S01]  /*12c0*/  FFMA.FTZ R8, R8, c[0x0][0x18c], R21 ;  /* 0x0000630008087a23 */ /* 0x000fe20000010015 */
[----:B------:R-:W-:Y:S01]  /*12d0*/  F2FP.BF16.PACK_AB R16, R27, R16 ;  /* 0x000000101b10723e */ /* 0x000fe200000010ff */
[----:B------:R-:W-:Y:S02]  /*12e0*/  FFMA.FTZ R9, R9, c[0x0][0x18c], R22 ;  /* 0x0000630009097a23 */ /* 0x000fe40000010016 */
[----:B------:R-:W-:Y:S01]  /*12f0*/  FFMA.FTZ R11, R11, c[0x0][0x18c], R30 ;  /* 0x000063000b0b7a23 */ /* 0x000fe2000001001e */
[----:B------:R-:W-:Y:S02]  /*1300*/  PRMT R33, R16, 0x7632, R33 ;  /* 0x0000763210217816 */ /* 0x000fe40000000021 */
.L_x_1709:
[----:B------:R-:W-:Y:S05]  /*1310*/  BSYNC B0 ;  /* 0x0000000000007941 */ /* 0x000fea0003800000 */
.L_x_1701:
[----:B------:R-:W-:Y:S01]  /*1320*/  BAR.SYNC.DEFER_BLOCKING 0x0 ;  /* 0x0000000000007b1d */ /* 0x000fe20000010000 */
[----:B------:R-:W-:Y:S01]  /*1330*/  ISETP.NE.AND P0, PT, R3, RZ, PT ;  /* 0x000000ff0300720c */ /* 0x000fe20003f05270 */
[----:B------:R-:W-:Y:S01]  /*1340*/  IMAD R30, R4, 0x4, R5 ;  /* 0x00000004041e7824 */ /* 0x000fe200078e0205 */
[----:B------:R-:W-:-:S02]  /*1350*/  PRMT R18, R20, 0x5410, R32 ;  /* 0x0000541014127816 */ /* 0x000fc40000000020 */
        /* <DEDUP_REMOVED lines=19> */
[----:B------:R0:W-:Y:S01]  /*1490*/  @!P4 STG.E.U16 [R34.64], R33 ;  /* 0x000000212200c986 */ /* 0x0001e2000c101508 */
[C---:B------:R-:W-:Y:S02]  /*14a0*/  @!P3 LEA R26, P4, R12.reuse, c[0x0][0x168], 0x1 ;  /* 0x00005a000c1aba11 */ /* 0x040fe400078808ff */
[C-C-:B------:R-:W-:Y:S02]  /*14b0*/  @!P2 LEA.HI.X R21, R12.reuse, c[0x0][0x16c], R29.reuse, 0x1, P5 ;  /* 0x00005b000c15aa11 */ /* 0x140fe400028f0c1d */
[----:B------:R-:W-:-:S02]  /*14c0*/  @!P3 LEA.HI.X R27, R12, c[0x0][0x16c], R29, 0x1, P4 ;  /* 0x00005b000c1bba11 */ /* 0x000fc400020f0c1d */
[----:B------:R-:W-:-:S03]  /*14d0*/  @!P1 LEA.HI.X R19, R12, c[0x0][0x16c], R29, 0x1, P6 ;  /* 0x00005b000c139a11 */ /* 0x000fc600030f0c1d */
[----:B------:R-:W-:Y:S01]  /*14e0*/  @!P3 STG.E.U16 [R26.64+0x40], R16 ;  /* 0x000040101a00b986 */ /* 0x000fe2000c101508 */
[----:B0-----:R-:W-:-:S03]  /*14f0*/  PRMT R35, R22, 0x7610, R35 ;  /* 0x0000761016237816 */ /* 0x001fc60000000023 */
        /* <DEDUP_REMOVED lines=33> */
.L_x_1710:
[----:B------:R-:W-:Y:S05]  /*1710*/  EXIT ;  /* 0x000000000000794d */ /* 0x000fea0003800000 */
.L_x_1712:
        /* <DEDUP_REMOVED lines=14> */
.L_x_2178:


//--------------------- .text._Z21kOptimizer32bit1StateIfLi5EEvPT_S1_PfS2_ffffffiffbi --------------------------
	.section	.text._Z21kOptimizer32bit1StateIfLi5EEvPT_S1_PfS2_ffffffiffbi,"ax",@progbits
	.sectioninfo	@"SHI_REGISTERS=38"
	.align	128
        .global         _Z21kOptimizer32bit1StateIfLi5EEvPT_S1_PfS2_ffffffiffbi
        .type           _Z21kOptimizer32bit1StateIfLi5EEvPT_S1_PfS2_ffffffiffbi,@function
        .size           _Z21kOptimizer32bit1StateIfLi5EEvPT_S1_PfS2_ffffffiffbi,(.L_x_2179 - _Z21kOptimizer32bit1StateIfLi5EEvPT_S1_PfS2_ffffffiffbi)
        .other          _Z21kOptimizer32bit1StateIfLi5EEvPT_S1_PfS2_ffffffiffbi,@"STO_CUDA_ENTRY STV_DEFAULT"
_Z21kOptimizer32bit1StateIfLi5EEvPT_S1_PfS2_ffffffiffbi:
.text._Z21kOptimizer32bit1StateIfLi5EEvPT_S1_PfS2_ffffffiffbi:
        /* <DEDUP_REMOVED lines=28> */
.L_x_1713:
[----:B------:R-:W-:Y:S05]  /*01c0*/  @P1 EXIT ;  /* 0x000000000000194d */ /* 0x000fea0003800000 */
[----:B------:R-:W0:Y:S04]  /*01d0*/  S2R R23, SR_TID.X ;  /* 0x0000000000177919 */ /* 0x000e280000002100 */
[----:B------:R-:W1:Y:S01]  /*01e0*/  S2R R22, SR_LANEID ;  /* 0x0000000000167919 */ /* 0x000e620000000000 */
[----:B0-----:R-:W-:-:S05]  /*01f0*/  IMAD.SHL.U32 R21, R23, 0x4, RZ ;  /* 0x0000000417157824 */ /* 0x001fca00078e00ff */
[----:B-1----:R-:W-:-:S03]  /*0200*/  LOP3.LUT R21, R21, 0xffffff80, RZ, 0xc0, !PT ;  /* 0xffffff8015157812 */ /* 0x002fc600078ec0ff */
.L_x_1725:
[----:B------:R-:W-:Y:S01]  /*0210*/  BAR.SYNC.DEFER_BLOCKING 0x0 ;  /* 0x0000000000007b1d */ /* 0x000fe20000010000 */
[----:B------:R-:W-:Y:S02]  /*0220*/  LOP3.LUT R20, R21, 0x1f, R23, 0xf8, !PT ;  /* 0x0000001f15147812 */ /* 0x000fe400078ef817 */
[----:B------:R-:W-:Y:S02]  /*0230*/  IADD3 R7, -R25, c[0x0][0x1a8], RZ ;  /* 0x00006a0019077a10 */ /* 0x000fe40007ffe1ff */
[C---:B------:R-:W-:Y:S02]  /*0240*/  IADD3 R6, P0, R20.reuse, R25, RZ ;  /* 0x0000001914067210 */ /* 0x040fe40007f1e0ff */
[----:B------:R-:W-:Y:S02]  /*0250*/  IMNMX.U32 R7, R7, 0x1000, PT ;  /* 0x0000100007077817 */ /* 0x000fe40003800000 */
[C---:B------:R-:W-:Y:S02]  /*0260*/  LOP3.LUT R3, R20.reuse, 0x60, RZ, 0xfc, !PT ;  /* 0x0000006014037812 */ /* 0x040fe400078efcff */
[----:B------:R-:W-:-:S02]  /*0270*/  LEA.HI.X.SX32 R2, R20, RZ, 0x1, P0 ;  /* 0x000000ff14027211 */ /* 0x000fc400000f0eff */
[C---:B------:R-:W-:Y:S02]  /*0280*/  LOP3.LUT R5, R20.reuse, 0x20, RZ, 0xfc, !PT ;  /* 0x0000002014057812 */ /* 0x040fe400078efcff */
[C---:B------:R-:W-:Y:S02]  /*0290*/  LOP3.LUT R4, R20.reuse, 0x40, RZ, 0xfc, !PT ;  /* 0x0000004014047812 */ /* 0x040fe400078efcff */
[-C--:B------:R-:W-:Y:S02]  /*02a0*/  ISETP.GE.AND P0, PT, R3, R7.reuse, PT ;  /* 0x000000070300720c */ /* 0x080fe40003f06270 */
[-C--:B------:R-:W-:Y:S02]  /*02b0*/  ISETP.GE.AND P3, PT, R20, R7.reuse, PT ;  /* 0x000000071400720c */ /* 0x080fe40003f66270 */
[-C--:B------:R-:W-:Y:S02]  /*02c0*/  ISETP.GE.AND P2, PT, R5, R7.reuse, PT ;  /* 0x000000070500720c */ /* 0x080fe40003f46270 */
[----:B------:R-:W-:-:S02]  /*02d0*/  ISETP.GE.AND P1, PT, R4, R7, PT ;  /* 0x000000070400720c */ /* 0x000fc40003f26270 */
[----:B------:R-:W-:-:S04]  /*02e0*/  LEA R8, P4, R6, c[0x0][0x160], 0x2 ;  /* 0x0000580006087a11 */ /* 0x000fc800078810ff */
[----:B------:R-:W-:-:S05]  /*02f0*/  LEA.HI.X R9, R6, c[0x0][0x164], R2, 0x2, P4 ;  /* 0x0000590006097a11 */ /* 0x000fca00020f1402 */
[----:B------:R0:W2:Y:S04]  /*0300*/  @!P0 LDG.E R26, [R8.64+0x180] ;  /* 0x00018008081a8981 */ /* 0x0000a8000c1e1900 */
[----:B------:R0:W3:Y:S04]  /*0310*/  @!P3 LDG.E R29, [R8.64] ;  /* 0x00000008081db981 */ /* 0x0000e8000c1e1900 */
[----:B------:R0:W4:Y:S04]  /*0320*/  @!P2 LDG.E R28, [R8.64+0x80] ;  /* 0x00008008081ca981 */ /* 0x000128000c1e1900 */
[----:B------:R0:W5:Y:S01]  /*0330*/  @!P1 LDG.E R27, [R8.64+0x100] ;  /* 0x00010008081b9981 */ /* 0x000162000c1e1900 */
[----:B------:R-:W-:Y:S01]  /*0340*/  IMAD.IADD R0, R21, 0x1, R22 ;  /* 0x0000000115007824 */ /* 0x000fe200078e0216 */
[----:B------:R-:W-:-:S02]  /*0350*/  @!P1 LEA R12, P4, R6, c[0x0][0x170], 0x2 ;  /* 0x00005c00060c9a11 */ /* 0x000fc400078810ff */
[----:B0-----:R-:W-:-:S04]  /*0360*/  @!P3 LEA R8, P6, R6, c[0x0][0x170], 0x2 ;  /* 0x00005c000608ba11 */ /* 0x001fc800078c10ff */
[C-C-:B------:R-:W-:Y:S02]  /*0370*/  @!P3 LEA.HI.X R9, R6.reuse, c[0x0][0x174], R2.reuse, 0x2, P6 ;  /* 0x00005d000609ba11 */ /* 0x140fe400030f1402 */
[C---:B------:R-:W-:Y:S02]  /*0380*/  @!P0 LEA R10, P6, R6.reuse, c[0x0][0x170], 0x2 ;  /* 0x00005c00060a8a11 */ /* 0x040fe400078c10ff */
[C-C-:B------:R-:W-:Y:S02]  /*0390*/  @!P1 LEA.HI.X R13, R6.reuse, c[0x0][0x174], R2.reuse, 0x2, P4 ;  /* 0x00005d00060d9a11 */ /* 0x140fe400020f1402 */
[----:B------:R-:W-:Y:S01]  /*03a0*/  @!P0 LEA.HI.X R11, R6, c[0x0][0x174], R2, 0x2, P6 ;  /* 0x00005d00060b8a11 */ /* 0x000fe200030f1402 */
[----:B--2---:R0:W-:Y:S04]  /*03b0*/  STS [R0.X4+0x180], R26 ;  /* 0x0001801a00007388 */ /* 0x0041e80000004800 */
[----:B---3--:R-:W-:Y:S01]  /*03c0*/  STS [R0.X4], R29 ;  /* 0x0000001d00007388 */ /* 0x008fe20000004800 */
[----:B0-----:R-:W-:-:S03]  /*03d0*/  IMAD R26, R22, 0x3, R0 ;  /* 0x00000003161a7824 */ /* 0x001fc600078e0200 */
[----:B----4-:R0:W-:Y:S04]  /*03e0*/  STS [R0.X4+0x80], R28 ;  /* 0x0000801c00007388 */ /* 0x0101e80000004800 */
[----:B-----5:R-:W-:Y:S01]  /*03f0*/  STS [R0.X4+0x100], R27 ;  /* 0x0001001b00007388 */ /* 0x020fe20000004800 */
[----:B------:R-:W-:-:S06]  /*0400*/  NOP ;  /* 0x0000000000007918 */ /* 0x000fcc0000000000 */
[----:B------:R-:W1:Y:S04]  /*0410*/  LDS.128 R16, [R26.X4] ;  /* 0x000000001a107984 */ /* 0x000e680000004c00 */
[----:B------:R-:W-:Y:S01]  /*0420*/  BAR.SYNC.DEFER_BLOCKING 0x0 ;  /* 0x0000000000007b1d */ /* 0x000fe20000010000 */
[----:B0-----:R-:W-:-:S04]  /*0430*/  @!P2 LEA R28, P5, R6, c[0x0][0x170], 0x2 ;  /* 0x00005c00061caa11 */ /* 0x001fc800078a10ff */
[C---:B------:R-:W-:Y:S01]  /*0440*/  @!P2 LEA.HI.X R29, R6.reuse, c[0x0][0x174], R2, 0x2, P5 ;  /* 0x00005d00061daa11 */ /* 0x040fe200028f1402 */
[----:B------:R-:W2:Y:S04]  /*0450*/  @!P3 LDG.E R14, [R8.64] ;  /* 0x00000008080eb981 */ /* 0x000ea8000c1e1900 */
[----:B------:R0:W3:Y:S04]  /*0460*/  @!P2 LDG.E R35, [R28.64+0x80] ;  /* 0x000080081c23a981 */ /* 0x0000e8000c1e1900 */
[----:B------:R4:W5:Y:S04]  /*0470*/  @!P1 LDG.E R34, [R12.64+0x100] ;  /* 0x000100080c229981 */ /* 0x000968000c1e1900 */
[----:B------:R-:W5:Y:S01]  /*0480*/  @!P0 LDG.E R15, [R10.64+0x180] ;  /* 0x000180080a0f8981 */ /* 0x000f62000c1e1900 */
[----:B----4-:R-:W-:-:S02]  /*0490*/  @!P3 LEA R12, P6, R6, c[0x0][0x168], 0x2 ;  /* 0x00005a00060cba11 */ /* 0x010fc400078c10ff */
[C---:B0-----:R-:W-:Y:S02]  /*04a0*/  @!P2 LEA R28, P5, R6.reuse, c[0x0][0x168], 0x2 ;  /* 0x00005a00061caa11 */ /* 0x041fe400078a10ff */
[C-C-:B------:R-:W-:Y:S02]  /*04b0*/  @!P3 LEA.HI.X R13, R6.reuse, c[0x0][0x16c], R2.reuse, 0x2, P6 ;  /* 0x00005b00060dba11 */ /* 0x140fe400030f1402 */
[----:B------:R-:W-:Y:S01]  /*04c0*/  @!P2 LEA.HI.X R29, R6, c[0x0][0x16c], R2, 0x2, P5 ;  /* 0x00005b00061daa11 */ /* 0x000fe200028f1402 */
[----:B--2---:R0:W-:Y:S04]  /*04d0*/  STS [R0.X4], R14 ;  /* 0x0000000e00007388 */ /* 0x0041e80000004800 */
[----:B---3--:R-:W-:Y:S04]  /*04e0*/  STS [R0.X4+0x80], R35 ;  /* 0x0000802300007388 */ /* 0x008fe80000004800 */
[----:B-----5:R2:W-:Y:S04]  /*04f0*/  STS [R0.X4+0x100], R34 ;  /* 0x0001002200007388 */ /* 0x0205e80000004800 */
[----:B------:R3:W-:Y:S01]  /*0500*/  STS [R0.X4+0x180], R15 ;  /* 0x0001800f00007388 */ /* 0x0007e20000004800 */
[----:B------:R-:W-:-:S06]  /*0510*/  NOP ;  /* 0x0000000000007918 */ /* 0x000fcc0000000000 */
[----:B------:R-:W4:Y:S04]  /*0520*/  LDS.128 R8, [R26.X4] ;  /* 0x000000001a087984 */ /* 0x000f280000004c00 */
[----:B------:R-:W-:Y:S01]  /*0530*/  BAR.SYNC.DEFER_BLOCKING 0x0 ;  /* 0x0000000000007b1d */ /* 0x000fe20000010000 */
[C---:B0-----:R-:W-:Y:S02]  /*0540*/  @!P1 LEA R14, P4, R6.reuse, c[0x0][0x168], 0x2 ;  /* 0x00005a00060e9a11 */ /* 0x041fe400078810ff */
[C---:B--2---:R-:W-:Y:S02]  /*0550*/  @!P0 LEA R34, P6, R6.reuse, c[0x0][0x168], 0x2 ;  /* 0x00005a0006228a11 */ /* 0x044fe400078c10ff */
[C-C-:B---3--:R-:W-:Y:S02]  /*0560*/  @!P1 LEA.HI.X R15, R6.reuse, c[0x0][0x16c], R2.reuse, 0x2, P4 ;  /* 0x00005b00060f9a11 */ /* 0x148fe400020f1402 */
[----:B------:R-:W-:Y:S01]  /*0570*/  @!P0 LEA.HI.X R35, R6, c[0x0][0x16c], R2, 0x2, P6 ;  /* 0x00005b0006238a11 */ /* 0x000fe200030f1402 */
[----:B------:R-:W2:Y:S04]  /*0580*/  @!P3 LDG.E R31, [R12.64] ;  /* 0x000000080c1fb981 */ /* 0x000ea8000c1e1900 */
[----:B------:R1:W3:Y:S04]  /*0590*/  @!P2 LDG.E R32, [R28.64+0x80] ;  /* 0x000080081c20a981 */ /* 0x0002e8000c1e1900 */
[----:B------:R-:W5:Y:S04]  /*05a0*/  @!P1 LDG.E R33, [R14.64+0x100] ;  /* 0x000100080e219981 */ /* 0x000f68000c1e1900 */
[----:B------:R-:W4:Y:S01]  /*05b0*/  @!P0 LDG.E R30, [R34.64+0x180] ;  /* 0x00018008221e8981 */ /* 0x000f22000c1e1900 */
[----:B------:R-:W-:Y:S01]  /*05c0*/  FSETP.LT.FTZ.AND P0, PT, RZ, c[0x0][0x194], PT ;  /* 0x00006500ff007a0b */ /* 0x000fe20003f11000 */
[----:B------:R-:W-:-:S02]  /*05d0*/  ULDC.S8 UR4, c[0x0][0x1a4] ;  /* 0x0000690000047ab9 */ /* 0x000fc40000000200 */
[----:B------:R-:W-:Y:S01]  /*05e0*/  ISETP.NE.AND P1, PT, RZ, UR4, PT ;  /* 0x00000004ff007c0c */ /* 0x000fe2000bf25270 */
[----:B-1----:R-:W-:-:S09]  /*05f0*/  FMUL.FTZ R29, R16, c[0x0][0x1a0] ;  /* 0x00006800101d7a20 */ /* 0x002fd20000410000 */
[----:B------:R-:W-:Y:S02]  /*0600*/  @!P0 FMUL.FTZ R28, R17, c[0x0][0x1a0] ;  /* 0x00006800111c8a20 */ /* 0x000fe40000410000 */
[----:B------:R-:W-:Y:S01]  /*0610*/  @!P0 FMUL.FTZ R27, R18, c[0x0][0x1a0] ;  /* 0x00006800121b8a20 */ /* 0x000fe20000410000 */
[----:B--2---:R-:W-:Y:S04]  /*0620*/  STS [R0.X4], R31 ;  /* 0x0000001f00007388 */ /* 0x004fe80000004800 */
[----:B---3--:R-:W-:Y:S04]  /*0630*/  STS [R0.X4+0x80], R32 ;  /* 0x0000802000007388 */ /* 0x008fe80000004800 */
[----:B-----5:R-:W-:Y:S04]  /*0640*/  STS [R0.X4+0x100], R33 ;  /* 0x0001002100007388 */ /* 0x020fe80000004800 */
[----:B----4-:R-:W-:Y:S01]  /*0650*/  STS [R0.X4+0x180], R30 ;  /* 0x0001801e00007388 */ /* 0x010fe20000004800 */
[----:B------:R-:W-:-:S06]  /*0660*/  NOP ;  /* 0x0000000000007918 */ /* 0x000fcc0000000000 */
[----:B------:R0:W1:Y:S02]  /*0670*/  LDS.128 R12, [R26.X4] ;  /* 0x000000001a0c7984 */ /* 0x0000640000004c00 */
[----:B0-----:R-:W-:Y:S01]  /*0680*/  @!P0 FMUL.FTZ R26, R19, c[0x0][0x1a0] ;  /* 0x00006800131a8a20 */ /* 0x001fe20000410000 */
[----:B------:R-:W-:Y:S05]  /*0690*/  @!P0 BRA `(.L_x_1714) ;  /* 0x0000007000008947 */ /* 0x000fea0003800000 */
[----:B-1----:R-:W-:Y:S02]  /*06a0*/  FMUL.FTZ R28, R13, c[0x0][0x194] ;  /* 0x000065000d1c7a20 */ /* 0x002fe40000410000 */
[----:B------:R-:W-:Y:S02]  /*06b0*/  FMUL.FTZ R27, R14, c[0x0][0x194] ;  /* 0x000065000e1b7a20 */ /* 0x000fe40000410000 */
[----:B------:R-:W-:Y:S02]  /*06c0*/  FMUL.FTZ R26, R15, c[0x0][0x194] ;  /* 0x000065000f1a7a20 */ /* 0x000fe40000410000 */
[----:B------:R-:W-:Y:S02]  /*06d0*/  FFMA.FTZ R28, R17, c[0x0][0x1a0], R28 ;  /* 0x00006800111c7a23 */ /* 0x000fe4000001001c */
[----:B------:R-:W-:-:S02]  /*06e0*/  FFMA.FTZ R27, R18, c[0x0][0x1a0], R27 ;  /* 0x00006800121b7a23 */ /* 0x000fc4000001001b */
[----:B------:R-:W-:Y:S02]  /*06f0*/  FFMA.FTZ R26, R19, c[0x0][0x1a0], R26 ;  /* 0x00006800131a7a23 */ /* 0x000fe4000001001a */
[----:B------:R-:W-:Y:S02]  /*0700*/  FFMA.FTZ R29, R12, c[0x0][0x194], R29 ;  /* 0x000065000c1d7a23 */ /* 0x000fe4000001001d */
.L_x_1714:
[----:B------:R-:W-:Y:S01]  /*0710*/  BSSY B0, `(.L_x_1715) ;  /* 0x0000085000007945 */ /* 0x000fe20003800000 */
[----:B------:R-:W-:Y:S05]  /*0720*/  @!P1 BRA `(.L_x_1716) ;  /* 0x000004f000009947 */ /* 0x000fea0003800000 */
[----:B------:R-:W-:Y:S01]  /*0730*/  FSETP.NEU.FTZ.AND P2, PT, R29, RZ, PT ;  /* 0x000000ff1d00720b */ /* 0x000fe20003f5d000 */
[----:B------:R-:W-:Y:S01]  /*0740*/  BSSY B1, `(.L_x_1717) ;  /* 0x0000015000017945 */ /* 0x000fe20003800000 */
[----:B------:R-:W-:Y:S02]  /*0750*/  FSETP.NEU.FTZ.AND P4, PT, R28, RZ, PT ;  /* 0x000000ff1c00720b */ /* 0x000fe40003f9d000 */
[----:B------:R-:W-:Y:S02]  /*0760*/  FSETP.NEU.FTZ.AND P1, PT, R27, RZ, PT ;  /* 0x000000ff1b00720b */ /* 0x000fe40003f3d000 */
[----:B------:R-:W-:-:S07]  /*0770*/  FSETP.NEU.FTZ.AND P0, PT, R26, RZ, PT ;  /* 0x000000ff1a00720b */ /* 0x000fce0003f1d000 */
[----:B------:R-:W-:Y:S05]  /*0780*/  @!P2 BRA `(.L_x_1718) ;  /* 0x000001000000a947 */ /* 0x000fea0003800000 */
[----:B------:R-:W-:Y:S02]  /*0790*/  IMAD.MOV.U32 R16, RZ, RZ, c[0x0][0x188] ;  /* 0x00006200ff107624 */ /* 0x000fe400078e00ff */
        /* <DEDUP_REMOVED lines=11> */
[----:B------:R-:W-:-:S06]  /*0850*/  @!P2 IADD3 R16, -R17, RZ, RZ ;  /* 0x000000ff1110a210 */ /* 0x000fcc0007ffe1ff */
[----:B------:R-:W0:Y:S02]  /*0860*/  I2F R16, R16 ;  /* 0x0000001000107306 */ /* 0x000e240000201400 */
[----:B0-----:R-:W-:-:S04]  /*0870*/  FMUL.FTZ R17, R16, c[0x0][0x19c] ;  /* 0x0000670010117a20 */ /* 0x001fc80000410000 */
[----:B-1----:R-:W-:Y:S02]  /*0880*/  FFMA.FTZ R12, R17, -R24, R12 ;  /* 0x80000018110c7223 */ /* 0x002fe4000001000c */
.L_x_1718:
[----:B------:R-:W-:Y:S05]  /*0890*/  BSYNC B1 ;  /* 0x0000000000017941 */ /* 0x000fea0003800000 */
.L_x_1717:
[----:B------:R-:W-:Y:S01]  /*08a0*/  BSSY B1, `(.L_x_1719) ;  /* 0x0000012000017945 */ /* 0x000fe20003800000 */
[----:B------:R-:W-:Y:S05]  /*08b0*/  @!P4 BRA `(.L_x_1720) ;  /* 0x000001000000c947 */ /* 0x000fea0003800000 */
[----:B------:R-:W-:-:S04]  /*08c0*/  IMAD.MOV.U32 R16, RZ, RZ, c[0x0][0x188] ;  /* 0x00006200ff107624 */ /* 0x000fc800078e00ff */
        /* <DEDUP_REMOVED lines=14> */
[----:B-1----:R-:W-:Y:S02]  /*09b0*/  FFMA.FTZ R13, R17, -R24, R13 ;  /* 0x80000018110d7223 */ /* 0x002fe4000001000d */
.L_x_1720:
[----:B------:R-:W-:Y:S05]  /*09c0*/  BSYNC B1 ;  /* 0x0000000000017941 */ /* 0x000fea0003800000 */
.L_x_1719:
        /* <DEDUP_REMOVED lines=10> */
[----:B------:R-:W-:Y:S01]  /*0a70*/  @!P1 IMAD.MOV R16, RZ, RZ, -R17 ;  /* 0x000000ffff109224 */ /* 0x000fe200078e0a11 */
[----:B------:R-:W-:-:S05]  /*0a80*/  MOV R17, c[0x0][0x18c] ;  /* 0x0000630000117a02 */ /* 0x000fca0000000f00 */
[----:B------:R-:W0:Y:S01]  /*0a90*/  I2F R16, R16 ;  /* 0x0000001000107306 */ /* 0x000e220000201400 */
[----:B------:R-:W-:-:S04]  /*0aa0*/  FADD.FTZ R18, -R17, 1 ;  /* 0x3f80000011127421 */ /* 0x000fc80000010100 */
[----:B------:R-:W-:-:S04]  /*0ab0*/  FMUL.FTZ R19, R27, R18 ;  /* 0x000000121b137220 */ /* 0x000fc80000410000 */
[----:B------:R-:W-:Y:S02]  /*0ac0*/  FFMA.FTZ R10, R10, c[0x0][0x18c], R19 ;  /* 0x000063000a0a7a23 */ /* 0x000fe40000010013 */
[----:B0-----:R-:W-:-:S04]  /*0ad0*/  FMUL.FTZ R17, R16, c[0x0][0x19c] ;  /* 0x0000670010117a20 */ /* 0x001fc80000410000 */
[----:B-1----:R-:W-:Y:S02]  /*0ae0*/  FFMA.FTZ R14, R17, -R24, R14 ;  /* 0x80000018110e7223 */ /* 0x002fe4000001000e */
.L_x_1722:
[----:B------:R-:W-:Y:S05]  /*0af0*/  BSYNC B1 ;  /* 0x0000000000017941 */ /* 0x000fea0003800000 */
.L_x_1721:
        /* <DEDUP_REMOVED lines=16> */
[----:B-1----:R-:W-:Y:S01]  /*0c00*/  FFMA.FTZ R15, R17, -R24, R15 ;  /* 0x80000018110f7223 */ /* 0x002fe2000001000f */
[----:B------:R-:W-:Y:S05]  /*0c10*/  BRA `(.L_x_1723) ;  /* 0x0000034000007947 */ /* 0x000fea0003800000 */
.L_x_1716:
[----:B------:R-:W-:-:S04]  /*0c20*/  IMAD.MOV.U32 R16, RZ, RZ, c[0x0][0x188] ;  /* 0x00006200ff107624 */ /* 0x000fc800078e00ff */
[----:B------:R-:W-:-:S04]  /*0c30*/  FADD.FTZ R16, -R16, 1 ;  /* 0x3f80000010107421 */ /* 0x000fc80000010100 */
[-C--:B------:R-:W-:Y:S02]  /*0c40*/  FMUL.FTZ R17, R29, R16.reuse ;  /* 0x000000101d117220 */ /* 0x080fe40000410000 */
[----:B------:R-:W-:Y:S02]  /*0c50*/  FMUL.FTZ R18, R28, R16 ;  /* 0x000000101c127220 */ /* 0x000fe40000410000 */
[----:B------:R-:W-:Y:S02]  /*0c60*/  FFMA.FTZ R17, R8, c[0x0][0x188], R17 ;  /* 0x0000620008117a23 */ /* 0x000fe40000010011 */
[----:B------:R-:W-:-:S03]  /*0c70*/  FFMA.FTZ R18, R9, c[0x0][0x188], R18 ;  /* 0x0000620009127a23 */ /* 0x000fc60000010012 */
[C---:B------:R-:W-:Y:S02]  /*0c80*/  FSETP.GT.FTZ.AND P0, PT, R17.reuse, RZ, PT ;  /* 0x000000ff1100720b */ /* 0x040fe40003f14000 */
[----:B------:R-:W-:Y:S01]  /*0c90*/  FSETP.GEU.FTZ.AND P1, PT, R17, RZ, PT ;  /* 0x000000ff1100720b */ /* 0x000fe20003f3e000 */
[-C--:B------:R-:W-:Y:S01]  /*0ca0*/  FMUL.FTZ R17, R27, R16.reuse ;  /* 0x000000101b117220 */ /* 0x080fe20000410000 */
[C---:B------:R-:W-:Y:S02]  /*0cb0*/  FSETP.GT.FTZ.AND P2, PT, R18.reuse, RZ, PT ;  /* 0x000000ff1200720b */ /* 0x040fe40003f54000 */
[----:B------:R-:W-:Y:S01]  /*0cc0*/  FSETP.GEU.FTZ.AND P3, PT, R18, RZ, PT ;  /* 0x000000ff1200720b */ /* 0x000fe20003f7e000 */
[----:B------:R-:W-:Y:S01]  /*0cd0*/  FMUL.FTZ R18, R26, R16 ;  /* 0x000000101a127220 */ /* 0x000fe20000410000 */
[----:B------:R-:W-:Y:S01]  /*0ce0*/  SEL R19, RZ, 0x1, P1 ;  /* 0x00000001ff137807 */ /* 0x000fe20000800000 */
[----:B------:R-:W-:Y:S01]  /*0cf0*/  FFMA.FTZ R17, R10, c[0x0][0x188], R17 ;  /* 0x000062000a117a23 */ /* 0x000fe20000010011 */
[----:B------:R-:W-:Y:S01]  /*0d00*/  SEL R30, RZ, 0x1, P3 ;  /* 0x00000001ff1e7807 */ /* 0x000fe20001800000 */
[----:B------:R-:W-:Y:S01]  /*0d10*/  FFMA.FTZ R18, R11, c[0x0][0x188], R18 ;  /* 0x000062000b127a23 */ /* 0x000fe20000010012 */
[----:B------:R-:W-:Y:S01]  /*0d20*/  IADD3 R16, -R19, 0x1, RZ ;  /* 0x0000000113107810 */ /* 0x000fe20007ffe1ff */
[----:B------:R-:W-:Y:S01]  /*0d30*/  @!P0 IMAD.MOV R16, RZ, RZ, -R19 ;  /* 0x000000ffff108224 */ /* 0x000fe200078e0a13 */
[----:B------:R-:W-:-:S02]  /*0d40*/  FSETP.GT.FTZ.AND P1, PT, R17, RZ, PT ;  /* 0x000000ff1100720b */ /* 0x000fc40003f34000 */
[----:B------:R-:W-:Y:S02]  /*0d50*/  FSETP.GT.FTZ.AND P0, PT, R18, RZ, PT ;  /* 0x000000ff1200720b */ /* 0x000fe40003f14000 */
[----:B------:R-:W-:Y:S01]  /*0d60*/  FSETP.GEU.FTZ.AND P3, PT, R17, RZ, PT ;  /* 0x000000ff1100720b */ /* 0x000fe20003f7e000 */
[----:B------:R-:W0:Y:S01]  /*0d70*/  I2F R16, R16 ;  /* 0x0000001000107306 */ /* 0x000e220000201400 */
[----:B------:R-:W-:Y:S01]  /*0d80*/  IADD3 R17, -R30, 0x1, RZ ;  /* 0x000000011e117810 */ /* 0x000fe20007ffe1ff */
[----:B------:R-:W-:Y:S01]  /*0d90*/  @!P2 IMAD.MOV R17, RZ, RZ, -R30 ;  /* 0x000000ffff11a224 */ /* 0x000fe200078e0a1e */
[----:B------:R-:W-:Y:S02]  /*0da0*/  FSETP.GEU.FTZ.AND P2, PT, R18, RZ, PT ;  /* 0x000000ff1200720b */ /* 0x000fe40003f5e000 */
[----:B------:R-:W-:Y:S02]  /*0db0*/  SEL R19, RZ, 0x1, P3 ;  /* 0x00000001ff137807 */ /* 0x000fe40001800000 */
[----:B------:R-:W-:Y:S01]  /*0dc0*/  SEL R30, RZ, 0x1, P2 ;  /* 0x00000001ff1e7807 */ /* 0x000fe20001000000 */
[----:B------:R-:W2:Y:S01]  /*0dd0*/  I2F R17, R17 ;  /* 0x0000001100117306 */ /* 0x000ea20000201400 */
[----:B------:R-:W-:-:S02]  /*0de0*/  IADD3 R18, -R19, 0x1, RZ ;  /* 0x0000000113127810 */ /* 0x000fc40007ffe1ff */
[----:B------:R-:W-:Y:S02]  /*0df0*/  @!P1 IADD3 R18, -R19, RZ, RZ ;  /* 0x000000ff13129210 */ /* 0x000fe40007ffe1ff */
[----:B------:R-:W-:Y:S01]  /*0e00*/  IADD3 R19, -R30, 0x1, RZ ;  /* 0x000000011e137810 */ /* 0x000fe20007ffe1ff */
[----:B------:R-:W-:Y:S02]  /*0e10*/  @!P0 IMAD.MOV R19, RZ, RZ, -R30 ;  /* 0x000000ffff138224 */ /* 0x000fe400078e0a1e */
[----:B------:R-:W-:Y:S01]  /*0e20*/  IMAD.MOV.U32 R30, RZ, RZ, c[0x0][0x18c] ;  /* 0x00006300ff1e7624 */ /* 0x000fe200078e00ff */
[----:B------:R-:W3:Y:S03]  /*0e30*/  I2F R18, R18 ;  /* 0x0000001200127306 */ /* 0x000ee60000201400 */
[----:B------:R-:W-:-:S04]  /*0e40*/  FADD.FTZ R30, -R30, 1 ;  /* 0x3f8000001e1e7421 */ /* 0x000fc80000010100 */
[-C--:B------:R-:W-:Y:S01]  /*0e50*/  FMUL.FTZ R31, R29, R30.reuse ;  /* 0x0000001e1d1f7220 */ /* 0x080fe20000410000 */
[----:B------:R-:W4:Y:S01]  /*0e60*/  I2F R19, R19 ;  /* 0x0000001300137306 */ /* 0x000f220000201400 */
[-C--:B------:R-:W-:Y:S02]  /*0e70*/  FMUL.FTZ R33, R27, R30.reuse ;  /* 0x0000001e1b217220 */ /* 0x080fe40000410000 */
[-C--:B------:R-:W-:Y:S02]  /*0e80*/  FMUL.FTZ R32, R28, R30.reuse ;  /* 0x0000001e1c207220 */ /* 0x080fe40000410000 */
[----:B------:R-:W-:Y:S02]  /*0e90*/  FFMA.FTZ R8, R8, c[0x0][0x18c], R31 ;  /* 0x0000630008087a23 */ /* 0x000fe4000001001f */
[----:B------:R-:W-:Y:S02]  /*0ea0*/  FFMA.FTZ R10, R10, c[0x0][0x18c], R33 ;  /* 0x000063000a0a7a23 */ /* 0x000fe40000010021 */
[----:B------:R-:W-:-:S02]  /*0eb0*/  FMUL.FTZ R30, R26, R30 ;  /* 0x0000001e1a1e7220 */ /* 0x000fc40000410000 */
[----:B0-----:R-:W-:Y:S02]  /*0ec0*/  FMUL.FTZ R31, R16, c[0x0][0x19c] ;  /* 0x00006700101f7a20 */ /* 0x001fe40000410000 */
[----:B--2---:R-:W-:Y:S02]  /*0ed0*/  FMUL.FTZ R17, R17, c[0x0][0x19c] ;  /* 0x0000670011117a20 */ /* 0x004fe40000410000 */
[----:B---3--:R-:W-:Y:S02]  /*0ee0*/  FMUL.FTZ R33, R18, c[0x0][0x19c] ;  /* 0x0000670012217a20 */ /* 0x008fe40000410000 */
[----:B----4-:R-:W-:Y:S02]  /*0ef0*/  FMUL.FTZ R19, R19, c[0x0][0x19c] ;  /* 0x0000670013137a20 */ /* 0x010fe40000410000 */
[----:B------:R-:W-:Y:S02]  /*0f00*/  FFMA.FTZ R9, R9, c[0x0][0x18c], R32 ;  /* 0x0000630009097a23 */ /* 0x000fe40000010020 */
[----:B------:R-:W-:-:S02]  /*0f10*/  FFMA.FTZ R11, R11, c[0x0][0x18c], R30 ;  /* 0x000063000b0b7a23 */ /* 0x000fc4000001001e */
[-C--:B-1----:R-:W-:Y:S02]  /*0f20*/  FFMA.FTZ R12, R31, -R24.reuse, R12 ;  /* 0x800000181f0c7223 */ /* 0x082fe4000001000c */
[-C--:B------:R-:W-:Y:S02]  /*0f30*/  FFMA.FTZ R13, R17, -R24.reuse, R13 ;  /* 0x80000018110d7223 */ /* 0x080fe4000001000d */
[-C--:B------:R-:W-:Y:S02]  /*0f40*/  FFMA.FTZ R14, R33, -R24.reuse, R14 ;  /* 0x80000018210e7223 */ /* 0x080fe4000001000e */
[----:B------:R-:W-:Y:S02]  /*0f50*/  FFMA.FTZ R15, R19, -R24, R15 ;  /* 0x80000018130f7223 */ /* 0x000fe4000001000f */
.L_x_1723:
[----:B------:R-:W-:Y:S05]  /*0f60*/  BSYNC B0 ;  /* 0x0000000000007941 */ /* 0x000fea0003800000 */
.L_x_1715:
[----:B------:R-:W-:Y:S01]  /*0f70*/  BAR.SYNC.DEFER_BLOCKING 0x0 ;  /* 0x0000000000007b1d */ /* 0x000fe20000010000 */
[----:B------:R-:W-:Y:S01]  /*0f80*/  ISETP.NE.AND P0, PT, R23, RZ, PT ;  /* 0x000000ff1700720c */ /* 0x000fe20003f05270 */
[----:B------:R-:W-:-:S05]  /*0f90*/  IMAD R18, R22, 0x4, R21 ;  /* 0x0000000416127824 */ /* 0x000fca00078e0215 */
[----:B-1----:R-:W-:Y:S01]  /*0fa0*/  STS.128 [R18.X4], R12 ;  /* 0x0000000c12007388 */ /* 0x002fe20000004c00 */
        /* <DEDUP_REMOVED lines=33> */
[----:B0-----:R-:W-:-:S04]  /*11c0*/  IMAD.MOV.U32 R0, RZ, RZ, c[0x0][0xc] ;  /* 0x00000300ff007624 */ /* 0x001fc800078e00ff */
[----:B------:R-:W-:Y:S01]  /*11d0*/  IMAD R25, R0, 0x1000, R25 ;  /* 0x0000100000197824 */ /* 0x000fe200078e0219 */
        /* <DEDUP_REMOVED lines=20> */
.L_x_1724:
[----:B------:R-:W-:Y:S05]  /*1320*/  EXIT ;  /* 0x000000000000794d */ /* 0x000fea0003800000 */
.L_x_1726:
        /* <DEDUP_REMOVED lines=13> */
.L_x_2179:


//--------------------- .text._Z21kOptimizer32bit1StateI6__halfLi5EEvPT_S2_PfS3_ffffffiffbi --------------------------
	.section	.text._Z21kOptimizer32bit1StateI6__halfLi5EEvPT_S2_PfS3_ffffffiffbi,"ax",@progbits
	.sectioninfo	@"SHI_REGISTERS=40"
	.align	128
        .global         _Z21kOptimizer32bit1StateI6__halfLi5EEvPT_S2_PfS3_ffffffiffbi
        .type           _Z21kOptimizer32bit1StateI6__halfLi5EEvPT_S2_PfS3_ffffffiffbi,@function
        .size           _Z21kOptimizer32bit1StateI6__halfLi5EEvPT_S2_PfS3_ffffffiffbi,(.L_x_2180 - _Z21kOptimizer32bit1StateI6__halfLi5EEvPT_S2_PfS3_ffffffiffbi)
        .other          _Z21kOptimizer32bit1StateI6__halfLi5EEvPT_S2_PfS3_ffffffiffbi,@"STO_CUDA_ENTRY STV_DEFAULT"
_Z21kOptimizer32bit1StateI6__halfLi5EEvPT_S2_PfS3_ffffffiffbi:
.text._Z21kOptimizer32bit1StateI6__halfLi5EEvPT_S2_PfS3_ffffffiffbi:
        /* <DEDUP_REMOVED lines=28> */
.L_x_1727:
[----:B------:R-:W-:Y:S05]  /*01c0*/  @P1 EXIT ;  /* 0x000000000000194d */ /* 0x000fea0003800000 */
[----:B------:R-:W0:Y:S04]  /*01d0*/  S2R R3, SR_TID.X ;  /* 0x0000000000037919 */ /* 0x000e280000002100 */
[----:B------:R-:W1:Y:S01]  /*01e0*/  S2R R4, SR_LANEID ;  /* 0x0000000000047919 */ /* 0x000e620000000000 */
[----:B0-----:R-:W-:-:S05]  /*01f0*/  IMAD.SHL.U32 R5, R3, 0x4, RZ ;  /* 0x0000000403057824 */ /* 0x001fca00078e00ff */
[----:B-1----:R-:W-:Y:S02]  /*0200*/  LOP3.LUT R5, R5, 0xffffff80, RZ, 0xc0, !PT ;  /* 0xffffff8005057812 */ /* 0x002fe400078ec0ff */
.L_x_1740:
        /* <DEDUP_REMOVED lines=57> */
[----:B------:R1:W2:Y:S04]  /*05a0*/  @!P3 LDG.E.U16 R33, [R20.64] ;  /* 0x000000081421b981 */ /* 0x0002a8000c1e1500 */
[----:B------:R-:W3:Y:S04]  /*05b0*/  @!P2 LDG.E.U16 R16, [R22.64+0x40] ;  /* 0x000040081610a981 */ /* 0x000ee8000c1e1500 */
[----:B------:R0:W4:Y:S04]  /*05c0*/  @!P1 LDG.E.U16 R37, [R24.64+0x80] ;  /* 0x0000800818259981 */ /* 0x000128000c1e1500 */
[----:B------:R-:W5:Y:S01]  /*05d0*/  @!P0 LDG.E.U16 R35, [R26.64+0xc0] ;  /* 0x0000c0081a238981 */ /* 0x000f62000c1e1500 */
[----:B------:R-:W-:Y:S01]  /*05e0*/  FSETP.LT.FTZ.AND P0, PT, RZ, c[0x0][0x194], PT ;  /* 0x00006500ff007a0b */ /* 0x000fe20003f11000 */
[----:B-1----:R-:W-:-:S05]  /*05f0*/  HADD2.F32 R20, -RZ, R18.H0_H0 ;  /* 0x20000012ff147230 */ /* 0x002fca0000004100 */
[----:B------:R-:W-:-:S05]  /*0600*/  FMUL.FTZ R20, R20, c[0x0][0x1a0] ;  /* 0x0000680014147a20 */ /* 0x000fca0000410000 */
[----:B0-----:R-:W-:Y:S01]  /*0610*/  F2FP.PACK_AB R25, RZ, R20 ;  /* 0x00000014ff19723e */ /* 0x001fe200000000ff */
        /* <DEDUP_REMOVED lines=23> */
.L_x_1728:
[----:B------:R-:W-:Y:S02]  /*0790*/  HADD2.F32 R25, -RZ, R25.H0_H0 ;  /* 0x20000019ff197230 */ /* 0x000fe40000004100 */
[----:B------:R-:W-:Y:S02]  /*07a0*/  HADD2.F32 R22, -RZ, R20.H0_H0 ;  /* 0x20000014ff167230 */ /* 0x000fe40000004100 */
[----:B------:R-:W-:-:S02]  /*07b0*/  HADD2.F32 R18, -RZ, R18.H1_H1 ;  /* 0x30000012ff127230 */ /* 0x000fc40000004100 */
[----:B------:R-:W-:Y:S01]  /*07c0*/  HADD2.F32 R21, -RZ, R32.H0_H0 ;  /* 0x20000020ff157230 */ /* 0x000fe20000004100 */
[----:B------:R-:W-:Y:S01]  /*07d0*/  FFMA.FTZ R25, R22, c[0x0][0x194], R25 ;  /* 0x0000650016197a23 */ /* 0x000fe20000010019 */
[----:B------:R-:W-:Y:S01]  /*07e0*/  HADD2.F32 R22, -RZ, R19.H0_H0 ;  /* 0x20000013ff167230 */ /* 0x000fe20000004100 */
[----:B------:R-:W-:-:S04]  /*07f0*/  FMUL.FTZ R18, R18, c[0x0][0x1a0] ;  /* 0x0000680012127a20 */ /* 0x000fc80000410000 */
[----:B------:R-:W-:Y:S01]  /*0800*/  FMUL.FTZ R23, R22, c[0x0][0x1a0] ;  /* 0x0000680016177a20 */ /* 0x000fe20000410000 */
[----:B------:R-:W-:-:S05]  /*0810*/  F2FP.PACK_AB R25, R18, R25 ;  /* 0x000000191219723e */ /* 0x000fca00000000ff */
[----:B------:R-:W-:-:S05]  /*0820*/  HADD2.F32 R18, -RZ, R25.H1_H1 ;  /* 0x30000019ff127230 */ /* 0x000fca0000004100 */
[----:B------:R-:W-:Y:S01]  /*0830*/  FFMA.FTZ R18, R21, c[0x0][0x194], R18 ;  /* 0x0000650015127a23 */ /* 0x000fe20000010012 */
[----:B------:R-:W-:Y:S02]  /*0840*/  HADD2.F32 R21, -RZ, R19.H1_H1 ;  /* 0x30000013ff157230 */ /* 0x000fe40000004100 */
[----:B------:R-:W-:Y:S02]  /*0850*/  HADD2.F32 R19, -RZ, R16.H0_H0 ;  /* 0x20000010ff137230 */ /* 0x000fe40000004100 */
[----:B------:R-:W-:Y:S01]  /*0860*/  F2FP.PACK_AB R23, R23, R18 ;  /* 0x000000121717723e */ /* 0x000fe200000000ff */
[----:B------:R-:W-:-:S03]  /*0870*/  FMUL.FTZ R21, R21, c[0x0][0x1a0] ;  /* 0x0000680015157a20 */ /* 0x000fc60000410000 */
[----:B------:R-:W-:Y:S01]  /*0880*/  PRMT R24, R23, 0x7610, R24 ;  /* 0x0000761017187816 */ /* 0x000fe20000000018 */
[----:B------:R-:W-:-:S05]  /*0890*/  HADD2.F32 R18, -RZ, R23.H1_H1 ;  /* 0x30000017ff127230 */ /* 0x000fca0000004100 */
[----:B------:R-:W-:Y:S01]  /*08a0*/  FFMA.FTZ R18, R19, c[0x0][0x194], R18 ;  /* 0x0000650013127a23 */ /* 0x000fe20000010012 */
[----:B------:R-:W-:-:S04]  /*08b0*/  HADD2.F32 R19, -RZ, R33.H0_H0 ;  /* 0x20000021ff137230 */ /* 0x000fc80000004100 */
[----:B------:R-:W-:-:S04]  /*08c0*/  F2FP.PACK_AB R21, R21, R18 ;  /* 0x000000121515723e */ /* 0x000fc800000000ff */
[----:B------:R-:W-:Y:S01]  /*08d0*/  PRMT R28, R21, 0x7610, R28 ;  /* 0x00007610151c7816 */ /* 0x000fe2000000001c */
[----:B------:R-:W-:-:S05]  /*08e0*/  HADD2.F32 R18, -RZ, R21.H1_H1 ;  /* 0x30000015ff127230 */ /* 0x000fca0000004100 */
[----:B------:R-:W-:-:S05]  /*08f0*/  FFMA.FTZ R18, R19, c[0x0][0x194], R18 ;  /* 0x0000650013127a23 */ /* 0x000fca0000010012 */
[----:B------:R-:W-:-:S04]  /*0900*/  F2FP.PACK_AB R18, RZ, R18 ;  /* 0x00000012ff12723e */ /* 0x000fc800000000ff */
[----:B------:R-:W-:Y:S02]  /*0910*/  PRMT R23, R18, 0x7610, R23 ;  /* 0x0000761012177816 */ /* 0x000fe40000000017 */
.L_x_1729:
[----:B------:R-:W-:Y:S01]  /*0920*/  ULDC.S8 UR4, c[0x0][0x1a4] ;  /* 0x0000690000047ab9 */ /* 0x000fe20000000200 */
[----:B------:R-:W-:Y:S01]  /*0930*/  BSSY B0, `(.L_x_1730) ;  /* 0x000009f000007945 */ /* 0x000fe20003800000 */
[----:B------:R-:W-:-:S13]  /*0940*/  ISETP.NE.AND P0, PT, RZ, UR4, PT ;  /* 0x00000004ff007c0c */ /* 0x000fda000bf05270 */
[----:B------:R-:W-:Y:S05]  /*0950*/  @!P0 BRA `(.L_x_1731) ;  /* 0x000005b000008947 */ /* 0x000fea0003800000 */
[----:B------:R-:W-:Y:S01]  /*0960*/  HADD2.F32 R22, -RZ, R25.H0_H0 ;  /* 0x20000019ff167230 */ /* 0x000fe20000004100 */
[----:B------:R-:W-:Y:S01]  /*0970*/  BSSY B1, `(.L_x_1732) ;  /* 0x000001b000017945 */ /* 0x000fe20003800000 */
[----:B------:R-:W-:Y:S02]  /*0980*/  HADD2.F32 R19, -RZ, R24.H0_H0 ;  /* 0x20000018ff137230 */ /* 0x000fe40000004100 */
[----:B------:R-:W-:Y:S01]  /*0990*/  HADD2.F32 R21, -RZ, R28.H0_H0 ;  /* 0x2000001cff157230 */ /* 0x000fe20000004100 */
[----:B------:R-:W-:Y:S01]  /*09a0*/  FSETP.NEU.FTZ.AND P2, PT, R22, RZ, PT ;  /* 0x000000ff1600720b */ /* 0x000fe20003f5d000 */
[----:B------:R-:W-:Y:S01]  /*09b0*/  HADD2.F32 R18, -RZ, R23.H0_H0 ;  /* 0x20000017ff127230 */ /* 0x000fe20000004100 */
[----:B------:R-:W-:Y:S02]  /*09c0*/  FSETP.NEU.FTZ.AND P4, PT, R19, RZ, PT ;  /* 0x000000ff1300720b */ /* 0x000fe40003f9d000 */
[----:B------:R-:W-:Y:S02]  /*09d0*/  FSETP.NEU.FTZ.AND P1, PT, R21, RZ, PT ;  /* 0x000000ff1500720b */ /* 0x000fe40003f3d000 */
[----:B------:R-:W-:-:S07]  /*09e0*/  FSETP.NEU.FTZ.AND P0, PT, R18, RZ, PT ;  /* 0x000000ff1200720b */ /* 0x000fce0003f1d000 */
[----:B------:R-:W-:Y:S05]  /*09f0*/  @!P2 BRA `(.L_x_1733) ;  /* 0x000001200000a947 */ /* 0x000fea0003800000 */
[----:B------:R-:W-:Y:S01]  /*0a00*/  IMAD.MOV.U32 R27, RZ, RZ, c[0x0][0x188] ;  /* 0x00006200ff1b7624 */ /* 0x000fe200078e00ff */
[----:B------:R-:W-:Y:S01]  /*0a10*/  HADD2.F32 R20, -RZ, R20.H0_H0 ;  /* 0x20000014ff147230 */ /* 0x000fe20000004100 */
        /* <DEDUP_REMOVED lines=15> */
[----:B------:R-:W-:Y:S02]  /*0b10*/  F2FP.PACK_AB R20, RZ, R20 ;  /* 0x00000014ff14723e */ /* 0x000fe400000000ff */
.L_x_1733:
[----:B------:R-:W-:Y:S05]  /*0b20*/  BSYNC B1 ;  /* 0x0000000000017941 */ /* 0x000fea0003800000 */
.L_x_1732:
[----:B------:R-:W-:Y:S01]  /*0b30*/  BSSY B1, `(.L_x_1734) ;  /* 0x0000014000017945 */ /* 0x000fe20003800000 */
[----:B------:R-:W-:Y:S05]  /*0b40*/  @!P4 BRA `(.L_x_1735) ;  /* 0x000001200000c947 */ /* 0x000fea0003800000 */
[----:B------:R-:W-:Y:S01]  /*0b50*/  IMAD.MOV.U32 R22, RZ, RZ, c[0x0][0x188] ;  /* 0x00006200ff167624 */ /* 0x000fe200078e00ff */
[----:B------:R-:W-:-:S03]  /*0b60*/  HADD2.F32 R32, -RZ, R32.H0_H0 ;  /* 0x20000020ff207230 */ /* 0x000fc60000004100 */
        /* <DEDUP_REMOVED lines=15> */
[----:B------:R-:W-:Y:S02]  /*0c60*/  F2FP.PACK_AB R32, RZ, R32 ;  /* 0x00000020ff20723e */ /* 0x000fe400000000ff */
.L_x_1735:
[----:B------:R-:W-:Y:S05]  /*0c70*/  BSYNC B1 ;  /* 0x0000000000017941 */ /* 0x000fea0003800000 */
.L_x_1734:
        /* <DEDUP_REMOVED lines=20> */
.L_x_1737:
[----:B------:R-:W-:Y:S05]  /*0dc0*/  BSYNC B1 ;  /* 0x0000000000017941 */ /* 0x000fea0003800000 */
.L_x_1736:
        /* <DEDUP_REMOVED lines=18> */
[----:B------:R-:W-:Y:S01]  /*0ef0*/  F2FP.PACK_AB R33, RZ, R33 ;  /* 0x00000021ff21723e */ /* 0x000fe200000000ff */
[----:B------:R-:W-:Y:S05]  /*0f00*/  BRA `(.L_x_1738) ;  /* 0x0000041000007947 */ /* 0x000fea0003800000 */
.L_x_1731:
[----:B------:R-:W-:Y:S01]  /*0f10*/  IMAD.MOV.U32 R21, RZ, RZ, c[0x0][0x188] ;  /* 0x00006200ff157624 */ /* 0x000fe200078e00ff */
[----:B------:R-:W-:Y:S02]  /*0f20*/  HADD2.F32 R22, -RZ, R25.H0_H0 ;  /* 0x20000019ff167230 */ /* 0x000fe40000004100 */
[----:B------:R-:W-:Y:S01]  /*0f30*/  HADD2.F32 R26, -RZ, R24.H0_H0 ;  /* 0x20000018ff1a7230 */ /* 0x000fe20000004100 */
[----:B------:R-:W-:Y:S01]  /*0f40*/  FADD.FTZ R21, -R21, 1 ;  /* 0x3f80000015157421 */ /* 0x000fe20000010100 */
[----:B------:R-:W-:Y:S02]  /*0f50*/  HADD2.F32 R18, -RZ, R28.H0_H0 ;  /* 0x2000001cff127230 */ /* 0x000fe40000004100 */
[----:B------:R-:W-:Y:S01]  /*0f60*/  HADD2.F32 R20, -RZ, R20.H0_H0 ;  /* 0x20000014ff147230 */ /* 0x000fe20000004100 */
[----:B------:R-:W-:Y:S01]  /*0f70*/  FMUL.FTZ R19, R22, R21 ;  /* 0x0000001516137220 */ /* 0x000fe20000410000 */
[----:B------:R-:W-:Y:S01]  /*0f80*/  HADD2.F32 R37, -RZ, R32.H0_H0 ;  /* 0x20000020ff257230 */ /* 0x000fe20000004100 */
[----:B------:R-:W-:Y:S01]  /*0f90*/  FMUL.FTZ R30, R21, R26 ;  /* 0x0000001a151e7220 */ /* 0x000fe20000410000 */
[----:B------:R-:W-:Y:S01]  /*0fa0*/  HADD2.F32 R33, -RZ, R33.H0_H0 ;  /* 0x20000021ff217230 */ /* 0x000fe20000004100 */
[----:B------:R-:W-:-:S02]  /*0fb0*/  FFMA.FTZ R19, R8, c[0x0][0x188], R19 ;  /* 0x0000620008137a23 */ /* 0x000fc40000010013 */
[----:B------:R-:W-:Y:S02]  /*0fc0*/  FFMA.FTZ R30, R9, c[0x0][0x188], R30 ;  /* 0x00006200091e7a23 */ /* 0x000fe4000001001e */
[----:B------:R-:W-:Y:S01]  /*0fd0*/  FMUL.FTZ R27, R21, R18 ;  /* 0x00000012151b7220 */ /* 0x000fe20000410000 */
[C---:B------:R-:W-:Y:S02]  /*0fe0*/  FSETP.GT.FTZ.AND P0, PT, R19.reuse, RZ, PT ;  /* 0x000000ff1300720b */ /* 0x040fe40003f14000 */
[----:B------:R-:W-:Y:S01]  /*0ff0*/  FSETP.GEU.FTZ.AND P1, PT, R19, RZ, PT ;  /* 0x000000ff1300720b */ /* 0x000fe20003f3e000 */
[----:B------:R-:W-:Y:S01]  /*1000*/  HADD2.F32 R19, -RZ, R23.H0_H0 ;  /* 0x20000017ff137230 */ /* 0x000fe20000004100 */
[----:B------:R-:W-:Y:S01]  /*1010*/  FSETP.GT.FTZ.AND P2, PT, R30, RZ, PT ;  /* 0x000000ff1e00720b */ /* 0x000fe20003f54000 */
[----:B------:R-:W-:Y:S01]  /*1020*/  FFMA.FTZ R27, R10, c[0x0][0x188], R27 ;  /* 0x000062000a1b7a23 */ /* 0x000fe2000001001b */
[----:B------:R-:W-:Y:S02]  /*1030*/  FSETP.GEU.FTZ.AND P3, PT, R30, RZ, PT ;  /* 0x000000ff1e00720b */ /* 0x000fe40003f7e000 */
[----:B------:R-:W-:Y:S01]  /*1040*/  FMUL.FTZ R30, R21, R19 ;  /* 0x00000013151e7220 */ /* 0x000fe20000410000 */
[----:B------:R-:W-:-:S02]  /*1050*/  SEL R36, RZ, 0x1, P1 ;  /* 0x00000001ff247807 */ /* 0x000fc40000800000 */
[----:B------:R-:W-:Y:S01]  /*1060*/  SEL R35, RZ, 0x1, P3 ;  /* 0x00000001ff237807 */ /* 0x000fe20001800000 */
[----:B------:R-:W-:Y:S01]  /*1070*/  FFMA.FTZ R30, R11, c[0x0][0x188], R30 ;  /* 0x000062000b1e7a23 */ /* 0x000fe2000001001e */
[----:B------:R-:W-:Y:S01]  /*1080*/  IADD3 R34, -R36, 0x1, RZ ;  /* 0x0000000124227810 */ /* 0x000fe20007ffe1ff */
[----:B------:R-:W-:Y:S01]  /*1090*/  @!P0 IMAD.MOV R34, RZ, RZ, -R36 ;  /* 0x000000ffff228224 */ /* 0x000fe200078e0a24 */
[C---:B------:R-:W-:Y:S02]  /*10a0*/  FSETP.GT.FTZ.AND P1, PT, R27.reuse, RZ, PT ;  /* 0x000000ff1b00720b */ /* 0x040fe40003f34000 */
[C---:B------:R-:W-:Y:S02]  /*10b0*/  FSETP.GT.FTZ.AND P0, PT, R30.reuse, RZ, PT ;  /* 0x000000ff1e00720b */ /* 0x040fe40003f14000 */
[----:B------:R-:W-:Y:S01]  /*10c0*/  FSETP.GEU.FTZ.AND P3, PT, R27, RZ, PT ;  /* 0x000000ff1b00720b */ /* 0x000fe20003f7e000 */
[----:B------:R-:W0:Y:S01]  /*10d0*/  I2F R34, R34 ;  /* 0x0000002200227306 */ /* 0x000e220000201400 */
[----:B------:R-:W-:Y:S01]  /*10e0*/  IADD3 R21, -R35, 0x1, RZ ;  /* 0x0000000123157810 */ /* 0x000fe20007ffe1ff */
[----:B------:R-:W-:Y:S01]  /*10f0*/  @!P2 IMAD.MOV R21, RZ, RZ, -R35 ;  /* 0x000000ffff15a224 */ /* 0x000fe200078e0a23 */
[----:B------:R-:W-:-:S02]  /*1100*/  FSETP.GEU.FTZ.AND P2, PT, R30, RZ, PT ;  /* 0x000000ff1e00720b */ /* 0x000fc40003f5e000 */
[----:B------:R-:W-:Y:S02]  /*1110*/  SEL R27, RZ, 0x1, P3 ;  /* 0x00000001ff1b7807 */ /* 0x000fe40001800000 */
[----:B------:R-:W-:Y:S01]  /*1120*/  SEL R35, RZ, 0x1, P2 ;  /* 0x00000001ff237807 */ /* 0x000fe20001000000 */
[----:B------:R-:W1:Y:S01]  /*1130*/  I2F R21, R21 ;  /* 0x0000001500157306 */ /* 0x000e620000201400 */
[----:B------:R-:W-:Y:S01]  /*1140*/  IADD3 R30, -R27, 0x1, RZ ;  /* 0x000000011b1e7810 */ /* 0x000fe20007ffe1ff */
[----:B------:R-:W-:Y:S01]  /*1150*/  @!P1 IMAD.MOV R30, RZ, RZ, -R27 ;  /* 0x000000ffff1e9224 */ /* 0x000fe200078e0a1b */
[----:B------:R-:W-:Y:S01]  /*1160*/  IADD3 R27, -R35, 0x1, RZ ;  /* 0x00000001231b7810 */ /* 0x000fe20007ffe1ff */
[----:B------:R-:W-:-:S04]  /*1170*/  @!P0 IMAD.MOV R27, RZ, RZ, -R35 ;  /* 0x000000ffff1b8224 */ /* 0x000fc800078e0a23 */
[----:B------:R-:W2:Y:S01]  /*1180*/  I2F R30, R30 ;  /* 0x0000001e001e7306 */ /* 0x000ea20000201400 */
[----:B0-----:R-:W-:-:S04]  /*1190*/  FMUL.FTZ R35, R34, c[0x0][0x19c] ;  /* 0x0000670022237a20 */ /* 0x001fc80000410000 */
[-C--:B------:R-:W-:Y:S01]  /*11a0*/  FFMA.FTZ R20, R35, -R2.reuse, R20 ;  /* 0x8000000223147223 */ /* 0x080fe20000010014 */
[----:B------:R-:W-:Y:S01]  /*11b0*/  HADD2.F32 R35, -RZ, R16.H0_H0 ;  /* 0x20000010ff237230 */ /* 0x000fe20000004100 */
[----:B------:R-:W-:Y:S01]  /*11c0*/  IMAD.MOV.U32 R16, RZ, RZ, c[0x0][0x18c] ;  /* 0x00006300ff107624 */ /* 0x000fe200078e00ff */
[----:B------:R-:W0:Y:S01]  /*11d0*/  I2F R27, R27 ;  /* 0x0000001b001b7306 */ /* 0x000e220000201400 */
[----:B-1----:R-:W-:Y:S02]  /*11e0*/  FMUL.FTZ R32, R21, c[0x0][0x19c] ;  /* 0x0000670015207a20 */ /* 0x002fe40000410000 */
[----:B------:R-:W-:Y:S02]  /*11f0*/  FADD.FTZ R21, -R16, 1 ;  /* 0x3f80000010157421 */ /* 0x000fe40000010100 */
[----:B------:R-:W-:Y:S02]  /*1200*/  FFMA.FTZ R37, R32, -R2, R37 ;  /* 0x8000000220257223 */ /* 0x000fe40000010025 */
[----:B------:R-:W-:-:S02]  /*1210*/  FMUL.FTZ R16, R21, R19 ;  /* 0x0000001315107220 */ /* 0x000fc40000410000 */
[----:B--2---:R-:W-:Y:S01]  /*1220*/  FMUL.FTZ R30, R30, c[0x0][0x19c] ;  /* 0x000067001e1e7a20 */ /* 0x004fe20000410000 */
[----:B------:R-:W-:Y:S01]  /*1230*/  F2FP.PACK_AB R20, R37, R20 ;  /* 0x000000142514723e */ /* 0x000fe200000000ff */
[----:B------:R-:W-:Y:S02]  /*1240*/  FMUL.FTZ R26, R21, R26 ;  /* 0x0000001a151a7220 */ /* 0x000fe40000410000 */
[----:B------:R-:W-:Y:S01]  /*1250*/  FFMA.FTZ R35, R30, -R2, R35 ;  /* 0x800000021e237223 */ /* 0x000fe20000010023 */
[----:B------:R-:W-:Y:S01]  /*1260*/  PRMT R32, R20, 0x7632, R32 ;  /* 0x0000763214207816 */ /* 0x000fe20000000020 */
[----:B------:R-:W-:Y:S02]  /*1270*/  FFMA.FTZ R11, R11, c[0x0][0x18c], R16 ;  /* 0x000063000b0b7a23 */ /* 0x000fe40000010010 */
[----:B0-----:R-:W-:Y:S02]  /*1280*/  FMUL.FTZ R34, R27, c[0x0][0x19c] ;  /* 0x000067001b227a20 */ /* 0x001fe40000410000 */
[----:B------:R-:W-:-:S02]  /*1290*/  FMUL.FTZ R27, R22, R21 ;  /* 0x00000015161b7220 */ /* 0x000fc40000410000 */
[----:B------:R-:W-:Y:S02]  /*12a0*/  FFMA.FTZ R34, R34, -R2, R33 ;  /* 0x8000000222227223 */ /* 0x000fe40000010021 */
[----:B------:R-:W-:Y:S02]  /*12b0*/  FMUL.FTZ R33, R21, R18 ;  /* 0x0000001215217220 */ /* 0x000fe40000410000 */
[----:B------:R-:W-:Y:S01]  /*12c0*/  FFMA.FTZ R8, R8, c[0x0][0x18c], R27 ;  /* 0x0000630008087a23 */ /* 0x000fe2000001001b */
[----:B------:R-:W-:Y:S01]  /*12d0*/  F2FP.PACK_AB R34, R34, R35 ;  /* 0x000000232222723e */ /* 0x000fe200000000ff */
[--C-:B------:R-:W-:Y:S02]  /*12e0*/  FFMA.FTZ R10, R10, c[0x0][0x18c], R33.reuse ;  /* 0x000063000a0a7a23 */ /* 0x100fe40000010021 */
[----:B------:R-:W-:Y:S01]  /*12f0*/  FFMA.FTZ R9, R9, c[0x0][0x18c], R26 ;  /* 0x0000630009097a23 */ /* 0x000fe2000001001a */
[C---:B------:R-:W-:Y:S02]  /*1300*/  PRMT R33, R34.reuse, 0x7632, R33 ;  /* 0x0000763222217816 */ /* 0x040fe40000000021 */
[----:B------:R-:W-:-:S02]  /*1310*/  PRMT R16, R34, 0x7610, R16 ;  /* 0x0000761022107816 */ /* 0x000fc40000000010 */
.L_x_1738:
[----:B------:R-:W-:Y:S05]  /*1320*/  BSYNC B0 ;  /* 0x0000000000007941 */ /* 0x000fea0003800000 */
.L_x_1730:
        /* <DEDUP_REMOVED lines=63> */
.L_x_1739:
[----:B------:R-:W-:Y:S05]  /*1720*/  EXIT ;  /* 0x000000000000794d */ /* 0x000fea0003800000 */
.L_x_1741:
        /* <DEDUP_REMOVED lines=13> */
.L_x_2180:


//--------------------- .text._Z21kOptimizer32bit1StateI13__nv_bfloat16Li2EEvPT_S2_PfS3_ffffffiffbi --------------------------
	.section	.text._Z21kOptimizer32bit1StateI13__nv_bfloat16Li2EEvPT_S2_PfS3_ffffffiffbi,"ax",@progbits
	.sectioninfo	@"SHI_REGISTERS=40"
	.align	128
        .global         _Z21kOptimizer32bit1StateI13__nv_bfloat16Li2EEvPT_S2_PfS3_ffffffiffbi
        .type           _Z21kOptimizer32bit1StateI13__nv_bfloat16Li2EEvPT_S2_PfS3_ffffffiffbi,@function
        .size           _Z21kOptimizer32bit1StateI13__nv_bfloat16Li2EEvPT_S2_PfS3_ffffffiffbi,(.L_x_2181 - _Z21kOptimizer32bit1StateI13__nv_bfloat16Li2EEvPT_S2_PfS3_ffffffiffbi)
        .other          _Z21kOptimizer32bit1StateI13__nv_bfloat16Li2EEvPT_S2_PfS3_ffffffiffbi,@"STO_CUDA_ENTRY STV_DEFAULT"
_Z21kOptimizer32bit1StateI13__nv_bfloat16Li2EEvPT_S2_PfS3_ffffffiffbi:
.text._Z21kOptimizer32bit1StateI13__nv_bfloat16Li2EEvPT_S2_PfS3_ffffffiffbi:
        /* <DEDUP_REMOVED lines=28> */
.L_x_1742:
[----:B------:R-:W-:Y:S05]  /*01c0*/  @P1 EXIT ;  /* 0x000000000000194d */ /* 0x000fea0003800000 */
[----:B------:R-:W0:Y:S04]  /*01d0*/  S2R R3, SR_TID.X ;  /* 0x0000000000037919 */ /* 0x000e280000002100 */
[----:B------:R-:W1:Y:S01]  /*01e0*/  S2R R4, SR_LANEID ;  /* 0x0000000000047919 */ /* 0x000e620000000000 */
[----:B0-----:R-:W-:-:S05]  /*01f0*/  IMAD.SHL.U32 R5, R3, 0x4, RZ ;  /* 0x0000000403057824 */ /* 0x001fca00078e00ff */
[----:B-1----:R-:W-:Y:S02]  /*0200*/  LOP3.LUT R5, R5, 0xffffff80, RZ, 0xc0, !PT ;  /* 0xffffff8005057812 */ /* 0x002fe400078ec0ff */
.L_x_1755:
        /* <DEDUP_REMOVED lines=88> */
.L_x_1743:
        /* <DEDUP_REMOVED lines=25> */
.L_x_1744:
        /* <DEDUP_REMOVED lines=15> */
[----:B------:R-:W-:-:S03]  /*0a10*/  PRMT R20, RZ, 0x5410, R20 ;  /* 0x00005410ff147816 */ /* 0x000fc60000000014 */
[----:B------:R-:W-:-:S04]  /*0a20*/  FADD.FTZ R22, -R22, 1 ;  /* 0x3f80000016167421 */ /* 0x000fc80000010100 */
[----:B------:R-:W-:-:S04]  /*0a30*/  FMUL.FTZ R22, R35, R22 ;  /* 0x0000001623167220 */ /* 0x000fc80000410000 */
[----:B------:R-:W-:-:S04]  /*0a40*/  FMUL.FTZ R27, R35, R22 ;  /* 0x00000016231b7220 */ /* 0x000fc80000410000 */
[----:B------:R-:W-:-:S04]  /*0a50*/  FFMA.FTZ R8, R8, c[0x0][0x188], R27 ;  /* 0x0000620008087a23 */ /* 0x000fc8000001001b */
[----:B------:R-:W0:Y:S02]  /*0a60*/  MUFU.SQRT R22, R8 ;  /* 0x0000000800167308 */ /* 0x000e240000002000 */
[----:B0-----:R-:W-:-:S06]  /*0a70*/  FADD.FTZ R22, R22, c[0x0][0x190] ;  /* 0x0000640016167621 */ /* 0x001fcc0000010000 */
[----:B------:R-:W0:Y:S02]  /*0a80*/  MUFU.RCP R22, R22 ;  /* 0x0000001600167308 */ /* 0x000e240000001000 */
[----:B0-----:R-:W-:-:S04]  /*0a90*/  FMUL.FTZ R26, R35, R22 ;  /* 0x00000016231a7220 */ /* 0x001fc80000410000 */
[----:B------:R-:W-:-:S04]  /*0aa0*/  FMUL.FTZ R27, R26, c[0x0][0x19c] ;  /* 0x000067001a1b7a20 */ /* 0x000fc80000410000 */
[----:B------:R-:W-:-:S05]  /*0ab0*/  FFMA.FTZ R20, R27, -R2, R20 ;  /* 0x800000021b147223 */ /* 0x000fca0000010014 */
[----:B------:R-:W-:Y:S02]  /*0ac0*/  F2FP.BF16.PACK_AB R20, RZ, R20 ;  /* 0x00000014ff14723e */ /* 0x000fe400000010ff */
.L_x_1748:
[----:B------:R-:W-:Y:S05]  /*0ad0*/  BSYNC B1 ;  /* 0x0000000000017941 */ /* 0x000fea0003800000 */
.L_x_1747:
[----:B------:R-:W-:Y:S01]  /*0ae0*/  BSSY B1, `(.L_x_1749) ;  /* 0x000000f000017945 */ /* 0x000fe20003800000 */
        /* <DEDUP_REMOVED lines=14> */
.L_x_1750:
[----:B------:R-:W-:Y:S05]  /*0bd0*/  BSYNC B1 ;  /* 0x0000000000017941 */ /* 0x000fea0003800000 */
.L_x_1749:
        /* <DEDUP_REMOVED lines=15> */
.L_x_1752:
[----:B------:R-:W-:Y:S05]  /*0cd0*/  BSYNC B1 ;  /* 0x0000000000017941 */ /* 0x000fea0003800000 */
.L_x_1751:
        /* <DEDUP_REMOVED lines=13> */
[----:B------:R-:W-:Y:S01]  /*0db0*/  F2FP.BF16.PACK_AB R33, RZ, R33 ;  /* 0x00000021ff21723e */ /* 0x000fe200000010ff */
[----:B------:R-:W-:Y:S05]  /*0dc0*/  BRA `(.L_x_1753) ;  /* 0x0000032000007947 */ /* 0x000fea0003800000 */
.L_x_1746:
[----:B------:R-:W-:Y:S01]  /*0dd0*/  IMAD.MOV.U32 R26, RZ, RZ, c[0x0][0x188] ;  /* 0x00006200ff1a7624 */ /* 0x000fe200078e00ff */
[----:B------:R-:W-:Y:S02]  /*0de0*/  PRMT R22, RZ, 0x5410, R25 ;  /* 0x00005410ff167816 */ /* 0x000fe40000000019 */
[----:B------:R-:W-:Y:S01]  /*0df0*/  PRMT R21, RZ, 0x5410, R24 ;  /* 0x00005410ff157816 */ /* 0x000fe20000000018 */
[----:B------:R-:W-:Y:S01]  /*0e00*/  FADD.FTZ R26, -R26, 1 ;  /* 0x3f8000001a1a7421 */ /* 0x000fe20000010100 */
[----:B------:R-:W-:-:S03]  /*0e10*/  PRMT R33, RZ, 0x5410, R33 ;  /* 0x00005410ff217816 */ /* 0x000fc60000000021 */
[----:B------:R-:W-:Y:S02]  /*0e20*/  FMUL.FTZ R19, R22, R26 ;  /* 0x0000001a16137220 */ /* 0x000fe40000410000 */
[----:B------:R-:W-:Y:S02]  /*0e30*/  FMUL.FTZ R18, R26, R21 ;  /* 0x000000151a127220 */ /* 0x000fe40000410000 */
[----:B------:R-:W-:Y:S02]  /*0e40*/  FMUL.FTZ R19, R22, R19 ;  /* 0x0000001316137220 */ /* 0x000fe40000410000 */
[----:B------:R-:W-:Y:S02]  /*0e50*/  FMUL.FTZ R18, R21, R18 ;  /* 0x0000001215127220 */ /* 0x000fe40000410000 */
[----:B------:R-:W-:Y:S01]  /*0e60*/  FFMA.FTZ R8, R8, c[0x0][0x188], R19 ;  /* 0x0000620008087a23 */ /* 0x000fe20000010013 */
[----:B------:R-:W-:Y:S01]  /*0e70*/  PRMT R19, RZ, 0x5410, R28 ;  /* 0x00005410ff137816 */ /* 0x000fe2000000001c */
[----:B------:R-:W-:Y:S01]  /*0e80*/  FFMA.FTZ R9, R9, c[0x0][0x188], R18 ;  /* 0x0000620009097a23 */ /* 0x000fe20000010012 */
[----:B------:R-:W-:Y:S01]  /*0e90*/  PRMT R18, RZ, 0x5410, R23 ;  /* 0x00005410ff127816 */ /* 0x000fe20000000017 */
[----:B------:R-:W0:Y:S02]  /*0ea0*/  MUFU.SQRT R30, R8 ;  /* 0x00000008001e7308 */ /* 0x000e240000002000 */
[----:B------:R-:W-:-:S02]  /*0eb0*/  FMUL.FTZ R34, R26, R19 ;  /* 0x000000131a227220 */ /* 0x000fc40000410000 */
[----:B------:R-:W-:Y:S02]  /*0ec0*/  FMUL.FTZ R35, R26, R18 ;  /* 0x000000121a237220 */ /* 0x000fe40000410000 */
[----:B------:R-:W-:Y:S02]  /*0ed0*/  FMUL.FTZ R27, R19, R34 ;  /* 0x00000022131b7220 */ /* 0x000fe40000410000 */
[----:B------:R-:W-:Y:S01]  /*0ee0*/  FMUL.FTZ R26, R18, R35 ;  /* 0x00000023121a7220 */ /* 0x000fe20000410000 */
[----:B------:R-:W1:Y:S01]  /*0ef0*/  MUFU.SQRT R34, R9 ;  /* 0x0000000900227308 */ /* 0x000e620000002000 */
[----:B------:R-:W-:Y:S02]  /*0f00*/  FFMA.FTZ R10, R10, c[0x0][0x188], R27 ;  /* 0x000062000a0a7a23 */ /* 0x000fe4000001001b */
[----:B------:R-:W-:Y:S02]  /*0f10*/  FFMA.FTZ R11, R11, c[0x0][0x188], R26 ;  /* 0x000062000b0b7a23 */ /* 0x000fe4000001001a */
[----:B0-----:R-:W-:-:S03]  /*0f20*/  FADD.FTZ R35, R30, c[0x0][0x190] ;  /* 0x000064001e237621 */ /* 0x001fc60000010000 */
[----:B------:R-:W0:Y:S08]  /*0f30*/  MUFU.SQRT R27, R10 ;  /* 0x0000000a001b7308 */ /* 0x000e300000002000 */
[----:B------:R-:W2:Y:S01]  /*0f40*/  MUFU.SQRT R26, R11 ;  /* 0x0000000b001a7308 */ /* 0x000ea20000002000 */
[----:B-1----:R-:W-:Y:S02]  /*0f50*/  FADD.FTZ R30, R34, c[0x0][0x190] ;  /* 0x00006400221e7621 */ /* 0x002fe40000010000 */
[----:B0-----:R-:W-:-:S05]  /*0f60*/  FADD.FTZ R34, R27, c[0x0][0x190] ;  /* 0x000064001b227621 */ /* 0x001fca0000010000 */
[----:B------:R-:W0:Y:S01]  /*0f70*/  MUFU.RCP R30, R30 ;  /* 0x0000001e001e7308 */ /* 0x000e220000001000 */
[----:B--2---:R-:W-:-:S07]  /*0f80*/  FADD.FTZ R27, R26, c[0x0][0x190] ;  /* 0x000064001a1b7621 */ /* 0x004fce0000010000 */
[----:B------:R-:W1:Y:S08]  /*0f90*/  MUFU.RCP R35, R35 ;  /* 0x0000002300237308 */ /* 0x000e700000001000 */
[----:B------:R-:W2:Y:S01]  /*0fa0*/  MUFU.RCP R27, R27 ;  /* 0x0000001b001b7308 */ /* 0x000ea20000001000 */
[----:B0-----:R-:W-:-:S07]  /*0fb0*/  FMUL.FTZ R21, R21, R30 ;  /* 0x0000001e15157220 */ /* 0x001fce0000410000 */
[----:B------:R-:W0:Y:S01]  /*0fc0*/  MUFU.RCP R34, R34 ;  /* 0x0000002200227308 */ /* 0x000e220000001000 */
[----:B-1----:R-:W-:-:S04]  /*0fd0*/  FMUL.FTZ R22, R22, R35 ;  /* 0x0000002316167220 */ /* 0x002fc80000410000 */
[----:B------:R-:W-:Y:S02]  /*0fe0*/  FMUL.FTZ R22, R22, c[0x0][0x19c] ;  /* 0x0000670016167a20 */ /* 0x000fe40000410000 */
[----:B--2---:R-:W-:Y:S02]  /*0ff0*/  FMUL.FTZ R35, R18, R27 ;  /* 0x0000001b12237220 */ /* 0x004fe40000410000 */
[----:B------:R-:W-:Y:S01]  /*1000*/  FMUL.FTZ R18, R21, c[0x0][0x19c] ;  /* 0x0000670015127a20 */ /* 0x000fe20000410000 */
[----:B------:R-:W-:Y:S01]  /*1010*/  PRMT R21, RZ, 0x5410, R32 ;  /* 0x00005410ff157816 */ /* 0x000fe20000000020 */
[----:B------:R-:W-:Y:S02]  /*1020*/  FMUL.FTZ R35, R35, c[0x0][0x19c] ;  /* 0x0000670023237a20 */ /* 0x000fe40000410000 */
[----:B0-----:R-:W-:Y:S01]  /*1030*/  FMUL.FTZ R26, R19, R34 ;  /* 0x00000022131a7220 */ /* 0x001fe20000410000 */
[----:B------:R-:W-:Y:S01]  /*1040*/  PRMT R19, RZ, 0x5410, R20 ;  /* 0x00005410ff137816 */ /* 0x000fe20000000014 */
[----:B------:R-:W-:Y:S01]  /*1050*/  FFMA.FTZ R18, R18, -R2, R21 ;  /* 0x8000000212127223 */ /* 0x000fe20000010015 */
[----:B------:R-:W-:Y:S01]  /*1060*/  PRMT R21, RZ, 0x5410, R16 ;  /* 0x00005410ff157816 */ /* 0x000fe20000000010 */
[----:B------:R-:W-:-:S02]  /*1070*/  FMUL.FTZ R26, R26, c[0x0][0x19c] ;  /* 0x000067001a1a7a20 */ /* 0x000fc40000410000 */
[-C--:B------:R-:W-:Y:S02]  /*1080*/  FFMA.FTZ R19, R22, -R2.reuse, R19 ;  /* 0x8000000216137223 */ /* 0x080fe40000010013 */
[-C--:B------:R-:W-:Y:S02]  /*1090*/  FFMA.FTZ R21, R26, -R2.reuse, R21 ;  /* 0x800000021a157223 */ /* 0x080fe40000010015 */
[----:B------:R-:W-:Y:S01]  /*10a0*/  FFMA.FTZ R16, R35, -R2, R33 ;  /* 0x8000000223107223 */ /* 0x000fe20000010021 */
[----:B------:R-:W-:-:S04]  /*10b0*/  F2FP.BF16.PACK_AB R20, R18, R19 ;  /* 0x000000131214723e */ /* 0x000fc800000010ff */
[----:B------:R-:W-:Y:S02]  /*10c0*/  F2FP.BF16.PACK_AB R16, R16, R21 ;  /* 0x000000151010723e */ /* 0x000fe400000010ff */
[----:B------:R-:W-:Y:S02]  /*10d0*/  PRMT R32, R20, 0x7632, R32 ;  /* 0x0000763214207816 */ /* 0x000fe40000000020 */
[----:B------:R-:W-:Y:S02]  /*10e0*/  PRMT R33, R16, 0x7632, R33 ;  /* 0x0000763210217816 */ /* 0x000fe40000000021 */
.L_x_1753:
[----:B------:R-:W-:Y:S05]  /*10f0*/  BSYNC B0 ;  /* 0x0000000000007941 */ /* 0x000fea0003800000 */
.L_x_1745:
        /* <DEDUP_REMOVED lines=63> */
.L_x_1754:
[----:B------:R-:W-:Y:S05]  /*14f0*/  EXIT ;  /* 0x000000000000794d */ /* 0x000fea0003800000 */
.L_x_1756:
        /* <DEDUP_REMOVED lines=16> */
.L_x_2181:


//--------------------- .text._Z21kOptimizer32bit1StateIfLi2EEvPT_S1_PfS2_ffffffiffbi --------------------------
	.section	.text._Z21kOptimizer32bit1StateIfLi2EEvPT_S1_PfS2_ffffffiffbi,"ax",@progbits
	.sectioninfo	@"SHI_REGISTERS=38"
	.align	128
        .global         _Z21kOptimizer32bit1StateIfLi2EEvPT_S1_PfS2_ffffffiffbi
        .type           _Z21kOptimizer32bit1StateIfLi2EEvPT_S1_PfS2_ffffffiffbi,@function
        .size           _Z21kOptimizer32bit1StateIfLi2EEvPT_S1_PfS2_ffffffiffbi,(.L_x_2182 - _Z21kOptimizer32bit1StateIfLi2EEvPT_S1_PfS2_ffffffiffbi)
        .other          _Z21kOptimizer32bit1StateIfLi2EEvPT_S1_PfS2_ffffffiffbi,@"STO_CUDA_ENTRY STV_DEFAULT"
_Z21kOptimizer32bit1StateIfLi2EEvPT_S1_PfS2_ffffffiffbi:
.text._Z21kOptimizer32bit1StateIfLi2EEvPT_S1_PfS2_ffffffiffbi:
        /* <DEDUP_REMOVED lines=18> */
[----:B------:R-:W-:Y:S01]  /*0120*/  IMAD.MOV.U32 R2, RZ, RZ, c[0x0][0x178] ;  /* 0x00005e00ff027624 */ /* 0x000fe200078e00ff */
[----:B------:R-:W-:-:S05]  /*0130*/  MOV R3, c[0x0][0x17c] ;  /* 0x00005f0000037a02 */ /* 0x000fca0000000f00 */
[----:B------:R-:W2:Y:S01]  /*0140*/  LDG.E R2, [R2.64] ;  /* 0x0000000802027981 */ /* 0x000ea2000c1e1900 */
[----:B------:R-:W-:Y:S01]  /*0150*/  MOV R5, c[0x0][0x180] ;  /* 0x0000600000057a02 */ /* 0x000fe20000000f00 */
[----:B------:R-:W-:-:S04]  /*0160*/  IMAD.MOV.U32 R4, RZ, RZ, c[0x0][0x184] ;  /* 0x00006100ff047624 */ /* 0x000fc800078e00ff */
[----:B------:R-:W-:Y:S01]  /*0170*/  FFMA.FTZ R5, R5, R4, c[0x0][0x190] ;  /* 0x0000640005057623 */ /* 0x000fe20000010004 */
[----:B--2---:R-:W0:Y:S04]  /*0180*/  MUFU.SQRT R0, R2 ;  /* 0x0000000200007308 */ /* 0x004e280000002000 */
[----:B0-----:R-:W-:-:S13]  /*0190*/  FSETP.GT.FTZ.AND P0, PT, R0, R5, PT ;  /* 0x000000050000720b */ /* 0x001fda0003f14000 */
[----:B------:R-:W0:Y:S02]  /*01a0*/  @P0 MUFU.RCP R0, R0 ;  /* 0x0000000000000308 */ /* 0x000e240000001000 */
[----:B0-----:R-:W-:-:S06]  /*01b0*/  @P0 FMUL.FTZ R24, R5, R0 ;  /* 0x0000000005180220 */ /* 0x001fcc0000410000 */
.L_x_1757:
[----:B------:R-:W-:Y:S05]  /*01c0*/  @P1 EXIT ;  /* 0x000000000000194d */ /* 0x000fea0003800000 */
[----:B------:R-:W0:Y:S04]  /*01d0*/  S2R R23, SR_TID.X ;  /* 0x0000000000177919 */ /* 0x000e280000002100 */
[----:B------:R-:W1:Y:S01]  /*01e0*/  S2R R22, SR_LANEID ;  /* 0x0000000000167919 */ /* 0x000e620000000000 */
[----:B0-----:R-:W-:-:S04]  /*01f0*/  SHF.L.U32 R21, R23, 0x2, RZ ;  /* 0x0000000217157819 */ /* 0x001fc800000006ff */
[----:B-1----:R-:W-:-:S03]  /*0200*/  LOP3.LUT R21, R21, 0xffffff80, RZ, 0xc0, !PT ;  /* 0xffffff8015157812 */ /* 0x002fc600078ec0ff */
.L_x_1769:
        /* <DEDUP_REMOVED lines=19> */
[----:B------:R-:W-:-:S02]  /*0340*/  IADD3 R0, R21, R22, RZ ;  /* 0x0000001615007210 */ /* 0x000fc40007ffe0ff */
[C---:B------:R-:W-:Y:S02]  /*0350*/  @!P1 LEA R12, P4, R6.reuse, c[0x0][0x170], 0x2 ;  /* 0x00005c00060c9a11 */ /* 0x040fe400078810ff */
        /* <DEDUP_REMOVED lines=59> */
.L_x_1758:
        /* <DEDUP_REMOVED lines=8> */
[----:B------:R-:W-:-:S04]  /*0790*/  IMAD.MOV.U32 R16, RZ, RZ, c[0x0][0x188] ;  /* 0x00006200ff107624 */ /* 0x000fc800078e00ff */
        /* <DEDUP_REMOVED lines=9> */
[----:B-1----:R-:W-:Y:S02]  /*0830*/  FFMA.FTZ R12, R17, -R24, R12 ;  /* 0x80000018110c7223 */ /* 0x002fe4000001000c */
.L_x_1762:
[----:B------:R-:W-:Y:S05]  /*0840*/  BSYNC B1 ;  /* 0x0000000000017941 */ /* 0x000fea0003800000 */
.L_x_1761:
[----:B------:R-:W-:Y:S01]  /*0850*/  BSSY B1, `(.L_x_1763) ;  /* 0x000000d000017945 */ /* 0x000fe20003800000 */
[----:B------:R-:W-:Y:S05]  /*0860*/  @!P1 BRA `(.L_x_1764) ;  /* 0x000000b000009947 */ /* 0x000fea0003800000 */
[----:B------:R-:W-:-:S05]  /*0870*/  MOV R16, c[0x0][0x188] ;  /* 0x0000620000107a02 */ /* 0x000fca0000000f00 */
        /* <DEDUP_REMOVED lines=10> */
.L_x_1764:
[----:B------:R-:W-:Y:S05]  /*0920*/  BSYNC B1 ;  /* 0x0000000000017941 */ /* 0x000fea0003800000 */
.L_x_1763:
        /* <DEDUP_REMOVED lines=13> */
.L_x_1766:
[----:B------:R-:W-:Y:S05]  /*0a00*/  BSYNC B1 ;  /* 0x0000000000017941 */ /* 0x000fea0003800000 */
.L_x_1765:
        /* <DEDUP_REMOVED lines=11> */
[----:B-1----:R-:W-:Y:S01]  /*0ac0*/  FFMA.FTZ R15, R17, -R24, R15 ;  /* 0x80000018110f7223 */ /* 0x002fe2000001000f */
[----:B------:R-:W-:Y:S05]  /*0ad0*/  BRA `(.L_x_1767) ;  /* 0x0000026000007947 */ /* 0x000fea0003800000 */
.L_x_1760:
[----:B------:R-:W-:-:S04]  /*0ae0*/  IMAD.MOV.U32 R16, RZ, RZ, c[0x0][0x188] ;  /* 0x00006200ff107624 */ /* 0x000fc800078e00ff */
[----:B------:R-:W-:-:S04]  /*0af0*/  FADD.FTZ R16, -R16, 1 ;  /* 0x3f80000010107421 */ /* 0x000fc80000010100 */
[-C--:B------:R-:W-:Y:S02]  /*0b00*/  FMUL.FTZ R18, R29, R16.reuse ;  /* 0x000000101d127220 */ /* 0x080fe40000410000 */
[-C--:B------:R-:W-:Y:S02]  /*0b10*/  FMUL.FTZ R19, R28, R16.reuse ;  /* 0x000000101c137220 */ /* 0x080fe40000410000 */
[----:B------:R-:W-:Y:S02]  /*0b20*/  FMUL.FTZ R30, R27, R16 ;  /* 0x000000101b1e7220 */ /* 0x000fe40000410000 */
[----:B------:R-:W-:Y:S02]  /*0b30*/  FMUL.FTZ R17, R29, R18 ;  /* 0x000000121d117220 */ /* 0x000fe40000410000 */
[----:B------:R-:W-:Y:S02]  /*0b40*/  FMUL.FTZ R31, R26, R16 ;  /* 0x000000101a1f7220 */ /* 0x000fe40000410000 */
[----:B------:R-:W-:-:S02]  /*0b50*/  FMUL.FTZ R18, R28, R19 ;  /* 0x000000131c127220 */ /* 0x000fc40000410000 */
[----:B------:R-:W-:Y:S02]  /*0b60*/  FMUL.FTZ R19, R27, R30 ;  /* 0x0000001e1b137220 */ /* 0x000fe40000410000 */
[----:B------:R-:W-:Y:S02]  /*0b70*/  FMUL.FTZ R16, R26, R31 ;  /* 0x0000001f1a107220 */ /* 0x000fe40000410000 */
[----:B------:R-:W-:Y:S02]  /*0b80*/  FFMA.FTZ R10, R10, c[0x0][0x188], R19 ;  /* 0x000062000a0a7a23 */ /* 0x000fe40000010013 */
[----:B------:R-:W-:Y:S02]  /*0b90*/  FFMA.FTZ R8, R8, c[0x0][0x188], R17 ;  /* 0x0000620008087a23 */ /* 0x000fe40000010011 */
[----:B------:R-:W-:Y:S01]  /*0ba0*/  FFMA.FTZ R9, R9, c[0x0][0x188], R18 ;  /* 0x0000620009097a23 */ /* 0x000fe20000010012 */
[----:B------:R-:W0:Y:S01]  /*0bb0*/  MUFU.SQRT R30, R10 ;  /* 0x0000000a001e7308 */ /* 0x000e220000002000 */
[----:B------:R-:W-:-:S07]  /*0bc0*/  FFMA.FTZ R11, R11, c[0x0][0x188], R16 ;  /* 0x000062000b0b7a23 */ /* 0x000fce0000010010 */
[----:B------:R-:W2:Y:S08]  /*0bd0*/  MUFU.SQRT R17, R8 ;  /* 0x0000000800117308 */ /* 0x000eb00000002000 */
[----:B------:R-:W3:Y:S01]  /*0be0*/  MUFU.SQRT R18, R9 ;  /* 0x0000000900127308 */ /* 0x000ee20000002000 */
[----:B0-----:R-:W-:-:S07]  /*0bf0*/  FADD.FTZ R30, R30, c[0x0][0x190] ;  /* 0x000064001e1e7621 */ /* 0x001fce0000010000 */
[----:B------:R-:W0:Y:S01]  /*0c00*/  MUFU.SQRT R31, R11 ;  /* 0x0000000b001f7308 */ /* 0x000e220000002000 */
[----:B--2---:R-:W-:Y:S02]  /*0c10*/  FADD.FTZ R17, R17, c[0x0][0x190] ;  /* 0x0000640011117621 */ /* 0x004fe40000010000 */
[----:B---3--:R-:W-:-:S05]  /*0c20*/  FADD.FTZ R18, R18, c[0x0][0x190] ;  /* 0x0000640012127621 */ /* 0x008fca0000010000 */
[----:B------:R-:W2:Y:S01]  /*0c30*/  MUFU.RCP R16, R17 ;  /* 0x0000001100107308 */ /* 0x000ea20000001000 */
[----:B0-----:R-:W-:-:S07]  /*0c40*/  FADD.FTZ R32, R31, c[0x0][0x190] ;  /* 0x000064001f207621 */ /* 0x001fce0000010000 */
[----:B------:R-:W0:Y:S08]  /*0c50*/  MUFU.RCP R19, R18 ;  /* 0x0000001200137308 */ /* 0x000e300000001000 */
[----:B------:R-:W3:Y:S01]  /*0c60*/  MUFU.RCP R30, R30 ;  /* 0x0000001e001e7308 */ /* 0x000ee20000001000 */
[----:B--2---:R-:W-:-:S04]  /*0c70*/  FMUL.FTZ R16, R29, R16 ;  /* 0x000000101d107220 */ /* 0x004fc80000410000 */
[----:B------:R-:W-:-:S03]  /*0c80*/  FMUL.FTZ R17, R16, c[0x0][0x19c] ;  /* 0x0000670010117a20 */ /* 0x000fc60000410000 */
[----:B------:R-:W2:Y:S01]  /*0c90*/  MUFU.RCP R33, R32 ;  /* 0x0000002000217308 */ /* 0x000ea20000001000 */
[----:B0-----:R-:W-:Y:S02]  /*0ca0*/  FMUL.FTZ R19, R28, R19 ;  /* 0x000000131c137220 */ /* 0x001fe40000410000 */
[----:B-1----:R-:W-:Y:S02]  /*0cb0*/  FFMA.FTZ R12, R17, -R24, R12 ;  /* 0x80000018110c7223 */ /* 0x002fe4000001000c */
[----:B------:R-:W-:Y:S02]  /*0cc0*/  FMUL.FTZ R19, R19, c[0x0][0x19c] ;  /* 0x0000670013137a20 */ /* 0x000fe40000410000 */
[----:B---3--:R-:W-:Y:S02]  /*0cd0*/  FMUL.FTZ R31, R27, R30 ;  /* 0x0000001e1b1f7220 */ /* 0x008fe40000410000 */
[----:B------:R-:W-:Y:S02]  /*0ce0*/  FFMA.FTZ R13, R19, -R24, R13 ;  /* 0x80000018130d7223 */ /* 0x000fe4000001000d */
[----:B------:R-:W-:-:S02]  /*0cf0*/  FMUL.FTZ R31, R31, c[0x0][0x19c] ;  /* 0x000067001f1f7a20 */ /* 0x000fc40000410000 */
[----:B--2---:R-:W-:Y:S02]  /*0d00*/  FMUL.FTZ R33, R26, R33 ;  /* 0x000000211a217220 */ /* 0x004fe40000410000 */
[----:B------:R-:W-:Y:S02]  /*0d10*/  FFMA.FTZ R14, R31, -R24, R14 ;  /* 0x800000181f0e7223 */ /* 0x000fe4000001000e */
[----:B------:R-:W-:-:S04]  /*0d20*/  FMUL.FTZ R33, R33, c[0x0][0x19c] ;  /* 0x0000670021217a20 */ /* 0x000fc80000410000 */
[----:B------:R-:W-:Y:S02]  /*0d30*/  FFMA.FTZ R15, R33, -R24, R15 ;  /* 0x80000018210f7223 */ /* 0x000fe4000001000f */
.L_x_1767:
[----:B------:R-:W-:Y:S05]  /*0d40*/  BSYNC B0 ;  /* 0x0000000000007941 */ /* 0x000fea0003800000 */
.L_x_1759:
[----:B------:R-:W-:Y:S01]  /*0d50*/  BAR.SYNC.DEFER_BLOCKING 0x0 ;  /* 0x0000000000007b1d */ /* 0x000fe20000010000 */
[----:B------:R-:W-:Y:S02]  /*0d60*/  ISETP.NE.AND P0, PT, R23, RZ, PT ;  /* 0x000000ff1700720c */ /* 0x000fe40003f05270 */
[----:B------:R-:W-:-:S05]  /*0d70*/  LEA R18, R22, R21, 0x2 ;  /* 0x0000001516127211 */ /* 0x000fca00078e10ff */
        /* <DEDUP_REMOVED lines=56> */
.L_x_1768:
[----:B------:R-:W-:Y:S05]  /*1100*/  EXIT ;  /* 0x000000000000794d */ /* 0x000fea0003800000 */
.L_x_1770:
        /* <DEDUP_REMOVED lines=15> */
.L_x_2182:


//--------------------- .text._Z21kOptimizer32bit1StateI6__halfLi2EEvPT_S2_PfS3_ffffffiffbi --------------------------
	.section	.text._Z21kOptimizer32bit1StateI6__halfLi2EEvPT_S2_PfS3_ffffffiffbi,"ax",@progbits
	.sectioninfo	@"SHI_REGISTERS=40"
	.align	128
        .global         _Z21kOptimizer32bit1StateI6__halfLi2EEvPT_S2_PfS3_ffffffiffbi
        .type           _Z21kOptimizer32bit1StateI6__halfLi2EEvPT_S2_PfS3_ffffffiffbi,@function
        .size           _Z21kOptimizer32bit1StateI6__halfLi2EEvPT_S2_PfS3_ffffffiffbi,(.L_x_2183 - _Z21kOptimizer32bit1StateI6__halfLi2EEvPT_S2_PfS3_ffffffiffbi)
        .other          _Z21kOptimizer32bit1StateI6__halfLi2EEvPT_S2_PfS3_ffffffiffbi,@"STO_CUDA_ENTRY STV_DEFAULT"
_Z21kOptimizer32bit1StateI6__halfLi2EEvPT_S2_PfS3_ffffffiffbi:
.text._Z21kOptimizer32bit1StateI6__halfLi2EEvPT_S2_PfS3_ffffffiffbi:
        /* <DEDUP_REMOVED lines=28> */
.L_x_1771:
[----:B------:R-:W-:Y:S05]  /*01c0*/  @P1 EXIT ;  /* 0x000000000000194d */ /* 0x000fea0003800000 */
[----:B------:R-:W0:Y:S04]  /*01d0*/  S2R R3, SR_TID.X ;  /* 0x0000000000037919 */ /* 0x000e280000002100 */
[----:B------:R-:W1:Y:S01]  /*01e0*/  S2R R4, SR_LANEID ;  /* 0x0000000000047919 */ /* 0x000e620000000000 */
[----:B0-----:R-:W-:-:S05]  /*01f0*/  IMAD.SHL.U32 R5, R3, 0x4, RZ ;  /* 0x0000000403057824 */ /* 0x001fca00078e00ff */
[----:B-1----:R-:W-:Y:S02]  /*0200*/  LOP3.LUT R5, R5, 0xffffff80, RZ, 0xc0, !PT ;  /* 0xffffff8005057812 */ /* 0x002fe400078ec0ff */
.L_x_1784:
        /* <DEDUP_REMOVED lines=32> */
[----:B0-----:R-:W-:-:S03]  /*0410*/  SHF.L.U32 R28, R30, 0x1, RZ ;  /* 0x000000011e1c7819 */ /* 0x001fc600000006ff */
        /* <DEDUP_REMOVED lines=55> */
.L_x_1772:
        /* <DEDUP_REMOVED lines=25> */
.L_x_1773:
        /* <DEDUP_REMOVED lines=15> */
[----:B------:R-:W-:-:S03]  /*0a10*/  HADD2.F32 R20, -RZ, R20.H0_H0 ;  /* 0x20000014ff147230 */ /* 0x000fc60000004100 */
        /* <DEDUP_REMOVED lines=10> */
[----:B------:R-:W-:Y:S02]  /*0ac0*/  F2FP.PACK_AB R20, RZ, R20 ;  /* 0x00000014ff14723e */ /* 0x000fe400000000ff */
.L_x_1777:
[----:B------:R-:W-:Y:S05]  /*0ad0*/  BSYNC B1 ;  /* 0x0000000000017941 */ /* 0x000fea0003800000 */
.L_x_1776:
[----:B------:R-:W-:Y:S01]  /*0ae0*/  BSSY B1, `(.L_x_1778) ;  /* 0x000000f000017945 */ /* 0x000fe20003800000 */
        /* <DEDUP_REMOVED lines=14> */
.L_x_1779:
[----:B------:R-:W-:Y:S05]  /*0bd0*/  BSYNC B1 ;  /* 0x0000000000017941 */ /* 0x000fea0003800000 */
.L_x_1778:
        /* <DEDUP_REMOVED lines=15> */
.L_x_1781:
[----:B------:R-:W-:Y:S05]  /*0cd0*/  BSYNC B1 ;  /* 0x0000000000017941 */ /* 0x000fea0003800000 */
.L_x_1780:
        /* <DEDUP_REMOVED lines=13> */
[----:B------:R-:W-:Y:S01]  /*0db0*/  F2FP.PACK_AB R33, RZ, R33 ;  /* 0x00000021ff21723e */ /* 0x000fe200000000ff */
[----:B------:R-:W-:Y:S05]  /*0dc0*/  BRA `(.L_x_1782) ;  /* 0x0000032000007947 */ /* 0x000fea0003800000 */
.L_x_1775:
[----:B------:R-:W-:Y:S01]  /*0dd0*/  IMAD.MOV.U32 R26, RZ, RZ, c[0x0][0x188] ;  /* 0x00006200ff1a7624 */ /* 0x000fe200078e00ff */
[----:B------:R-:W-:Y:S02]  /*0de0*/  HADD2.F32 R21, -RZ, R24.H0_H0 ;  /* 0x20000018ff157230 */ /* 0x000fe40000004100 */
[----:B------:R-:W-:Y:S01]  /*0df0*/  HADD2.F32 R22, -RZ, R25.H0_H0 ;  /* 0x20000019ff167230 */ /* 0x000fe20000004100 */
[----:B------:R-:W-:Y:S01]  /*0e00*/  FADD.FTZ R26, -R26, 1 ;  /* 0x3f8000001a1a7421 */ /* 0x000fe20000010100 */
[----:B------:R-:W-:-:S03]  /*0e10*/  HADD2.F32 R33, -RZ, R33.H0_H0 ;  /* 0x20000021ff217230 */ /* 0x000fc60000004100 */
[----:B------:R-:W-:Y:S02]  /*0e20*/  FMUL.FTZ R18, R26, R21 ;  /* 0x000000151a127220 */ /* 0x000fe40000410000 */
[C---:B------:R-:W-:Y:S02]  /*0e30*/  FMUL.FTZ R19, R22.reuse, R26 ;  /* 0x0000001a16137220 */ /* 0x040fe40000410000 */
[----:B------:R-:W-:Y:S02]  /*0e40*/  FMUL.FTZ R18, R21, R18 ;  /* 0x0000001215127220 */ /* 0x000fe40000410000 */
[----:B------:R-:W-:Y:S01]  /*0e50*/  FMUL.FTZ R27, R22, R19 ;  /* 0x00000013161b7220 */ /* 0x000fe20000410000 */
[----:B------:R-:W-:Y:S01]  /*0e60*/  HADD2.F32 R19, -RZ, R28.H0_H0 ;  /* 0x2000001cff137230 */ /* 0x000fe20000004100 */
[----:B------:R-:W-:Y:S01]  /*0e70*/  FFMA.FTZ R9, R9, c[0x0][0x188], R18 ;  /* 0x0000620009097a23 */ /* 0x000fe20000010012 */
[----:B------:R-:W-:Y:S01]  /*0e80*/  HADD2.F32 R18, -RZ, R23.H0_H0 ;  /* 0x20000017ff127230 */ /* 0x000fe20000004100 */
[----:B------:R-:W-:-:S02]  /*0e90*/  FFMA.FTZ R8, R8, c[0x0][0x188], R27 ;  /* 0x0000620008087a23 */ /* 0x000fc4000001001b */
[C---:B------:R-:W-:Y:S02]  /*0ea0*/  FMUL.FTZ R34, R26.reuse, R19 ;  /* 0x000000131a227220 */ /* 0x040fe40000410000 */
[----:B------:R-:W-:Y:S01]  /*0eb0*/  FMUL.FTZ R35, R26, R18 ;  /* 0x000000121a237220 */ /* 0x000fe20000410000 */
[----:B------:R-:W0:Y:S01]  /*0ec0*/  MUFU.SQRT R30, R8 ;  /* 0x00000008001e7308 */ /* 0x000e220000002000 */
[----:B------:R-:W-:Y:S02]  /*0ed0*/  FMUL.FTZ R27, R19, R34 ;  /* 0x00000022131b7220 */ /* 0x000fe40000410000 */
[----:B------:R-:W-:Y:S02]  /*0ee0*/  FMUL.FTZ R26, R18, R35 ;  /* 0x00000023121a7220 */ /* 0x000fe40000410000 */
[----:B------:R-:W-:Y:S02]  /*0ef0*/  FFMA.FTZ R10, R10, c[0x0][0x188], R27 ;  /* 0x000062000a0a7a23 */ /* 0x000fe4000001001b */
[----:B------:R-:W-:Y:S01]  /*0f00*/  FFMA.FTZ R11, R11, c[0x0][0x188], R26 ;  /* 0x000062000b0b7a23 */ /* 0x000fe2000001001a */
        /* <DEDUP_REMOVED lines=9> */
[----:B------:R2:W3:Y:S01]  /*0fa0*/  MUFU.RCP R34, R27 ;  /* 0x0000001b00227308 */ /* 0x0004e20000001000 */
[----:B-1----:R-:W-:-:S04]  /*0fb0*/  FMUL.FTZ R35, R22, R35 ;  /* 0x0000002316237220 */ /* 0x002fc80000410000 */
[----:B------:R-:W-:-:S03]  /*0fc0*/  FMUL.FTZ R35, R35, c[0x0][0x19c] ;  /* 0x0000670023237a20 */ /* 0x000fc60000410000 */
[----:B------:R-:W1:Y:S01]  /*0fd0*/  MUFU.RCP R26, R26 ;  /* 0x0000001a001a7308 */ /* 0x000e620000001000 */
[----:B0-----:R-:W-:Y:S01]  /*0fe0*/  FMUL.FTZ R30, R21, R30 ;  /* 0x0000001e151e7220 */ /* 0x001fe20000410000 */
[----:B------:R-:W-:Y:S02]  /*0ff0*/  HADD2.F32 R21, -RZ, R32.H0_H0 ;  /* 0x20000020ff157230 */ /* 0x000fe40000004100 */
[----:B--2---:R-:W-:Y:S01]  /*1000*/  HADD2.F32 R27, -RZ, R16.H0_H0 ;  /* 0x20000010ff1b7230 */ /* 0x004fe20000004100 */
[----:B------:R-:W-:Y:S02]  /*1010*/  FMUL.FTZ R30, R30, c[0x0][0x19c] ;  /* 0x000067001e1e7a20 */ /* 0x000fe40000410000 */
[----:B---3--:R-:W-:Y:S01]  /*1020*/  FMUL.FTZ R34, R19, R34 ;  /* 0x0000002213227220 */ /* 0x008fe20000410000 */
[----:B------:R-:W-:Y:S01]  /*1030*/  HADD2.F32 R19, -RZ, R20.H0_H0 ;  /* 0x20000014ff137230 */ /* 0x000fe20000004100 */
[----:B------:R-:W-:Y:S02]  /*1040*/  FFMA.FTZ R30, R30, -R2, R21 ;  /* 0x800000021e1e7223 */ /* 0x000fe40000010015 */
[----:B------:R-:W-:-:S02]  /*1050*/  FMUL.FTZ R34, R34, c[0x0][0x19c] ;  /* 0x0000670022227a20 */ /* 0x000fc40000410000 */
[----:B------:R-:W-:Y:S02]  /*1060*/  FFMA.FTZ R19, R35, -R2, R19 ;  /* 0x8000000223137223 */ /* 0x000fe40000010013 */
[----:B-1----:R-:W-:Y:S02]  /*1070*/  FMUL.FTZ R18, R18, R26 ;  /* 0x0000001a12127220 */ /* 0x002fe40000410000 */
[----:B------:R-:W-:Y:S01]  /*1080*/  FFMA.FTZ R27, R34, -R2, R27 ;  /* 0x80000002221b7223 */ /* 0x000fe2000001001b */
[----:B------:R-:W-:Y:S01]  /*1090*/  F2FP.PACK_AB R20, R30, R19 ;  /* 0x000000131e14723e */ /* 0x000fe200000000ff */
[----:B------:R-:W-:-:S03]  /*10a0*/  FMUL.FTZ R18, R18, c[0x0][0x19c] ;  /* 0x0000670012127a20 */ /* 0x000fc60000410000 */
[----:B------:R-:W-:Y:S01]  /*10b0*/  PRMT R32, R20, 0x7632, R32 ;  /* 0x0000763214207816 */ /* 0x000fe20000000020 */
[----:B------:R-:W-:-:S05]  /*10c0*/  FFMA.FTZ R18, R18, -R2, R33 ;  /* 0x8000000212127223 */ /* 0x000fca0000010021 */
[----:B------:R-:W-:-:S04]  /*10d0*/  F2FP.PACK_AB R16, R18, R27 ;  /* 0x0000001b1210723e */ /* 0x000fc800000000ff */
[----:B------:R-:W-:Y:S02]  /*10e0*/  PRMT R33, R16, 0x7632, R33 ;  /* 0x0000763210217816 */ /* 0x000fe40000000021 */
.L_x_1782:
[----:B------:R-:W-:Y:S05]  /*10f0*/  BSYNC B0 ;  /* 0x0000000000007941 */ /* 0x000fea0003800000 */
.L_x_1774:
        /* <DEDUP_REMOVED lines=63> */
.L_x_1783:
[----:B------:R-:W-:Y:S05]  /*14f0*/  EXIT ;  /* 0x000000000000794d */ /* 0x000fea0003800000 */
.L_x_1785:
        /* <DEDUP_REMOVED lines=16> */
.L_x_2183:


//--------------------- .text._Z21kOptimizer32bit1StateI13__nv_bfloat16Li1EEvPT_S2_PfS3_ffffffiffbi --------------------------
	.section	.text._Z21kOptimizer32bit1StateI13__nv_bfloat16Li1EEvPT_S2_PfS3_ffffffiffbi,"ax",@progbits
	.sectioninfo	@"SHI_REGISTERS=40"
	.align	128
        .global         _Z21kOptimizer32bit1StateI13__nv_bfloat16Li1EEvPT_S2_PfS3_ffffffiffbi
        .type           _Z21kOptimizer32bit1StateI13__nv_bfloat16Li1EEvPT_S2_PfS3_ffffffiffbi,@function
        .size           _Z21kOptimizer32bit1StateI13__nv_bfloat16Li1EEvPT_S2_PfS3_ffffffiffbi,(.L_x_2184 - _Z21kOptimizer32bit1StateI13__nv_bfloat16Li1EEvPT_S2_PfS3_ffffffiffbi)
        .other          _Z21kOptimizer32bit1StateI13__nv_bfloat16Li1EEvPT_S2_PfS3_ffffffiffbi,@"STO_CUDA_ENTRY STV_DEFAULT"
_Z21kOptimizer32bit1StateI13__nv_bfloat16Li1EEvPT_S2_PfS3_ffffffiffbi:
.text._Z21kOptimizer32bit1StateI13__nv_bfloat16Li1EEvPT_S2_PfS3_ffffffiffbi:
        /* <DEDUP_REMOVED lines=28> */
.L_x_1786:
[----:B------:R-:W-:Y:S05]  /*01c0*/  @P1 EXIT ;  /* 0x000000000000194d */ /* 0x000fea0003800000 */
[----:B------:R-:W0:Y:S04]  /*01d0*/  S2R R3, SR_TID.X ;  /* 0x0000000000037919 */ /* 0x000e280000002100 */
[----:B------:R-:W1:Y:S01]  /*01e0*/  S2R R4, SR_LANEID ;  /* 0x0000000000047919 */ /* 0x000e620000000000 */
[----:B0-----:R-:W-:-:S05]  /*01f0*/  IMAD.SHL.U32 R5, R3, 0x4, RZ ;  /* 0x0000000403057824 */ /* 0x001fca00078e00ff */
[----:B-1----:R-:W-:Y:S02]  /*0200*/  LOP3.LUT R5, R5, 0xffffff80, RZ, 0xc0, !PT ;  /* 0xffffff8005057812 */ /* 0x002fe400078ec0ff */
.L_x_1799:
        /* <DEDUP_REMOVED lines=88> */
.L_x_1787:
        /* <DEDUP_REMOVED lines=25> */
.L_x_1788:
        /* <DEDUP_REMOVED lines=15> */
[----:B------:R-:W-:-:S04]  /*0a10*/  PRMT R20, RZ, 0x5410, R20 ;  /* 0x00005410ff147816 */ /* 0x000fc80000000014 */
[----:B------:R-:W-:-:S13]  /*0a20*/  ISETP.NE.AND P0, PT, R26, 0x1, PT ;  /* 0x000000011a00780c */ /* 0x000fda0003f05270 */
[--C-:B------:R-:W-:Y:S02]  /*0a30*/  @P0 FFMA.FTZ R8, R8, c[0x0][0x188], R21.reuse ;  /* 0x0000620008080a23 */ /* 0x100fe40000010015 */
[----:B------:R-:W-:-:S04]  /*0a40*/  @!P0 IMAD.MOV.U32 R8, RZ, RZ, R21 ;  /* 0x000000ffff088224 */ /* 0x000fc800078e0015 */
[----:B------:R-:W-:-:S04]  /*0a50*/  FMUL.FTZ R21, R8, c[0x0][0x19c] ;  /* 0x0000670008157a20 */ /* 0x000fc80000410000 */
[----:B------:R-:W-:-:S05]  /*0a60*/  FFMA.FTZ R20, R21, -R2, R20 ;  /* 0x8000000215147223 */ /* 0x000fca0000010014 */
[----:B------:R-:W-:Y:S02]  /*0a70*/  F2FP.BF16.PACK_AB R20, RZ, R20 ;  /* 0x00000014ff14723e */ /* 0x000fe400000010ff */
.L_x_1792:
[----:B------:R-:W-:Y:S05]  /*0a80*/  BSYNC B1 ;  /* 0x0000000000017941 */ /* 0x000fea0003800000 */
.L_x_1791:
[----:B------:R-:W-:Y:S01]  /*0a90*/  BSSY B1, `(.L_x_1793) ;  /* 0x000000a000017945 */ /* 0x000fe20003800000 */
        /* <DEDUP_REMOVED lines=9> */
.L_x_1794:
[----:B------:R-:W-:Y:S05]  /*0b30*/  BSYNC B1 ;  /* 0x0000000000017941 */ /* 0x000fea0003800000 */
.L_x_1793:
        /* <DEDUP_REMOVED lines=10> */
.L_x_1796:
[----:B------:R-:W-:Y:S05]  /*0be0*/  BSYNC B1 ;  /* 0x0000000000017941 */ /* 0x000fea0003800000 */
.L_x_1795:
        /* <DEDUP_REMOVED lines=8> */
[----:B------:R-:W-:Y:S01]  /*0c70*/  F2FP.BF16.PACK_AB R33, RZ, R19 ;  /* 0x00000013ff21723e */ /* 0x000fe200000010ff */
[----:B------:R-:W-:Y:S05]  /*0c80*/  BRA `(.L_x_1797) ;  /* 0x000001e000007947 */ /* 0x000fea0003800000 */
.L_x_1790:
[----:B------:R-:W-:Y:S01]  /*0c90*/  IMAD.MOV.U32 R18, RZ, RZ, c[0x0][0x198] ;  /* 0x00006600ff127624 */ /* 0x000fe200078e00ff */
[----:B------:R-:W-:Y:S02]  /*0ca0*/  PRMT R19, RZ, 0x5410, R25 ;  /* 0x00005410ff137816 */ /* 0x000fe40000000019 */
[----:B------:R-:W-:Y:S02]  /*0cb0*/  PRMT R21, RZ, 0x5410, R28 ;  /* 0x00005410ff157816 */ /* 0x000fe4000000001c */
[----:B------:R-:W-:Y:S02]  /*0cc0*/  ISETP.NE.AND P0, PT, R18, 0x1, PT ;  /* 0x000000011200780c */ /* 0x000fe40003f05270 */
[----:B------:R-:W-:Y:S02]  /*0cd0*/  PRMT R18, RZ, 0x5410, R24 ;  /* 0x00005410ff127816 */ /* 0x000fe40000000018 */
[----:B------:R-:W-:-:S02]  /*0ce0*/  PRMT R22, RZ, 0x5410, R23 ;  /* 0x00005410ff167816 */ /* 0x000fc40000000017 */
[----:B------:R-:W-:-:S07]  /*0cf0*/  PRMT R33, RZ, 0x5410, R33 ;  /* 0x00005410ff217816 */ /* 0x000fce0000000021 */
[--C-:B------:R-:W-:Y:S02]  /*0d00*/  @P0 FFMA.FTZ R8, R8, c[0x0][0x188], R19.reuse ;  /* 0x0000620008080a23 */ /* 0x100fe40000010013 */
[----:B------:R-:W-:Y:S01]  /*0d10*/  @!P0 IMAD.MOV.U32 R8, RZ, RZ, R19 ;  /* 0x000000ffff088224 */ /* 0x000fe200078e0013 */
[----:B------:R-:W-:Y:S01]  /*0d20*/  PRMT R19, RZ, 0x5410, R20 ;  /* 0x00005410ff137816 */ /* 0x000fe20000000014 */
[--C-:B------:R-:W-:Y:S02]  /*0d30*/  @P0 FFMA.FTZ R9, R9, c[0x0][0x188], R18.reuse ;  /* 0x0000620009090a23 */ /* 0x100fe40000010012 */
[----:B------:R-:W-:Y:S02]  /*0d40*/  @!P0 IMAD.MOV.U32 R9, RZ, RZ, R18 ;  /* 0x000000ffff098224 */ /* 0x000fe400078e0012 */
[----:B------:R-:W-:Y:S02]  /*0d50*/  FMUL.FTZ R18, R8, c[0x0][0x19c] ;  /* 0x0000670008127a20 */ /* 0x000fe40000410000 */
[----:B------:R-:W-:-:S02]  /*0d60*/  @P0 FFMA.FTZ R10, R10, c[0x0][0x188], R21 ;  /* 0x000062000a0a0a23 */ /* 0x000fc40000010015 */
[-C--:B------:R-:W-:Y:S01]  /*0d70*/  FFMA.FTZ R18, R18, -R2.reuse, R19 ;  /* 0x8000000212127223 */ /* 0x080fe20000010013 */
[----:B------:R-:W-:Y:S01]  /*0d80*/  PRMT R19, RZ, 0x5410, R32 ;  /* 0x00005410ff137816 */ /* 0x000fe20000000020 */
[----:B------:R-:W-:Y:S02]  /*0d90*/  @P0 FFMA.FTZ R11, R11, c[0x0][0x188], R22 ;  /* 0x000062000b0b0a23 */ /* 0x000fe40000010016 */
[----:B------:R-:W-:Y:S02]  /*0da0*/  FMUL.FTZ R20, R9, c[0x0][0x19c] ;  /* 0x0000670009147a20 */ /* 0x000fe40000410000 */
[----:B------:R-:W-:Y:S01]  /*0db0*/  @!P0 IMAD.MOV.U32 R10, RZ, RZ, R21 ;  /* 0x000000ffff0a8224 */ /* 0x000fe200078e0015 */
[----:B------:R-:W-:Y:S01]  /*0dc0*/  PRMT R21, RZ, 0x5410, R16 ;  /* 0x00005410ff157816 */ /* 0x000fe20000000010 */
[----:B------:R-:W-:Y:S02]  /*0dd0*/  @!P0 IMAD.MOV.U32 R11, RZ, RZ, R22 ;  /* 0x000000ffff0b8224 */ /* 0x000fe400078e0016 */
[----:B------:R-:W-:-:S02]  /*0de0*/  FFMA.FTZ R19, R20, -R2, R19 ;  /* 0x8000000214137223 */ /* 0x000fc40000010013 */
[----:B------:R-:W-:Y:S02]  /*0df0*/  FMUL.FTZ R22, R10, c[0x0][0x19c] ;  /* 0x000067000a167a20 */ /* 0x000fe40000410000 */
[----:B------:R-:W-:Y:S01]  /*0e00*/  FMUL.FTZ R20, R11, c[0x0][0x19c] ;  /* 0x000067000b147a20 */ /* 0x000fe20000410000 */
[----:B------:R-:W-:Y:S01]  /*0e10*/  F2FP.BF16.PACK_AB R32, RZ, R19 ;  /* 0x00000013ff20723e */ /* 0x000fe200000010ff */
[-C--:B------:R-:W-:Y:S02]  /*0e20*/  FFMA.FTZ R16, R22, -R2.reuse, R21 ;  /* 0x8000000216107223 */ /* 0x080fe40000010015 */
[----:B------:R-:W-:Y:S01]  /*0e30*/  FFMA.FTZ R33, R20, -R2, R33 ;  /* 0x8000000214217223 */ /* 0x000fe20000010021 */
[----:B------:R-:W-:Y:S02]  /*0e40*/  F2FP.BF16.PACK_AB R20, RZ, R18 ;  /* 0x00000012ff14723e */ /* 0x000fe400000010ff */
[----:B------:R-:W-:Y:S02]  /*0e50*/  F2FP.BF16.PACK_AB R16, RZ, R16 ;  /* 0x00000010ff10723e */ /* 0x000fe400000010ff */
[----:B------:R-:W-:-:S02]  /*0e60*/  F2FP.BF16.PACK_AB R33, RZ, R33 ;  /* 0x00000021ff21723e */ /* 0x000fc400000010ff */
.L_x_1797:
[----:B------:R-:W-:Y:S05]  /*0e70*/  BSYNC B0 ;  /* 0x0000000000007941 */ /* 0x000fea0003800000 */
.L_x_1789:
        /* <DEDUP_REMOVED lines=63> */
.L_x_1798:
[----:B------:R-:W-:Y:S05]  /*1270*/  EXIT ;  /* 0x000000000000794d */ /* 0x000fea0003800000 */
.L_x_1800:
        /* <DEDUP_REMOVED lines=16> */
.L_x_2184:


//--------------------- .text._Z21kOptimizer32bit1StateIfLi1EEvPT_S1_PfS2_ffffffiffbi --------------------------
	.section	.text._Z21kOptimizer32bit1StateIfLi1EEvPT_S1_PfS2_ffffffiffbi,"ax",@progbits
	.sectioninfo	@"SHI_REGISTERS=38"
	.align	128
        .global         _Z21kOptimizer32bit1StateIfLi1EEvPT_S1_PfS2_ffffffiffbi
        .type           _Z21kOptimizer32bit1StateIfLi1EEvPT_S1_PfS2_ffffffiffbi,@function
        .size           _Z21kOptimizer32bit1StateIfLi1EEvPT_S1_PfS2_ffffffiffbi,(.L_x_2185 - _Z21kOptimizer32bit1StateIfLi1EEvPT_S1_PfS2_ffffffiffbi)
        .other          _Z21kOptimizer32bit1StateIfLi1EEvPT_S1_PfS2_ffffffiffbi,@"STO_CUDA_ENTRY STV_DEFAULT"
_Z21kOptimizer32bit1StateIfLi1EEvPT_S1_PfS2_ffffffiffbi:
.text._Z21kOptimizer32bit1StateIfLi1EEvPT_S1_PfS2_ffffffiffbi:
        /* <DEDUP_REMOVED lines=28> */
.L_x_1801:
[----:B------:R-:W-:Y:S05]  /*01c0*/  @P1 EXIT ;  /* 0x000000000000194d */ /* 0x000fea0003800000 */
[----:B------:R-:W0:Y:S04]  /*01d0*/  S2R R23, SR_TID.X ;  /* 0x0000000000177919 */ /* 0x000e280000002100 */
[----:B------:R-:W1:Y:S01]  /*01e0*/  S2R R22, SR_LANEID ;  /* 0x0000000000167919 */ /* 0x000e620000000000 */
[----:B0-----:R-:W-:-:S05]  /*01f0*/  IMAD.SHL.U32 R21, R23, 0x4, RZ ;  /* 0x0000000417157824 */ /* 0x001fca00078e00ff */
[----:B-1----:R-:W-:-:S03]  /*0200*/  LOP3.LUT R21, R21, 0xffffff80, RZ, 0xc0, !PT ;  /* 0xffffff8015157812 */ /* 0x002fc600078ec0ff */
.L_x_1806:
        /* <DEDUP_REMOVED lines=80> */
.L_x_1802:
[----:B------:R-:W-:Y:S01]  /*0710*/  BSSY B0, `(.L_x_1803) ;  /* 0x0000032000007945 */ /* 0x000fe20003800000 */
[----:B------:R-:W-:Y:S05]  /*0720*/  @!P1 BRA `(.L_x_1804) ;  /* 0x000001e000009947 */ /* 0x000fea0003800000 */
[----:B------:R-:W-:Y:S02]  /*0730*/  FSETP.NEU.FTZ.AND P0, PT, R29, RZ, PT ;  /* 0x000000ff1d00720b */ /* 0x000fe40003f1d000 */
[----:B------:R-:W-:Y:S02]  /*0740*/  FSETP.NEU.FTZ.AND P2, PT, R28, RZ, PT ;  /* 0x000000ff1c00720b */ /* 0x000fe40003f5d000 */
[----:B------:R-:W-:-:S09]  /*0750*/  FSETP.NEU.FTZ.AND P3, PT, R27, RZ, PT ;  /* 0x000000ff1b00720b */ /* 0x000fd20003f7d000 */
[----:B------:R-:W-:Y:S02]  /*0760*/  @P0 IMAD.MOV.U32 R16, RZ, RZ, c[0x0][0x198] ;  /* 0x00006600ff100624 */ /* 0x000fe400078e00ff */
[----:B------:R-:W-:Y:S02]  /*0770*/  @P2 IMAD.MOV.U32 R17, RZ, RZ, c[0x0][0x198] ;  /* 0x00006600ff112624 */ /* 0x000fe400078e00ff */
[----:B------:R-:W-:Y:S01]  /*0780*/  @P3 IMAD.MOV.U32 R19, RZ, RZ, c[0x0][0x198] ;  /* 0x00006600ff133624 */ /* 0x000fe200078e00ff */
[----:B------:R-:W-:Y:S01]  /*0790*/  @P0 ISETP.NE.AND P1, PT, R16, 0x1, PT ;  /* 0x000000011000080c */ /* 0x000fe20003f25270 */
[----:B------:R-:W-:Y:S01]  /*07a0*/  @P0 FFMA.FTZ R16, R8, c[0x0][0x188], R29 ;  /* 0x0000620008100a23 */ /* 0x000fe2000001001d */
[----:B------:R-:W-:Y:S01]  /*07b0*/  @P2 ISETP.NE.AND P4, PT, R17, 0x1, PT ;  /* 0x000000011100280c */ /* 0x000fe20003f85270 */
[----:B------:R-:W-:Y:S01]  /*07c0*/  @P2 FFMA.FTZ R17, R9, c[0x0][0x188], R28 ;  /* 0x0000620009112a23 */ /* 0x000fe2000001001c */
[----:B------:R-:W-:Y:S01]  /*07d0*/  @P3 ISETP.NE.AND P5, PT, R19, 0x1, PT ;  /* 0x000000011300380c */ /* 0x000fe20003fa5270 */
[----:B------:R-:W-:Y:S01]  /*07e0*/  @P3 FFMA.FTZ R18, R10, c[0x0][0x188], R27 ;  /* 0x000062000a123a23 */ /* 0x000fe2000001001b */
[----:B------:R-:W-:-:S02]  /*07f0*/  @P0 FSEL R8, R29, R16, !P1 ;  /* 0x000000101d080208 */ /* 0x000fc40004800000 */
[----:B------:R-:W-:Y:S02]  /*0800*/  FSETP.NEU.FTZ.AND P1, PT, R26, RZ, PT ;  /* 0x000000ff1a00720b */ /* 0x000fe40003f3d000 */
[----:B------:R-:W-:Y:S01]  /*0810*/  @P2 FSEL R9, R28, R17, !P4 ;  /* 0x000000111c092208 */ /* 0x000fe20006000000 */
[----:B------:R-:W-:Y:S01]  /*0820*/  @P0 FMUL.FTZ R17, R8, c[0x0][0x19c] ;  /* 0x0000670008110a20 */ /* 0x000fe20000410000 */
[----:B------:R-:W-:-:S03]  /*0830*/  @P3 FSEL R10, R27, R18, !P5 ;  /* 0x000000121b0a3208 */ /* 0x000fc60006800000 */
[----:B------:R-:W-:Y:S02]  /*0840*/  @P2 FMUL.FTZ R16, R9, c[0x0][0x19c] ;  /* 0x0000670009102a20 */ /* 0x000fe40000410000 */
[----:B------:R-:W-:Y:S02]  /*0850*/  @P3 FMUL.FTZ R19, R10, c[0x0][0x19c] ;  /* 0x000067000a133a20 */ /* 0x000fe40000410000 */
[-C--:B-1----:R-:W-:Y:S02]  /*0860*/  @P0 FFMA.FTZ R12, R17, -R24.reuse, R12 ;  /* 0x80000018110c0223 */ /* 0x082fe4000001000c */
[-C--:B------:R-:W-:Y:S02]  /*0870*/  @P2 FFMA.FTZ R13, R16, -R24.reuse, R13 ;  /* 0x80000018100d2223 */ /* 0x080fe4000001000d */
[----:B------:R-:W-:Y:S01]  /*0880*/  @P3 FFMA.FTZ R14, R19, -R24, R14 ;  /* 0x80000018130e3223 */ /* 0x000fe2000001000e */
[----:B------:R-:W-:Y:S05]  /*0890*/  @!P1 BRA `(.L_x_1805) ;  /* 0x0000019000009947 */ /* 0x000fea0003800000 */
[----:B------:R-:W-:Y:S02]  /*08a0*/  IMAD.MOV.U32 R16, RZ, RZ, c[0x0][0x198] ;  /* 0x00006600ff107624 */ /* 0x000fe400078e00ff */
[----:B------:R-:W-:-:S03]  /*08b0*/  FFMA.FTZ R11, R11, c[0x0][0x188], R26 ;  /* 0x000062000b0b7a23 */ /* 0x000fc6000001001a */
[----:B------:R-:W-:-:S04]  /*08c0*/  ISETP.NE.AND P0, PT, R16, 0x1, PT ;  /* 0x000000011000780c */ /* 0x000fc80003f05270 */
[----:B------:R-:W-:-:S05]  /*08d0*/  FSEL R11, R26, R11, !P0 ;  /* 0x0000000b1a0b7208 */ /* 0x000fca0004000000 */
[----:B------:R-:W-:-:S04]  /*08e0*/  FMUL.FTZ R16, R11, c[0x0][0x19c] ;  /* 0x000067000b107a20 */ /* 0x000fc80000410000 */
[----:B------:R-:W-:Y:S01]  /*08f0*/  FFMA.FTZ R15, R16, -R24, R15 ;  /* 0x80000018100f7223 */ /* 0x000fe2000001000f */
[----:B------:R-:W-:Y:S05]  /*0900*/  BRA `(.L_x_1805) ;  /* 0x0000012000007947 */ /* 0x000fea0003800000 */
.L_x_1804:
[----:B------:R-:W-:Y:S02]  /*0910*/  IMAD.MOV.U32 R16, RZ, RZ, c[0x0][0x198] ;  /* 0x00006600ff107624 */ /* 0x000fe400078e00ff */
[----:B------:R-:W-:Y:S02]  /*0920*/  FFMA.FTZ R8, R8, c[0x0][0x188], R29 ;  /* 0x0000620008087a23 */ /* 0x000fe4000001001d */
[----:B------:R-:W-:Y:S01]  /*0930*/  FFMA.FTZ R9, R9, c[0x0][0x188], R28 ;  /* 0x0000620009097a23 */ /* 0x000fe2000001001c */
[----:B------:R-:W-:Y:S01]  /*0940*/  ISETP.NE.AND P0, PT, R16, 0x1, PT ;  /* 0x000000011000780c */ /* 0x000fe20003f05270 */
[----:B------:R-:W-:Y:S02]  /*0950*/  FFMA.FTZ R10, R10, c[0x0][0x188], R27 ;  /* 0x000062000a0a7a23 */ /* 0x000fe4000001001b */
[----:B------:R-:W-:Y:S01]  /*0960*/  FFMA.FTZ R11, R11, c[0x0][0x188], R26 ;  /* 0x000062000b0b7a23 */ /* 0x000fe2000001001a */
[----:B------:R-:W-:-:S02]  /*0970*/  FSEL R8, R29, R8, !P0 ;  /* 0x000000081d087208 */ /* 0x000fc40004000000 */
[----:B------:R-:W-:Y:S02]  /*0980*/  FSEL R9, R28, R9, !P0 ;  /* 0x000000091c097208 */ /* 0x000fe40004000000 */
[----:B------:R-:W-:Y:S01]  /*0990*/  FSEL R10, R27, R10, !P0 ;  /* 0x0000000a1b0a7208 */ /* 0x000fe20004000000 */
[----:B------:R-:W-:Y:S01]  /*09a0*/  FMUL.FTZ R17, R8, c[0x0][0x19c] ;  /* 0x0000670008117a20 */ /* 0x000fe20000410000 */
[----:B------:R-:W-:Y:S01]  /*09b0*/  FSEL R11, R26, R11, !P0 ;  /* 0x0000000b1a0b7208 */ /* 0x000fe20004000000 */
[----:B------:R-:W-:Y:S02]  /*09c0*/  FMUL.FTZ R16, R9, c[0x0][0x19c] ;  /* 0x0000670009107a20 */ /* 0x000fe40000410000 */
[----:B------:R-:W-:Y:S02]  /*09d0*/  FMUL.FTZ R19, R10, c[0x0][0x19c] ;  /* 0x000067000a137a20 */ /* 0x000fe40000410000 */
[----:B------:R-:W-:Y:S02]  /*09e0*/  FMUL.FTZ R18, R11, c[0x0][0x19c] ;  /* 0x000067000b127a20 */ /* 0x000fe40000410000 */
[----:B-1----:R-:W-:-:S02]  /*09f0*/  FFMA.FTZ R12, R17, -R24, R12 ;  /* 0x80000018110c7223 */ /* 0x002fc4000001000c */
[-C--:B------:R-:W-:Y:S02]  /*0a00*/  FFMA.FTZ R13, R16, -R24.reuse, R13 ;  /* 0x80000018100d7223 */ /* 0x080fe4000001000d */
[-C--:B------:R-:W-:Y:S02]  /*0a10*/  FFMA.FTZ R14, R19, -R24.reuse, R14 ;  /* 0x80000018130e7223 */ /* 0x080fe4000001000e */
[----:B------:R-:W-:Y:S02]  /*0a20*/  FFMA.FTZ R15, R18, -R24, R15 ;  /* 0x80000018120f7223 */ /* 0x000fe4000001000f */
.L_x_1805:
[----:B------:R-:W-:Y:S05]  /*0a30*/  BSYNC B0 ;  /* 0x0000000000007941 */ /* 0x000fea0003800000 */
.L_x_1803:
        /* <DEDUP_REMOVED lines=57> */
[----:B0-----:R-:W-:Y:S05]  /*0dd0*/  @!P0 BRA `(.L_x_1806) ;  /* 0xfffff43000008947 */ /* 0x001fea000383ffff */
[----:B------:R-:W-:Y:S05]  /*0de0*/  EXIT ;  /* 0x000000000000794d */ /* 0x000fea0003800000 */
.L_x_1807:
        /* <DEDUP_REMOVED lines=9> */
.L_x_2185:


//--------------------- .text._Z21kOptimizer32bit1StateI6__halfLi1EEvPT_S2_PfS3_ffffffiffbi --------------------------
	.section	.text._Z21kOptimizer32bit1StateI6__halfLi1EEvPT_S2_PfS3_ffffffiffbi,"ax",@progbits
	.sectioninfo	@"SHI_REGISTERS=40"
	.align	128
        .global         _Z21kOptimizer32bit1StateI6__halfLi1EEvPT_S2_PfS3_ffffffiffbi
        .type           _Z21kOptimizer32bit1StateI6__halfLi1EEvPT_S2_PfS3_ffffffiffbi,@function
        .size           _Z21kOptimizer32bit1StateI6__halfLi1EEvPT_S2_PfS3_ffffffiffbi,(.L_x_2186 - _Z21kOptimizer32bit1StateI6__halfLi1EEvPT_S2_PfS3_ffffffiffbi)
        .other          _Z21kOptimizer32bit1StateI6__halfLi1EEvPT_S2_PfS3_ffffffiffbi,@"STO_CUDA_ENTRY STV_DEFAULT"
_Z21kOptimizer32bit1StateI6__halfLi1EEvPT_S2_PfS3_ffffffiffbi:
.text._Z21kOptimizer32bit1StateI6__halfLi1EEvPT_S2_PfS3_ffffffiffbi:
        /* <DEDUP_REMOVED lines=28> */
.L_x_1808:
[----:B------:R-:W-:Y:S05]  /*01c0*/  @P1 EXIT ;  /* 0x000000000000194d */ /* 0x000fea0003800000 */
[----:B------:R-:W0:Y:S04]  /*01d0*/  S2R R3, SR_TID.X ;  /* 0x0000000000037919 */ /* 0x000e280000002100 */
[----:B------:R-:W1:Y:S01]  /*01e0*/  S2R R4, SR_LANEID ;  /* 0x0000000000047919 */ /* 0x000e620000000000 */
[----:B0-----:R-:W-:-:S05]  /*01f0*/  IMAD.SHL.U32 R5, R3, 0x4, RZ ;  /* 0x0000000403057824 */ /* 0x001fca00078e00ff */
[----:B-1----:R-:W-:Y:S02]  /*0200*/  LOP3.LUT R5, R5, 0xffffff80, RZ, 0xc0, !PT ;  /* 0xffffff8005057812 */ /* 0x002fe400078ec0ff */
.L_x_1821:
        /* <DEDUP_REMOVED lines=88> */
.L_x_1809:
        /* <DEDUP_REMOVED lines=25> */
.L_x_1810:
        /* <DEDUP_REMOVED lines=15> */
[----:B------:R-:W-:-:S04]  /*0a10*/  HADD2.F32 R20, -RZ, R20.H0_H0 ;  /* 0x20000014ff147230 */ /* 0x000fc80000004100 */
[----:B------:R-:W-:-:S13]  /*0a20*/  ISETP.NE.AND P0, PT, R26, 0x1, PT ;  /* 0x000000011a00780c */ /* 0x000fda0003f05270 */
[--C-:B------:R-:W-:Y:S02]  /*0a30*/  @P0 FFMA.FTZ R8, R8, c[0x0][0x188], R21.reuse ;  /* 0x0000620008080a23 */ /* 0x100fe40000010015 */
[----:B------:R-:W-:-:S04]  /*0a40*/  @!P0 IMAD.MOV.U32 R8, RZ, RZ, R21 ;  /* 0x000000ffff088224 */ /* 0x000fc800078e0015 */
[----:B------:R-:W-:-:S04]  /*0a50*/  FMUL.FTZ R21, R8, c[0x0][0x19c] ;  /* 0x0000670008157a20 */ /* 0x000fc80000410000 */
[----:B------:R-:W-:-:S05]  /*0a60*/  FFMA.FTZ R20, R21, -R2, R20 ;  /* 0x8000000215147223 */ /* 0x000fca0000010014 */
[----:B------:R-:W-:Y:S02]  /*0a70*/  F2FP.PACK_AB R20, RZ, R20 ;  /* 0x00000014ff14723e */ /* 0x000fe400000000ff */
.L_x_1814:
[----:B------:R-:W-:Y:S05]  /*0a80*/  BSYNC B1 ;  /* 0x0000000000017941 */ /* 0x000fea0003800000 */
.L_x_1813:
[----:B------:R-:W-:Y:S01]  /*0a90*/  BSSY B1, `(.L_x_1815) ;  /* 0x000000a000017945 */ /* 0x000fe20003800000 */
        /* <DEDUP_REMOVED lines=9> */
.L_x_1816:
[----:B------:R-:W-:Y:S05]  /*0b30*/  BSYNC B1 ;  /* 0x0000000000017941 */ /* 0x000fea0003800000 */
.L_x_1815:
        /* <DEDUP_REMOVED lines=10> */
.L_x_1818:
[----:B------:R-:W-:Y:S05]  /*0be0*/  BSYNC B1 ;  /* 0x0000000000017941 */ /* 0x000fea0003800000 */
.L_x_1817:
        /* <DEDUP_REMOVED lines=8> */
[----:B------:R-:W-:Y:S01]  /*0c70*/  F2FP.PACK_AB R33, RZ, R19 ;  /* 0x00000013ff21723e */ /* 0x000fe200000000ff */
[----:B------:R-:W-:Y:S05]  /*0c80*/  BRA `(.L_x_1819) ;  /* 0x000001e000007947 */ /* 0x000fea0003800000 */
.L_x_1812:
[----:B------:R-:W-:Y:S01]  /*0c90*/  IMAD.MOV.U32 R18, RZ, RZ, c[0x0][0x198] ;  /* 0x00006600ff127624 */ /* 0x000fe200078e00ff */
[----:B------:R-:W-:Y:S02]  /*0ca0*/  HADD2.F32 R21, -RZ, R20.H0_H0 ;  /* 0x20000014ff157230 */ /* 0x000fe40000004100 */
[----:B------:R-:W-:Y:S02]  /*0cb0*/  HADD2.F32 R19, -RZ, R25.H0_H0 ;  /* 0x20000019ff137230 */ /* 0x000fe40000004100 */
[----:B------:R-:W-:Y:S01]  /*0cc0*/  ISETP.NE.AND P0, PT, R18, 0x1, PT ;  /* 0x000000011200780c */ /* 0x000fe20003f05270 */
[----:B------:R-:W-:Y:S02]  /*0cd0*/  HADD2.F32 R18, -RZ, R24.H0_H0 ;  /* 0x20000018ff127230 */ /* 0x000fe40000004100 */
[----:B------:R-:W-:Y:S02]  /*0ce0*/  HADD2.F32 R35, -RZ, R28.H0_H0 ;  /* 0x2000001cff237230 */ /* 0x000fe40000004100 */
[----:B------:R-:W-:-:S02]  /*0cf0*/  HADD2.F32 R20, -RZ, R23.H0_H0 ;  /* 0x20000017ff147230 */ /* 0x000fc40000004100 */
[----:B------:R-:W-:Y:S02]  /*0d00*/  HADD2.F32 R37, -RZ, R16.H0_H0 ;  /* 0x20000010ff257230 */ /* 0x000fe40000004100 */
[----:B------:R-:W-:Y:S02]  /*0d10*/  HADD2.F32 R27, -RZ, R32.H0_H0 ;  /* 0x20000020ff1b7230 */ /* 0x000fe40000004100 */
[----:B------:R-:W-:Y:S02]  /*0d20*/  HADD2.F32 R33, -RZ, R33.H0_H0 ;  /* 0x20000021ff217230 */ /* 0x000fe40000004100 */
[----:B------:R-:W-:Y:S02]  /*0d30*/  @P0 FFMA.FTZ R8, R8, c[0x0][0x188], R19 ;  /* 0x0000620008080a23 */ /* 0x000fe40000010013 */
[----:B------:R-:W-:Y:S02]  /*0d40*/  @P0 FFMA.FTZ R9, R9, c[0x0][0x188], R18 ;  /* 0x0000620009090a23 */ /* 0x000fe40000010012 */
[----:B------:R-:W-:-:S02]  /*0d50*/  @P0 FFMA.FTZ R10, R10, c[0x0][0x188], R35 ;  /* 0x000062000a0a0a23 */ /* 0x000fc40000010023 */
[----:B------:R-:W-:Y:S02]  /*0d60*/  @P0 FFMA.FTZ R11, R11, c[0x0][0x188], R20 ;  /* 0x000062000b0b0a23 */ /* 0x000fe40000010014 */
[----:B------:R-:W-:Y:S02]  /*0d70*/  @!P0 IMAD.MOV.U32 R8, RZ, RZ, R19 ;  /* 0x000000ffff088224 */ /* 0x000fe400078e0013 */
[----:B------:R-:W-:Y:S02]  /*0d80*/  @!P0 IMAD.MOV.U32 R9, RZ, RZ, R18 ;  /* 0x000000ffff098224 */ /* 0x000fe400078e0012 */
[----:B------:R-:W-:Y:S02]  /*0d90*/  @!P0 IMAD.MOV.U32 R10, RZ, RZ, R35 ;  /* 0x000000ffff0a8224 */ /* 0x000fe400078e0023 */
[----:B------:R-:W-:Y:S02]  /*0da0*/  @!P0 IMAD.MOV.U32 R11, RZ, RZ, R20 ;  /* 0x000000ffff0b8224 */ /* 0x000fe400078e0014 */
[----:B------:R-:W-:-:S02]  /*0db0*/  FMUL.FTZ R16, R8, c[0x0][0x19c] ;  /* 0x0000670008107a20 */ /* 0x000fc40000410000 */
[----:B------:R-:W-:Y:S02]  /*0dc0*/  FMUL.FTZ R18, R9, c[0x0][0x19c] ;  /* 0x0000670009127a20 */ /* 0x000fe40000410000 */
[----:B------:R-:W-:Y:S02]  /*0dd0*/  FMUL.FTZ R19, R10, c[0x0][0x19c] ;  /* 0x000067000a137a20 */ /* 0x000fe40000410000 */
[----:B------:R-:W-:Y:S02]  /*0de0*/  FMUL.FTZ R20, R11, c[0x0][0x19c] ;  /* 0x000067000b147a20 */ /* 0x000fe40000410000 */
[-C--:B------:R-:W-:Y:S02]  /*0df0*/  FFMA.FTZ R16, R16, -R2.reuse, R21 ;  /* 0x8000000210107223 */ /* 0x080fe40000010015 */
[-C--:B------:R-:W-:Y:S02]  /*0e00*/  FFMA.FTZ R18, R18, -R2.reuse, R27 ;  /* 0x8000000212127223 */ /* 0x080fe4000001001b */
[----:B------:R-:W-:-:S02]  /*0e10*/  FFMA.FTZ R19, R19, -R2, R37 ;  /* 0x8000000213137223 */ /* 0x000fc40000010025 */
[----:B------:R-:W-:Y:S01]  /*0e20*/  FFMA.FTZ R33, R20, -R2, R33 ;  /* 0x8000000214217223 */ /* 0x000fe20000010021 */
[----:B------:R-:W-:Y:S02]  /*0e30*/  F2FP.PACK_AB R20, RZ, R16 ;  /* 0x00000010ff14723e */ /* 0x000fe400000000ff */
[----:B------:R-:W-:Y:S02]  /*0e40*/  F2FP.PACK_AB R32, RZ, R18 ;  /* 0x00000012ff20723e */ /* 0x000fe400000000ff */
[----:B------:R-:W-:Y:S02]  /*0e50*/  F2FP.PACK_AB R16, RZ, R19 ;  /* 0x00000013ff10723e */ /* 0x000fe400000000ff */
[----:B------:R-:W-:Y:S02]  /*0e60*/  F2FP.PACK_AB R33, RZ, R33 ;  /* 0x00000021ff21723e */ /* 0x000fe400000000ff */
.L_x_1819:
[----:B------:R-:W-:Y:S05]  /*0e70*/  BSYNC B0 ;  /* 0x0000000000007941 */ /* 0x000fea0003800000 */
.L_x_1811:
        /* <DEDUP_REMOVED lines=63> */
.L_x_1820:
[----:B------:R-:W-:Y:S05]  /*1270*/  EXIT ;  /* 0x000000000000794d */ /* 0x000fea0003800000 */
.L_x_1822:
        /* <DEDUP_REMOVED lines=16> */
.L_x_2186:


//--------------------- .text._Z33kPreconditionOptimizer32bit1StateI13__nv_bfloat16Li4ELi4096ELi8EEvPT_S2_PfS3_ffffiffi --------------------------
	.section	.text._Z33kPreconditionOptimizer32bit1StateI13__nv_bfloat16Li4ELi4096ELi8EEvPT_S2_PfS3_ffffiffi,"ax",@progbits
	.sectioninfo	@"SHI_REGISTERS=46"
	.align	128
        .global         _Z33kPreconditionOptimizer32bit1StateI13__nv_bfloat16Li4ELi4096ELi8EEvPT_S2_PfS3_ffffiffi
        .type           _Z33kPreconditionOptimizer32bit1StateI13__nv_bfloat16Li4ELi4096ELi8EEvPT_S2_PfS3_ffffiffi,@function
        .size           _Z33kPreconditionOptimizer32bit1StateI13__nv_bfloat16Li4ELi4096ELi8EEvPT_S2_PfS3_ffffiffi,(.L_x_2187 - _Z33kPreconditionOptimizer32bit1StateI13__nv_bfloat16Li4ELi4096ELi8EEvPT_S2_PfS3_ffffiffi)
        .other          _Z33kPreconditionOptimizer32bit1StateI13__nv_bfloat16Li4ELi4096ELi8EEvPT_S2_PfS3_ffffiffi,@"STO_CUDA_ENTRY STV_DEFAULT"
_Z33kPreconditionOptimizer32bit1StateI13__nv_bfloat16Li4ELi4096ELi8EEvPT_S2_PfS3_ffffiffi:
.text._Z33kPreconditionOptimizer32bit1StateI13__nv_bfloat16Li4ELi4096ELi8EEvPT_S2_PfS3_ffffiffi:
        /* <DEDUP_REMOVED lines=16> */
[----:B0-----:R-:W-:-:S04]  /*0100*/  SHF.R.S32.HI R3, RZ, 0x1f, R20 ;  /* 0x0000001fff037819 */ /* 0x001fc80000011414 */
[----:B------:R-:W-:-:S04]  /*0110*/  LEA.HI R3, R3, R20, RZ, 0x5 ;  /* 0x0000001403037211 */ /* 0x000fc800078f28ff */
[----:B-1----:R-:W-:Y:S02]  /*0120*/  SHF.R.S32.HI R23, RZ, 0x5, R3 ;  /* 0x00000005ff177819 */ /* 0x002fe40000011403 */
.L_x_1829:
[----:B------:R-:W-:Y:S01]  /*0130*/  IMAD.SHL.U32 R10, R20, 0x8, RZ ;  /* 0x00000008140a7824 */ /* 0x000fe200078e00ff */
[----:B------:R-:W-:Y:S01]  /*0140*/  IADD3 R24, -R22, c[0x0][0x19c], RZ ;  /* 0x0000670016187a10 */ /* 0x000fe20007ffe1ff */
[----:B------:R-:W-:Y:S01]  /*0150*/  BAR.SYNC.DEFER_BLOCKING 0x0 ;  /* 0x0000000000007b1d */ /* 0x000fe20000010000 */
[----:B------:R-:W-:Y:S02]  /*0160*/  PRMT R16, RZ, 0x7610, R16 ;  /* 0x00007610ff107816 */ /* 0x000fe40000000010 */
[----:B------:R-:W-:Y:S02]  /*0170*/  LOP3.LUT R10, R10, 0xffffff00, RZ, 0xc0, !PT ;  /* 0xffffff000a0a7812 */ /* 0x000fe400078ec0ff */
[----:B------:R-:W-:Y:S02]  /*0180*/  IMNMX.U32 R24, R24, 0x1000, PT ;  /* 0x0000100018187817 */ /* 0x000fe40003800000 */
[----:B------:R-:W-:Y:S02]  /*0190*/  LOP3.LUT R35, R10, 0x1f, R20, 0xf8, !PT ;  /* 0x0000001f0a237812 */ /* 0x000fe400078ef814 */
[----:B------:R-:W-:-:S02]  /*01a0*/  PRMT R17, RZ, 0x7610, R17 ;  /* 0x00007610ff117816 */ /* 0x000fc40000000011 */
[C---:B------:R-:W-:Y:S02]  /*01b0*/  LOP3.LUT R7, R35.reuse, 0x60, RZ, 0xfc, !PT ;  /* 0x0000006023077812 */ /* 0x040fe400078efcff */
[C---:B------:R-:W-:Y:S02]  /*01c0*/  IADD3 R0, P1, R35.reuse, R22, RZ ;  /* 0x0000001623007210 */ /* 0x040fe40007f3e0ff */
[----:B------:R-:W-:Y:S02]  /*01d0*/  LOP3.LUT R3, R35, 0x20, RZ, 0xfc, !PT ;  /* 0x0000002023037812 */ /* 0x000fe400078efcff */
[----:B------:R-:W-:Y:S02]  /*01e0*/  ISETP.GE.AND P3, PT, R7, R24, PT ;  /* 0x000000180700720c */ /* 0x000fe40003f66270 */
[----:B------:R-:W-:Y:S02]  /*01f0*/  LEA.HI.X.SX32 R7, R35, RZ, 0x1, P1 ;  /* 0x000000ff23077211 */ /* 0x000fe400008f0eff */
[----:B------:R-:W-:-:S02]  /*0200*/  LEA R38, P6, R0, c[0x0][0x170], 0x2 ;  /* 0x00005c0000267a11 */ /* 0x000fc400078c10ff */
[-C--:B------:R-:W-:Y:S02]  /*0210*/  ISETP.GE.AND P0, PT, R3, R24.reuse, PT ;  /* 0x000000180300720c */ /* 0x080fe40003f06270 */
[C---:B------:R-:W-:Y:S02]  /*0220*/  LOP3.LUT R3, R35.reuse, 0x80, RZ, 0xfc, !PT ;  /* 0x0000008023037812 */ /* 0x040fe400078efcff */
[----:B------:R-:W-:Y:S02]  /*0230*/  LEA.HI.X R39, R0, c[0x0][0x174], R7, 0x2, P6 ;  /* 0x00005d0000277a11 */ /* 0x000fe400030f1407 */
[C---:B------:R-:W-:Y:S02]  /*0240*/  LOP3.LUT R5, R35.reuse, 0x40, RZ, 0xfc, !PT ;  /* 0x0000004023057812 */ /* 0x040fe400078efcff */
[-C--:B------:R-:W-:Y:S02]  /*0250*/  ISETP.GE.AND P6, PT, R35, R24.reuse, PT ;  /* 0x000000182300720c */ /* 0x080fe40003fc6270 */
[----:B------:R-:W-:-:S02]  /*0260*/  ISETP.GE.AND P2, PT, R3, R24, PT ;  /* 0x000000180300720c */ /* 0x000fc40003f46270 */
[----:B------:R-:W-:Y:S02]  /*0270*/  LOP3.LUT R3, R35, 0xa0, RZ, 0xfc, !PT ;  /* 0x000000a023037812 */ /* 0x000fe400078efcff */
[-C--:B------:R-:W-:Y:S02]  /*0280*/  ISETP.GE.AND P4, PT, R5, R24.reuse, PT ;  /* 0x000000180500720c */ /* 0x080fe40003f86270 */
[C---:B------:R-:W-:Y:S02]  /*0290*/  LEA R2, P5, R0.reuse, c[0x0][0x160], 0x1 ;  /* 0x0000580000027a11 */ /* 0x040fe400078a08ff */
[----:B------:R-:W-:Y:S02]  /*02a0*/  LOP3.LUT R5, R35, 0xc0, RZ, 0xfc, !PT ;  /* 0x000000c023057812 */ /* 0x000fe400078efcff */
[----:B------:R-:W-:Y:S02]  /*02b0*/  ISETP.GE.AND P1, PT, R3, R24, PT ;  /* 0x000000180300720c */ /* 0x000fe40003f26270 */
[----:B------:R-:W-:-:S02]  /*02c0*/  LEA.HI.X R3, R0, c[0x0][0x164], R7, 0x1, P5 ;  /* 0x0000590000037a11 */ /* 0x000fc400028f0c07 */
[-C--:B------:R-:W-:Y:S02]  /*02d0*/  ISETP.GE.AND P5, PT, R5, R24.reuse, PT ;  /* 0x000000180500720c */ /* 0x080fe40003fa6270 */
[----:B------:R-:W-:Y:S01]  /*02e0*/  LOP3.LUT R5, R35, 0xe0, RZ, 0xfc, !PT ;  /* 0x000000e023057812 */ /* 0x000fe200078efcff */
[----:B------:R0:W2:Y:S01]  /*02f0*/  @!P6 LDG.E.U16 R16, [R2.64] ;  /* 0x000000060210e981 */ /* 0x0000a2000c1e1500 */
[----:B------:R-:W-:Y:S02]  /*0300*/  PRMT R25, RZ, 0x7610, R25 ;  /* 0x00007610ff197816 */ /* 0x000fe40000000019 */
[----:B------:R-:W-:Y:S01]  /*0310*/  ISETP.GE.AND P6, PT, R5, R24, PT ;  /* 0x000000180500720c */ /* 0x000fe20003fc6270 */
[----:B------:R0:W3:Y:S01]  /*0320*/  @!P0 LDG.E.U16 R17, [R2.64+0x40] ;  /* 0x0000400602118981 */ /* 0x0000e2000c1e1500 */
[----:B------:R-:W-:Y:S02]  /*0330*/  PRMT R26, RZ, 0x7610, R26 ;  /* 0x00007610ff1a7816 */ /* 0x000fe4000000001a */
[----:B------:R-:W-:Y:S01]  /*0340*/  PRMT R27, RZ, 0x7610, R27 ;  /* 0x00007610ff1b7816 */ /* 0x000fe2000000001b */
[----:B------:R0:W4:Y:S01]  /*0350*/  @!P4 LDG.E.U16 R25, [R2.64+0x80] ;  /* 0x000080060219c981 */ /* 0x000122000c1e1500 */
[----:B------:R-:W-:-:S02]  /*0360*/  PRMT R28, RZ, 0x7610, R28 ;  /* 0x00007610ff1c7816 */ /* 0x000fc4000000001c */
        /* <DEDUP_REMOVED lines=8> */
[C---:B------:R-:W-:Y:S01]  /*03f0*/  IADD3 R7, R8.reuse, 0x40, RZ ;  /* 0x0000004008077810 */ /* 0x040fe20007ffe0ff */
[----:B------:R-:W-:Y:S01]  /*0400*/  IMAD R29, R21, 0x7, R8 ;  /* 0x00000007151d7824 */ /* 0x000fe200078e0208 */
[C---:B------:R-:W-:Y:S02]  /*0410*/  IADD3 R15, R8.reuse, 0xc0, RZ ;  /* 0x000000c0080f7810 */ /* 0x040fe40007ffe0ff */
[C---:B------:R-:W-:Y:S02]  /*0420*/  IADD3 R5, R8.reuse, 0x20, RZ ;  /* 0x0000002008057810 */ /* 0x040fe40007ffe0ff */
[----:B0-----:R-:W-:Y:S02]  /*0430*/  LEA.HI.SX32 R3, R7, R8, 0x1b ;  /* 0x0000000807037211 */ /* 0x001fe400078fdaff */
[C---:B------:R-:W-:Y:S02]  /*0440*/  IADD3 R9, R8.reuse, 0x60, RZ ;  /* 0x0000006008097810 */ /* 0x040fe40007ffe0ff */
[----:B------:R-:W-:-:S02]  /*0450*/  IADD3 R11, R8, 0x80, RZ ;  /* 0x00000080080b7810 */ /* 0x000fc40007ffe0ff */
[C---:B------:R-:W-:Y:S02]  /*0460*/  IADD3 R13, R8.reuse, 0xa0, RZ ;  /* 0x000000a0080d7810 */ /* 0x040fe40007ffe0ff */
[-C--:B------:R-:W-:Y:S01]  /*0470*/  LEA.HI.SX32 R7, R15, R8.reuse, 0x1b ;  /* 0x000000080f077211 */ /* 0x080fe200078fdaff */
[----:B------:R-:W-:Y:S01]  /*0480*/  IMAD R15, R21, 0x8, R10 ;  /* 0x00000008150f7824 */ /* 0x000fe200078e020a */
[CC--:B------:R-:W-:Y:S02]  /*0490*/  LEA.HI.SX32 R0, R8.reuse, R8.reuse, 0x1b ;  /* 0x0000000808007211 */ /* 0x0c0fe400078fdaff */
[----:B------:R-:W-:Y:S02]  /*04a0*/  IADD3 R31, R8, 0xe0, RZ ;  /* 0x000000e0081f7810 */ /* 0x000fe40007ffe0ff */
[----:B------:R-:W-:Y:S02]  /*04b0*/  LEA.HI.SX32 R2, R5, R8, 0x1b ;  /* 0x0000000805027211 */ /* 0x000fe400078fdaff */
[----:B------:R-:W-:-:S02]  /*04c0*/  IADD3 R10, R29, 0x1, RZ ;  /* 0x000000011d0a7810 */ /* 0x000fc40007ffe0ff */
[C---:B------:R-:W-:Y:S02]  /*04d0*/  IADD3 R34, R29.reuse, 0x3, RZ ;  /* 0x000000031d227810 */ /* 0x040fe40007ffe0ff */
[C---:B------:R-:W-:Y:S02]  /*04e0*/  IADD3 R12, R29.reuse, 0x2, RZ ;  /* 0x000000021d0c7810 */ /* 0x040fe40007ffe0ff */
[----:B------:R-:W-:Y:S02]  /*04f0*/  IADD3 R32, R29, 0x5, RZ ;  /* 0x000000051d207810 */ /* 0x000fe40007ffe0ff */
[-C--:B------:R-:W-:Y:S02]  /*0500*/  LEA.HI.SX32 R4, R9, R8.reuse, 0x1b ;  /* 0x0000000809047211 */ /* 0x080fe400078fdaff */
[-C--:B------:R-:W-:Y:S02]  /*0510*/  LEA.HI.SX32 R5, R11, R8.reuse, 0x1b ;  /* 0x000000080b057211 */ /* 0x080fe400078fdaff */
[----:B------:R-:W-:-:S02]  /*0520*/  LEA.HI.SX32 R6, R13, R8, 0x1b ;  /* 0x000000080d067211 */ /* 0x000fc400078fdaff */
[C---:B------:R-:W-:Y:S02]  /*0530*/  IADD3 R36, R29.reuse, 0x4, RZ ;  /* 0x000000041d247810 */ /* 0x040fe40007ffe0ff */
[----:B------:R-:W-:Y:S02]  /*0540*/  IADD3 R14, R29, 0x6, RZ ;  /* 0x000000061d0e7810 */ /* 0x000fe40007ffe0ff */
[----:B------:R-:W-:Y:S01]  /*0550*/  LEA.HI.SX32 R8, R31, R8, 0x1b ;  /* 0x000000081f087211 */ /* 0x000fe200078fdaff */
[----:B------:R-:W-:Y:S01]  /*0560*/  IMAD.SHL.U32 R31, R0, 0x2, RZ ;  /* 0x00000002001f7824 */ /* 0x000fe200078e00ff */
[----:B------:R-:W-:Y:S02]  /*0570*/  IADD3 R30, R29, 0x7, RZ ;  /* 0x000000071d1e7810 */ /* 0x000fe40007ffe0ff */
[-C--:B------:R-:W-:Y:S02]  /*0580*/  LEA.HI.SX32 R9, R10, R15.reuse, 0x1b ;  /* 0x0000000f0a097211 */ /* 0x080fe400078fdaff */
[-C--:B------:R-:W-:Y:S01]  /*0590*/  LEA.HI.SX32 R11, R34, R15.reuse, 0x1b ;  /* 0x0000000f220b7211 */ /* 0x080fe200078fdaff */
[----:B------:R-:W-:Y:S01]  /*05a0*/  IMAD.SHL.U32 R34, R2, 0x2, RZ ;  /* 0x0000000202227824 */ /* 0x000fe200078e00ff */
[----:B------:R-:W-:-:S02]  /*05b0*/  LEA.HI.SX32 R10, R12, R15, 0x1b ;  /* 0x0000000f0c0a7211 */ /* 0x000fc400078fdaff */
[-C--:B------:R-:W-:Y:S01]  /*05c0*/  LEA.HI.SX32 R13, R32, R15.reuse, 0x1b ;  /* 0x0000000f200d7211 */ /* 0x080fe200078fdaff */
[----:B------:R-:W-:Y:S01]  /*05d0*/  IMAD.SHL.U32 R32, R3, 0x2, RZ ;  /* 0x0000000203207824 */ /* 0x000fe200078e00ff */
[-C--:B------:R-:W-:Y:S01]  /*05e0*/  LEA.HI.SX32 R12, R36, R15.reuse, 0x1b ;  /* 0x0000000f240c7211 */ /* 0x080fe200078fdaff */
[----:B------:R-:W-:Y:S01]  /*05f0*/  IMAD.SHL.U32 R33, R4, 0x2, RZ ;  /* 0x0000000204217824 */ /* 0x000fe200078e00ff */
[-C--:B------:R-:W-:Y:S02]  /*0600*/  LEA.HI.SX32 R14, R14, R15.reuse, 0x1b ;  /* 0x0000000f0e0e7211 */ /* 0x080fe400078fdaff */
[----:B------:R-:W-:Y:S01]  /*0610*/  LEA.HI.SX32 R15, R30, R15, 0x1b ;  /* 0x0000000f1e0f7211 */ /* 0x000fe200078fdaff */
[----:B------:R-:W-:Y:S02]  /*0620*/  IMAD.SHL.U32 R30, R5, 0x2, RZ ;  /* 0x00000002051e7824 */ /* 0x000fe400078e00ff */
[----:B------:R-:W-:Y:S02]  /*0630*/  IMAD.SHL.U32 R41, R6, 0x2, RZ ;  /* 0x0000000206297824 */ /* 0x000fe400078e00ff */
[----:B------:R-:W-:-:S02]  /*0640*/  IMAD.SHL.U32 R43, R7, 0x2, RZ ;  /* 0x00000002072b7824 */ /* 0x000fc400078e00ff */
[----:B------:R-:W-:Y:S02]  /*0650*/  IMAD.SHL.U32 R36, R8, 0x2, RZ ;  /* 0x0000000208247824 */ /* 0x000fe400078e00ff */
[----:B------:R-:W-:Y:S02]  /*0660*/  IMAD.SHL.U32 R40, R12, 0x2, RZ ;  /* 0x000000020c287824 */ /* 0x000fe400078e00ff */
[----:B------:R-:W-:Y:S01]  /*0670*/  IMAD.SHL.U32 R37, R13, 0x2, RZ ;  /* 0x000000020d257824 */ /* 0x000fe200078e00ff */
[----:B--2---:R0:W-:Y:S04]  /*0680*/  STS.U16 [R31], R16 ;  /* 0x000000101f007388 */ /* 0x0041e80000000400 */
[----:B---3--:R1:W-:Y:S04]  /*0690*/  STS.U16 [R34+0x40], R17 ;  /* 0x0000401122007388 */ /* 0x0083e80000000400 */
[----:B----4-:R2:W-:Y:S01]  /*06a0*/  STS.U16 [R32+0x80], R25 ;  /* 0x0000801920007388 */ /* 0x0105e20000000400 */
[----:B0-----:R-:W-:-:S03]  /*06b0*/  LEA.HI.SX32 R16, R29, R29, 0x1b ;  /* 0x0000001d1d107211 */ /* 0x001fc600078fdaff */
[----:B-----5:R0:W-:Y:S01]  /*06c0*/  STS.U16 [R33+0xc0], R26 ;  /* 0x0000c01a21007388 */ /* 0x0201e20000000400 */
[----:B------:R-:W-:-:S03]  /*06d0*/  IMAD.SHL.U32 R29, R14, 0x2, RZ ;  /* 0x000000020e1d7824 */ /* 0x000fc600078e00ff */
[----:B------:R3:W-:Y:S01]  /*06e0*/  STS.U16 [R30+0x100], R27 ;  /* 0x0001001b1e007388 */ /* 0x0007e20000000400 */
[----:B-1----:R-:W-:Y:S02]  /*06f0*/  IMAD.SHL.U32 R34, R9, 0x2, RZ ;  /* 0x0000000209227824 */ /* 0x002fe400078e00ff */
[----:B--2---:R-:W-:Y:S01]  /*0700*/  IMAD.SHL.U32 R25, R10, 0x2, RZ ;  /* 0x000000020a197824 */ /* 0x004fe200078e00ff */
[----:B------:R-:W-:Y:S01]  /*0710*/  STS.U16 [R41+0x140], R28 ;  /* 0x0001401c29007388 */ /* 0x000fe20000000400 */
[----:B------:R-:W-:Y:S02]  /*0720*/  IMAD.SHL.U32 R32, R16, 0x2, RZ ;  /* 0x0000000210207824 */ /* 0x000fe400078e00ff */
[----:B0-----:R-:W-:Y:S02]  /*0730*/  IMAD.SHL.U32 R26, R11, 0x2, RZ ;  /* 0x000000020b1a7824 */ /* 0x001fe400078e00ff */
[----:B---3--:R-:W-:Y:S01]  /*0740*/  IMAD.SHL.U32 R30, R15, 0x2, RZ ;  /* 0x000000020f1e7824 */ /* 0x008fe200078e00ff */
[----:B------:R-:W-:Y:S04]  /*0750*/  STS.U16 [R43+0x180], R18 ;  /* 0x000180122b007388 */ /* 0x000fe80000000400 */
[----:B------:R-:W-:Y:S01]  /*0760*/  STS.U16 [R36+0x1c0], R19 ;  /* 0x0001c01324007388 */ /* 0x000fe20000000400 */
[----:B------:R-:W-:-:S06]  /*0770*/  NOP ;  /* 0x0000000000007918 */ /* 0x000fcc0000000000 */
[----:B------:R0:W1:Y:S04]  /*0780*/  LDS.U16 R18, [R32] ;  /* 0x0000000020127984 */ /* 0x0000680000000400 */
[----:B------:R-:W2:Y:S04]  /*0790*/  LDS.U16 R19, [R34+0x2] ;  /* 0x0000020022137984 */ /* 0x000ea80000000400 */
[----:B------:R-:W3:Y:S04]  /*07a0*/  LDS.U16 R25, [R25+0x4] ;  /* 0x0000040019197984 */ /* 0x000ee80000000400 */
[----:B------:R-:W4:Y:S04]  /*07b0*/  LDS.U16 R26, [R26+0x6] ;  /* 0x000006001a1a7984 */ /* 0x000f280000000400 */
[----:B------:R-:W2:Y:S04]  /*07c0*/  LDS.U16 R27, [R40+0x8] ;  /* 0x00000800281b7984 */ /* 0x000ea80000000400 */
[----:B------:R0:W1:Y:S04]  /*07d0*/  LDS.U16 R28, [R37+0xa] ;  /* 0x00000a00251c7984 */ /* 0x0000680000000400 */
[----:B------:R-:W1:Y:S04]  /*07e0*/  LDS.U16 R29, [R29+0xc] ;  /* 0x00000c001d1d7984 */ /* 0x000e680000000400 */
[----:B------:R-:W1:Y:S01]  /*07f0*/  LDS.U16 R30, [R30+0xe] ;  /* 0x00000e001e1e7984 */ /* 0x000e620000000400 */
[----:B------:R-:W-:-:S03]  /*0800*/  IMAD.MOV.U32 R17, RZ, RZ, RZ ;  /* 0x000000ffff117224 */ /* 0x000fc600078e00ff */
[----:B------:R-:W-:Y:S01]  /*0810*/  BAR.SYNC.DEFER_BLOCKING 0x0 ;  /* 0x0000000000007b1d */ /* 0x000fe20000010000 */
[----:B------:R-:W-:Y:S01]  /*0820*/  IMAD.MOV.U32 R31, RZ, RZ, RZ ;  /* 0x000000ffff1f7224 */ /* 0x000fe200078e00ff */
[----:B0-----:R-:W-:Y:S01]  /*0830*/  CS2R R32, SRZ ;  /* 0x0000000000207805 */ /* 0x001fe2000001ff00 */
[----:B------:R-:W-:-:S03]  /*0840*/  CS2R R36, SRZ ;  /* 0x0000000000247805 */ /* 0x000fc6000001ff00 */
[----:B------:R-:W5:Y:S01]  /*0850*/  @!P0 LDG.E R17, [R38.64+0x80] ;  /* 0x0000800626118981 */ /* 0x000f62000c1e1900 */
[----:B------:R-:W-:Y:S02]  /*0860*/  ISETP.GE.AND P0, PT, R35, R24, PT ;  /* 0x000000182300720c */ /* 0x000fe40003f06270 */
[----:B------:R-:W-:Y:S01]  /*0870*/  CS2R R34, SRZ ;  /* 0x0000000000227805 */ /* 0x000fe2000001ff00 */
[----:B------:R-:W5:Y:S04]  /*0880*/  @!P4 LDG.E R32, [R38.64+0x100] ;  /* 0x000100062620c981 */ /* 0x000f68000c1e1900 */
[----:B------:R-:W5:Y:S04]  /*0890*/  @!P3 LDG.E R33, [R38.64+0x180] ;  /* 0x000180062621b981 */ /* 0x000f68000c1e1900 */
[----:B------:R-:W5:Y:S04]  /*08a0*/  @!P2 LDG.E R34, [R38.64+0x200] ;  /* 0x000200062622a981 */ /* 0x000f68000c1e1900 */
[----:B------:R-:W5:Y:S04]  /*08b0*/  @!P0 LDG.E R31, [R38.64] ;  /* 0x00000006261f8981 */ /* 0x000f68000c1e1900 */
[----:B------:R-:W5:Y:S04]  /*08c0*/  @!P1 LDG.E R35, [R38.64+0x280] ;  /* 0x0002800626239981 */ /* 0x000f68000c1e1900 */
[----:B------:R-:W5:Y:S04]  /*08d0*/  @!P5 LDG.E R36, [R38.64+0x300] ;  /* 0x000300062624d981 */ /* 0x000f68000c1e1900 */
[----:B------:R-:W5:Y:S01]  /*08e0*/  @!P6 LDG.E R37, [R38.64+0x380] ;  /* 0x000380062625e981 */ /* 0x000f62000c1e1900 */
[----:B-1----:R-:W-:-:S02]  /*08f0*/  PRMT R18, RZ, 0x5410, R18 ;  /* 0x00005410ff127816 */ /* 0x002fc40000000012 */
[----:B--2---:R-:W-:Y:S02]  /*0900*/  PRMT R19, RZ, 0x5410, R19 ;  /* 0x00005410ff137816 */ /* 0x004fe40000000013 */
[----:B---3--:R-:W-:Y:S01]  /*0910*/  PRMT R25, RZ, 0x5410, R25 ;  /* 0x00005410ff197816 */ /* 0x008fe20000000019 */
[----:B------:R-:W-:Y:S01]  /*0920*/  FMUL.FTZ R18, R18, c[0x0][0x198] ;  /* 0x0000660012127a20 */ /* 0x000fe20000410000 */
[----:B----4-:R-:W-:Y:S01]  /*0930*/  PRMT R26, RZ, 0x5410, R26 ;  /* 0x00005410ff1a7816 */ /* 0x010fe2000000001a */
[----:B------:R-:W-:Y:S02]  /*0940*/  FMUL.FTZ R19, R19, c[0x0][0x198] ;  /* 0x0000660013137a20 */ /* 0x000fe40000410000 */
[----:B------:R-:W-:Y:S02]  /*0950*/  FMUL.FTZ R25, R25, c[0x0][0x198] ;  /* 0x0000660019197a20 */ /* 0x000fe40000410000 */
[----:B------:R-:W-:Y:S01]  /*0960*/  FMUL.FTZ R26, R26, c[0x0][0x198] ;  /* 0x000066001a1a7a20 */ /* 0x000fe20000410000 */
[----:B------:R-:W-:-:S02]  /*0970*/  F2FP.BF16.PACK_AB R18, R19, R18 ;  /* 0x000000121312723e */ /* 0x000fc400000010ff */
[----:B------:R-:W-:Y:S02]  /*0980*/  PRMT R27, RZ, 0x5410, R27 ;  /* 0x00005410ff1b7816 */ /* 0x000fe4000000001b */
[----:B------:R-:W-:Y:S02]  /*0990*/  F2FP.BF16.PACK_AB R25, R26, R25 ;  /* 0x000000191a19723e */ /* 0x000fe400000010ff */
[----:B------:R-:W-:Y:S01]  /*09a0*/  PRMT R28, RZ, 0x5410, R28 ;  /* 0x00005410ff1c7816 */ /* 0x000fe2000000001c */
[----:B------:R-:W-:Y:S01]  /*09b0*/  FMUL.FTZ R27, R27, c[0x0][0x198] ;  /* 0x000066001b1b7a20 */ /* 0x000fe20000410000 */
[----:B------:R-:W-:Y:S02]  /*09c0*/  PRMT R29, RZ, 0x5410, R29 ;  /* 0x00005410ff1d7816 */ /* 0x000fe4000000001d */
[----:B------:R-:W-:Y:S01]  /*09d0*/  PRMT R30, RZ, 0x5410, R30 ;  /* 0x00005410ff1e7816 */ /* 0x000fe2000000001e */
[----:B------:R-:W-:Y:S02]  /*09e0*/  FMUL.FTZ R28, R28, c[0x0][0x198] ;  /* 0x000066001c1c7a20 */ /* 0x000fe40000410000 */
[----:B------:R-:W-:-:S02]  /*09f0*/  FMUL.FTZ R29, R29, c[0x0][0x198] ;  /* 0x000066001d1d7a20 */ /* 0x000fc40000410000 */
[----:B------:R-:W-:Y:S01]  /*0a00*/  FMUL.FTZ R30, R30, c[0x0][0x198] ;  /* 0x000066001e1e7a20 */ /* 0x000fe20000410000 */
[----:B------:R-:W-:-:S04]  /*0a10*/  F2FP.BF16.PACK_AB R27, R28, R27 ;  /* 0x0000001b1c1b723e */ /* 0x000fc800000010ff */
[----:B------:R-:W-:Y:S02]  /*0a20*/  F2FP.BF16.PACK_AB R29, R30, R29 ;  /* 0x0000001d1e1d723e */ /* 0x000fe400000010ff */
[----:B------:R-:W-:Y:S01]  /*0a30*/  ISETP.GT.AND P0, PT, R24, 0x1ff, PT ;  /* 0x000001ff1800780c */ /* 0x000fe20003f04270 */
[----:B------:R-:W-:Y:S01]  /*0a40*/  BSSY B0, `(.L_x_1823) ;  /* 0x00000ab000007945 */ /* 0x000fe20003800000 */
[----:B-----5:R0:W-:Y:S04]  /*0a50*/  STS [R0.X4], R31 ;  /* 0x0000001f00007388 */ /* 0x0201e80000004800 */
[----:B------:R-:W-:Y:S04]  /*0a60*/  STS [R2.X4+0x80], R17 ;  /* 0x0000801102007388 */ /* 0x000fe80000004800 */
[----:B------:R-:W-:Y:S04]  /*0a70*/  STS [R3.X4+0x100], R32 ;  /* 0x0001002003007388 */ /* 0x000fe80000004800 */
[----:B------:R1:W-:Y:S04]  /*0a80*/  STS [R4.X4+0x180], R33 ;  /* 0x0001802104007388 */ /* 0x0003e80000004800 */
[----:B------:R2:W-:Y:S04]  /*0a90*/  STS [R5.X4+0x200], R34 ;  /* 0x0002002205007388 */ /* 0x0005e80000004800 */
[----:B------:R-:W-:Y:S04]  /*0aa0*/  STS [R6.X4+0x280], R35 ;  /* 0x0002802306007388 */ /* 0x000fe80000004800 */
[----:B------:R-:W-:Y:S04]  /*0ab0*/  STS [R7.X4+0x300], R36 ;  /* 0x0003002407007388 */ /* 0x000fe80000004800 */
[----:B------:R3:W-:Y:S01]  /*0ac0*/  STS [R8.X4+0x380], R37 ;  /* 0x0003802508007388 */ /* 0x0007e20000004800 */
[----:B------:R-:W-:-:S06]  /*0ad0*/  NOP ;  /* 0x0000000000007918 */ /* 0x000fcc0000000000 */
[----:B------:R-:W4:Y:S04]  /*0ae0*/  LDS R41, [R16.X4] ;  /* 0x0000000010297984 */ /* 0x000f280000004800 */
[----:B------:R-:W5:Y:S04]  /*0af0*/  LDS R9, [R9.X4+0x4] ;  /* 0x0000040009097984 */ /* 0x000f680000004800 */
[----:B------:R-:W5:Y:S04]  /*0b00*/  LDS R10, [R10.X4+0x8] ;  /* 0x000008000a0a7984 */ /* 0x000f680000004800 */
[----:B------:R-:W5:Y:S04]  /*0b10*/  LDS R11, [R11.X4+0xc] ;  /* 0x00000c000b0b7984 */ /* 0x000f680000004800 */
[----:B------:R-:W5:Y:S04]  /*0b20*/  LDS R12, [R12.X4+0x10] ;  /* 0x000010000c0c7984 */ /* 0x000f680000004800 */
[----:B------:R-:W5:Y:S04]  /*0b30*/  LDS R13, [R13.X4+0x14] ;  /* 0x000014000d0d7984 */ /* 0x000f680000004800 */
[----:B------:R-:W5:Y:S04]  /*0b40*/  LDS R14, [R14.X4+0x18] ;  /* 0x000018000e0e7984 */ /* 0x000f680000004800 */
[----:B------:R-:W5:Y:S01]  /*0b50*/  LDS R15, [R15.X4+0x1c] ;  /* 0x00001c000f0f7984 */ /* 0x000f620000004800 */
[----:B0-----:R-:W-:-:S02]  /*0b60*/  PRMT R0, RZ, 0x5410, R18 ;  /* 0x00005410ff007816 */ /* 0x001fc40000000012 */
[----:B-1----:R-:W-:Y:S02]  /*0b70*/  PRMT R4, RZ, 0x7610, R18 ;  /* 0x00007610ff047816 */ /* 0x002fe40000000012 */
[--C-:B--2---:R-:W-:Y:S02]  /*0b80*/  PRMT R5, RZ, 0x5410, R25.reuse ;  /* 0x00005410ff057816 */ /* 0x104fe40000000019 */
[----:B---3--:R-:W-:Y:S01]  /*0b90*/  PRMT R8, RZ, 0x7610, R25 ;  /* 0x00007610ff087816 */ /* 0x008fe20000000019 */
[----:B----4-:R-:W-:Y:S02]  /*0ba0*/  FFMA.FTZ R2, R0, R0, R41 ;  /* 0x0000000000027223 */ /* 0x010fe40000010029 */
[----:B-----5:R-:W-:-:S04]  /*0bb0*/  FFMA.FTZ R3, R4, R4, R9 ;  /* 0x0000000404037223 */ /* 0x020fc80000010009 */
[----:B------:R-:W0:Y:S01]  /*0bc0*/  MUFU.SQRT R2, R2 ;  /* 0x0000000200027308 */ /* 0x000e220000002000 */
[----:B------:R-:W-:Y:S01]  /*0bd0*/  FFMA.FTZ R6, R5, R5, R10 ;  /* 0x0000000505067223 */ /* 0x000fe2000001000a */
[----:B------:R-:W-:Y:S01]  /*0be0*/  PRMT R7, RZ, 0x5410, R27 ;  /* 0x00005410ff077816 */ /* 0x000fe2000000001b */
[----:B------:R-:W-:-:S05]  /*0bf0*/  FFMA.FTZ R11, R8, R8, R11 ;  /* 0x00000008080b7223 */ /* 0x000fca000001000b */
[----:B------:R-:W1:Y:S01]  /*0c00*/  MUFU.SQRT R3, R3 ;  /* 0x0000000300037308 */ /* 0x000e620000002000 */
[----:B------:R-:W-:Y:S01]  /*0c10*/  PRMT R10, RZ, 0x7610, R27 ;  /* 0x00007610ff0a7816 */ /* 0x000fe2000000001b */
[----:B------:R-:W-:Y:S01]  /*0c20*/  FFMA.FTZ R12, R7, R7, R12 ;  /* 0x00000007070c7223 */ /* 0x000fe2000001000c */
[----:B------:R-:W-:-:S05]  /*0c30*/  PRMT R9, RZ, 0x5410, R29 ;  /* 0x00005410ff097816 */ /* 0x000fca000000001d */
[----:B------:R-:W2:Y:S01]  /*0c40*/  MUFU.SQRT R6, R6 ;  /* 0x0000000600067308 */ /* 0x000ea20000002000 */
[----:B------:R-:W-:-:S07]  /*0c50*/  FFMA.FTZ R17, R10, R10, R13 ;  /* 0x0000000a0a117223 */ /* 0x000fce000001000d */
[----:B------:R-:W3:Y:S01]  /*0c60*/  MUFU.SQRT R11, R11 ;  /* 0x0000000b000b7308 */ /* 0x000ee20000002000 */
[----:B------:R-:W-:Y:S02]  /*0c70*/  FFMA.FTZ R14, R9, R9, R14 ;  /* 0x00000009090e7223 */ /* 0x000fe4000001000e */
[----:B0-----:R-:W-:-:S05]  /*0c80*/  FADD.FTZ R2, R2, c[0x0][0x188] ;  /* 0x0000620002027621 */ /* 0x001fca0000010000 */
[----:B------:R0:W4:Y:S01]  /*0c90*/  MUFU.SQRT R16, R12 ;  /* 0x0000000c00107308 */ /* 0x0001220000002000 */
[----:B-1----:R-:W-:Y:S01]  /*0ca0*/  FADD.FTZ R3, R3, c[0x0][0x188] ;  /* 0x0000620003037621 */ /* 0x002fe20000010000 */
[----:B0-----:R-:W-:-:S06]  /*0cb0*/  PRMT R12, RZ, 0x7610, R29 ;  /* 0x00007610ff0c7816 */ /* 0x001fcc000000001d */
[----:B------:R-:W0:Y:S01]  /*0cc0*/  MUFU.SQRT R17, R17 ;  /* 0x0000001100117308 */ /* 0x000e220000002000 */
[----:B--2---:R-:W-:Y:S02]  /*0cd0*/  FADD.FTZ R6, R6, c[0x0][0x188] ;  /* 0x0000620006067621 */ /* 0x004fe40000010000 */
[----:B------:R-:W-:-:S05]  /*0ce0*/  FFMA.FTZ R13, R12, R12, R15 ;  /* 0x0000000c0c0d7223 */ /* 0x000fca000001000f */
[----:B------:R-:W1:Y:S01]  /*0cf0*/  MUFU.RCP R19, R2 ;  /* 0x0000000200137308 */ /* 0x000e620000001000 */
[----:B---3--:R-:W-:-:S07]  /*0d00*/  FADD.FTZ R15, R11, c[0x0][0x188] ;  /* 0x000062000b0f7621 */ /* 0x008fce0000010000 */
[----:B------:R-:W2:Y:S01]  /*0d10*/  MUFU.SQRT R14, R14 ;  /* 0x0000000e000e7308 */ /* 0x000ea20000002000 */
[----:B----4-:R-:W-:-:S07]  /*0d20*/  FADD.FTZ R16, R16, c[0x0][0x188] ;  /* 0x0000620010107621 */ /* 0x010fce0000010000 */
[----:B------:R-:W3:Y:S08]  /*0d30*/  MUFU.RCP R3, R3 ;  /* 0x0000000300037308 */ /* 0x000ef00000001000 */
[----:B------:R-:W4:Y:S01]  /*0d40*/  MUFU.SQRT R13, R13 ;  /* 0x0000000d000d7308 */ /* 0x000f220000002000 */
[----:B0-----:R-:W-:-:S07]  /*0d50*/  FADD.FTZ R17, R17, c[0x0][0x188] ;  /* 0x0000620011117621 */ /* 0x001fce0000010000 */
[----:B------:R-:W0:Y:S01]  /*0d60*/  MUFU.RCP R6, R6 ;  /* 0x0000000600067308 */ /* 0x000e220000001000 */
[----:B-1----:R-:W-:-:S07]  /*0d70*/  FMUL.FTZ R0, R0, R19 ;  /* 0x0000001300007220 */ /* 0x002fce0000410000 */
[----:B------:R-:W1:Y:S01]  /*0d80*/  MUFU.RCP R15, R15 ;  /* 0x0000000f000f7308 */ /* 0x000e620000001000 */
[----:B--2---:R-:W-:Y:S02]  /*0d90*/  FADD.FTZ R14, R14, c[0x0][0x188] ;  /* 0x000062000e0e7621 */ /* 0x004fe40000010000 */
[----:B---3--:R-:W-:-:S05]  /*0da0*/  FMUL.FTZ R11, R4, R3 ;  /* 0x00000003040b7220 */ /* 0x008fca0000410000 */
[----:B------:R-:W2:Y:S01]  /*0db0*/  MUFU.RCP R16, R16 ;  /* 0x0000001000107308 */ /* 0x000ea20000001000 */
[----:B------:R-:W-:Y:S02]  /*0dc0*/  FMUL.FTZ R0, R0, R0 ;  /* 0x0000000000007220 */ /* 0x000fe40000410000 */
[----:B----4-:R-:W-:-:S05]  /*0dd0*/  FADD.FTZ R13, R13, c[0x0][0x188] ;  /* 0x000062000d0d7621 */ /* 0x010fca0000010000 */
[----:B------:R-:W3:Y:S01]  /*0de0*/  MUFU.RCP R17, R17 ;  /* 0x0000001100117308 */ /* 0x000ee20000001000 */
[----:B------:R-:W-:Y:S02]  /*0df0*/  FFMA.FTZ R0, R11, R11, R0 ;  /* 0x0000000b0b007223 */ /* 0x000fe40000010000 */
[----:B0-----:R-:W-:-:S05]  /*0e00*/  FMUL.FTZ R5, R5, R6 ;  /* 0x0000000605057220 */ /* 0x001fca0000410000 */
[----:B------:R-:W0:Y:S01]  /*0e10*/  MUFU.RCP R14, R14 ;  /* 0x0000000e000e7308 */ /* 0x000e220000001000 */
[----:B------:R-:W-:Y:S02]  /*0e20*/  FFMA.FTZ R5, R5, R5, R0 ;  /* 0x0000000505057223 */ /* 0x000fe40000010000 */
[----:B-1----:R-:W-:-:S05]  /*0e30*/  FMUL.FTZ R8, R8, R15 ;  /* 0x0000000f08087220 */ /* 0x002fca0000410000 */
[----:B------:R-:W1:Y:S01]  /*0e40*/  MUFU.RCP R13, R13 ;  /* 0x0000000d000d7308 */ /* 0x000e620000001000 */
[----:B------:R-:W-:Y:S02]  /*0e50*/  FFMA.FTZ R8, R8, R8, R5 ;  /* 0x0000000808087223 */ /* 0x000fe40000010005 */
[----:B--2---:R-:W-:Y:S02]  /*0e60*/  FMUL.FTZ R7, R7, R16 ;  /* 0x0000001007077220 */ /* 0x004fe40000410000 */
[----:B---3--:R-:W-:Y:S02]  /*0e70*/  FMUL.FTZ R10, R10, R17 ;  /* 0x000000110a0a7220 */ /* 0x008fe40000410000 */
[----:B------:R-:W-:Y:S02]  /*0e80*/  FFMA.FTZ R7, R7, R7, R8 ;  /* 0x0000000707077223 */ /* 0x000fe40000010008 */
[----:B0-----:R-:W-:Y:S02]  /*0e90*/  FMUL.FTZ R9, R9, R14 ;  /* 0x0000000e09097220 */ /* 0x001fe40000410000 */
[----:B------:R-:W-:-:S04]  /*0ea0*/  FFMA.FTZ R10, R10, R10, R7 ;  /* 0x0000000a0a0a7223 */ /* 0x000fc80000010007 */
[----:B------:R-:W-:Y:S02]  /*0eb0*/  FFMA.FTZ R9, R9, R9, R10 ;  /* 0x0000000909097223 */ /* 0x000fe4000001000a */
[----:B-1----:R-:W-:-:S04]  /*0ec0*/  FMUL.FTZ R12, R12, R13 ;  /* 0x0000000d0c0c7220 */ /* 0x002fc80000410000 */
[----:B------:R-:W-:Y:S01]  /*0ed0*/  FFMA.FTZ R9, R12, R12, R9 ;  /* 0x0000000c0c097223 */ /* 0x000fe20000010009 */
[----:B------:R-:W-:Y:S06]  /*0ee0*/  BAR.SYNC.DEFER_BLOCKING 0x0 ;  /* 0x0000000000007b1d */ /* 0x000fec0000010000 */
[----:B------:R-:W-:Y:S05]  /*0ef0*/  @P0 BRA `(.L_x_1824) ;  /* 0x000003b000000947 */ /* 0x000fea0003800000 */
[----:B------:R-:W-:-:S05]  /*0f00*/  IMAD.SHL.U32 R0, R23, 0x20, RZ ;  /* 0x0000002017007824 */ /* 0x000fca00078e00ff */
[----:B------:R-:W-:Y:S02]  /*0f10*/  IADD3 R3, R0, 0x20, RZ ;  /* 0x0000002000037810 */ /* 0x000fe40007ffe0ff */
[----:B------:R-:W-:Y:S02]  /*0f20*/  LOP3.LUT R5, RZ, R0, RZ, 0x33, !PT ;  /* 0x00000000ff057212 */ /* 0x000fe400078e33ff */
[----:B------:R-:W-:-:S03]  /*0f30*/  ISETP.GT.AND P0, PT, R3, R24, PT ;  /* 0x000000180300720c */ /* 0x000fc60003f04270 */
[----:B------:R-:W-:-:S05]  /*0f40*/  IMAD.IADD R5, R24, 0x1, R5 ;  /* 0x0000000118057824 */ /* 0x000fca00078e0205 */
[----:B------:R-:W-:-:S05]  /*0f50*/  SEL R2, R5, 0x1f, P0 ;  /* 0x0000001f05027807 */ /* 0x000fca0000000000 */
[----:B------:R-:W0:Y:S02]  /*0f60*/  SHFL.DOWN P0, R3, R9, 0x1, R2 ;  /* 0x0820000009037989 */ /* 0x000e240000000002 */
[----:B0-----:R-:W-:-:S05]  /*0f70*/  @P0 FADD R3, R9, R3 ;  /* 0x0000000309030221 */ /* 0x001fca0000000000 */
[----:B------:R-:W0:Y:S02]  /*0f80*/  SHFL.DOWN P0, R4, R3, 0x2, R2 ;  /* 0x0840000003047989 */ /* 0x000e240000000002 */
[----:B0-----:R-:W-:-:S05]  /*0f90*/  @P0 FADD R4, R3, R4 ;  /* 0x0000000403040221 */ /* 0x001fca0000000000 */
[----:B------:R-:W0:Y:S02]  /*0fa0*/  SHFL.DOWN P0, R5, R4, 0x4, R2 ;  /* 0x0880000004057989 */ /* 0x000e240000000002 */
[----:B0-----:R-:W-:-:S05]  /*0fb0*/  @P0 FADD R5, R4, R5 ;  /* 0x0000000504050221 */ /* 0x001fca0000000000 */
[----:B------:R-:W0:Y:S02]  /*0fc0*/  SHFL.DOWN P0, R7, R5, 0x8, R2 ;  /* 0x0900000005077989 */ /* 0x000e240000000002 */
[----:B0-----:R-:W-:Y:S01]  /*0fd0*/  @P0 FADD R7, R5, R7 ;  /* 0x0000000705070221 */ /* 0x001fe20000000000 */
[----:B------:R-:W-:-:S04]  /*0fe0*/  ISETP.NE.AND P0, PT, R21, RZ, PT ;  /* 0x000000ff1500720c */ /* 0x000fc80003f05270 */
[----:B------:R-:W0:Y:S02]  /*0ff0*/  SHFL.DOWN P1, R0, R7, 0x10, R2 ;  /* 0x0a00000007007989 */ /* 0x000e240000020002 */
[----:B0-----:R-:W-:-:S07]  /*1000*/  @P1 FADD R0, R7, R0 ;  /* 0x0000000007001221 */ /* 0x001fce0000000000 */
[----:B------:R0:W-:Y:S04]  /*1010*/  @!P0 STS [R23.X4+0x10], R0 ;  /* 0x0000100017008388 */ /* 0x0001e80000004800 */
[----:B------:R-:W-:Y:S01]  /*1020*/  BAR.SYNC.DEFER_BLOCKING 0x0 ;  /* 0x0000000000007b1d */ /* 0x000fe20000010000 */
[----:B------:R-:W-:-:S13]  /*1030*/  ISETP.NE.AND P0, PT, R20, RZ, PT ;  /* 0x000000ff1400720c */ /* 0x000fda0003f05270 */
[----:B------:R-:W-:Y:S05]  /*1040*/  @P0 BRA `(.L_x_1825) ;  /* 0x000004a000000947 */ /* 0x000fea0003800000 */
[----:B0-----:R-:W0:Y:S01]  /*1050*/  LDS.128 R4, [0x10] ;  /* 0x00001000ff047984 */ /* 0x001e220000000c00 */
[C---:B------:R-:W-:Y:S02]  /*1060*/  ISETP.GT.AND P1, PT, R24.reuse, 0x20, PT ;  /* 0x000000201800780c */ /* 0x040fe40003f24270 */
[C---:B------:R-:W-:Y:S01]  /*1070*/  ISETP.GT.AND P2, PT, R24.reuse, 0x40, PT ;  /* 0x000000401800780c */ /* 0x040fe20003f44270 */
[----:B------:R-:W1:Y:S01]  /*1080*/  LDS.128 R8, [0x20] ;  /* 0x00002000ff087984 */ /* 0x000e620000000c00 */
[C---:B------:R-:W-:Y:S02]  /*1090*/  ISETP.GT.AND P3, PT, R24.reuse, 0x60, PT ;  /* 0x000000601800780c */ /* 0x040fe40003f64270 */
[C---:B------:R-:W-:Y:S01]  /*10a0*/  ISETP.GT.AND P4, PT, R24.reuse, 0x80, PT ;  /* 0x000000801800780c */ /* 0x040fe20003f84270 */
[----:B------:R-:W2:Y:S01]  /*10b0*/  LDS R3, [0x24] ;  /* 0x00002400ff037984 */ /* 0x000ea20000000800 */
[----:B------:R-:W-:-:S03]  /*10c0*/  ISETP.GT.AND P5, PT, R24, 0xa0, PT ;  /* 0x000000a01800780c */ /* 0x000fc60003fa4270 */
[----:B------:R-:W3:Y:S04]  /*10d0*/  LDS.128 R12, [0x30] ;  /* 0x00003000ff0c7984 */ /* 0x000ee80000000c00 */
[----:B------:R-:W4:Y:S01]  /*10e0*/  LDS.128 R16, [0x40] ;  /* 0x00004000ff107984 */ /* 0x000f220000000c00 */
[----:B0-----:R-:W-:Y:S01]  /*10f0*/  @P1 FADD.FTZ R0, R0, R5 ;  /* 0x0000000500001221 */ /* 0x001fe20000010000 */
[----:B------:R-:W-:-:S03]  /*1100*/  ISETP.GT.AND P1, PT, R24, 0xc0, PT ;  /* 0x000000c01800780c */ /* 0x000fc60003f24270 */
[----:B------:R-:W-:Y:S01]  /*1110*/  @P2 FADD.FTZ R0, R0, R6 ;  /* 0x0000000600002221 */ /* 0x000fe20000010000 */
[----:B------:R-:W-:-:S03]  /*1120*/  ISETP.GT.AND P2, PT, R24, 0xe0, PT ;  /* 0x000000e01800780c */ /* 0x000fc60003f44270 */
[----:B------:R-:W-:Y:S01]  /*1130*/  @P3 FADD.FTZ R0, R0, R7 ;  /* 0x0000000700003221 */ /* 0x000fe20000010000 */
[----:B------:R-:W-:-:S03]  /*1140*/  ISETP.GT.AND P3, PT, R24, 0x100, PT ;  /* 0x000001001800780c */ /* 0x000fc60003f64270 */
[----:B-1----:R-:W-:Y:S01]  /*1150*/  @P4 FADD.FTZ R0, R0, R8 ;  /* 0x0000000800004221 */ /* 0x002fe20000010000 */
[----:B------:R-:W-:-:S03]  /*1160*/  ISETP.GT.AND P4, PT, R24, 0x120, PT ;  /* 0x000001201800780c */ /* 0x000fc60003f84270 */
[----:B--2---:R-:W-:-:S04]  /*1170*/  @P5 FADD.FTZ R0, R0, R3 ;  /* 0x0000000300005221 */ /* 0x004fc80000010000 */
[----:B------:R-:W-:Y:S01]  /*1180*/  @P1 FADD.FTZ R0, R0, R10 ;  /* 0x0000000a00001221 */ /* 0x000fe20000010000 */
[----:B------:R-:W-:-:S03]  /*1190*/  ISETP.GT.AND P1, PT, R24, 0x140, PT ;  /* 0x000001401800780c */ /* 0x000fc60003f24270 */
[----:B------:R-:W-:Y:S01]  /*11a0*/  @P2 FADD.FTZ R0, R0, R11 ;  /* 0x0000000b00002221 */ /* 0x000fe20000010000 */
[----:B------:R-:W-:-:S03]  /*11b0*/  ISETP.GT.AND P2, PT, R24, 0x160, PT ;  /* 0x000001601800780c */ /* 0x000fc60003f44270 */
[----:B---3--:R-:W-:Y:S01]  /*11c0*/  @P3 FADD.FTZ R0, R0, R12 ;  /* 0x0000000c00003221 */ /* 0x008fe20000010000 */
[----:B------:R-:W-:-:S03]  /*11d0*/  ISETP.GT.AND P3, PT, R24, 0x180, PT ;  /* 0x000001801800780c */ /* 0x000fc60003f64270 */
[----:B------:R-:W-:Y:S01]  /*11e0*/  @P4 FADD.FTZ R0, R0, R13 ;  /* 0x0000000d00004221 */ /* 0x000fe20000010000 */
[----:B------:R-:W-:-:S03]  /*11f0*/  ISETP.GT.AND P4, PT, R24, 0x1a0, PT ;  /* 0x000001a01800780c */ /* 0x000fc60003f84270 */
[----:B------:R-:W-:Y:S01]  /*1200*/  @P1 FADD.FTZ R0, R0, R14 ;  /* 0x0000000e00001221 */ /* 0x000fe20000010000 */
[----:B------:R-:W-:-:S03]  /*1210*/  ISETP.GT.AND P1, PT, R24, 0x1c0, PT ;  /* 0x000001c01800780c */ /* 0x000fc60003f24270 */
[----:B------:R-:W-:Y:S01]  /*1220*/  @P2 FADD.FTZ R0, R0, R15 ;  /* 0x0000000f00002221 */ /* 0x000fe20000010000 */
[----:B------:R-:W-:-:S03]  /*1230*/  ISETP.GE.AND P2, PT, R24, 0x1e1, PT ;  /* 0x000001e11800780c */ /* 0x000fc60003f46270 */
[----:B----4-:R-:W-:-:S04]  /*1240*/  @P3 FADD.FTZ R0, R0, R16 ;  /* 0x0000001000003221 */ /* 0x010fc80000010000 */
[----:B------:R-:W-:-:S04]  /*1250*/  @P4 FADD.FTZ R0, R17, R0 ;  /* 0x0000000011004221 */ /* 0x000fc80000010000 */
[----:B------:R-:W-:Y:S02]  /*1260*/  @P1 FADD.FTZ R0, R18, R0 ;  /* 0x0000000012001221 */ /* 0x000fe40000010000 */
[----:B------:R-:W-:Y:S05]  /*1270*/  @!P2 BRA `(.L_x_1825) ;  /* 0x000002700000a947 */ /* 0x000fea0003800000 */
[----:B------:R-:W0:Y:S02]  /*1280*/  LDS R3, [0x4c] ;  /* 0x00004c00ff037984 */ /* 0x000e240000000800 */
[----:B0-----:R-:W-:Y:S01]  /*1290*/  FADD.FTZ R0, R0, R3 ;  /* 0x0000000300007221 */ /* 0x001fe20000010000 */
[----:B------:R-:W-:Y:S05]  /*12a0*/  BRA `(.L_x_1825) ;  /* 0x0000024000007947 */ /* 0x000fea0003800000 */
.L_x_1824:
[----:B------:R-:W0:Y:S01]  /*12b0*/  SHFL.DOWN P0, R2, R9, 0x1, 0x1f ;  /* 0x08201f0009027f89 */ /* 0x000e220000000000 */
[----:B------:R-:W-:Y:S01]  /*12c0*/  ISETP.NE.AND P1, PT, R21, RZ, PT ;  /* 0x000000ff1500720c */ /* 0x000fe20003f25270 */
[----:B0-----:R-:W-:-:S05]  /*12d0*/  @P0 FADD R2, R9, R2 ;  /* 0x0000000209020221 */ /* 0x001fca0000000000 */
[----:B------:R-:W0:Y:S02]  /*12e0*/  SHFL.DOWN P0, R3, R2, 0x2, 0x1f ;  /* 0x08401f0002037f89 */ /* 0x000e240000000000 */
[----:B0-----:R-:W-:-:S05]  /*12f0*/  @P0 FADD R3, R2, R3 ;  /* 0x0000000302030221 */ /* 0x001fca0000000000 */
[----:B------:R-:W0:Y:S02]  /*1300*/  SHFL.DOWN P0, R4, R3, 0x4, 0x1f ;  /* 0x08801f0003047f89 */ /* 0x000e240000000000 */
[----:B0-----:R-:W-:-:S05]  /*1310*/  @P0 FADD R4, R3, R4 ;  /* 0x0000000403040221 */ /* 0x001fca0000000000 */
[----:B------:R-:W0:Y:S02]  /*1320*/  SHFL.DOWN P0, R5, R4, 0x8, 0x1f ;  /* 0x09001f0004057f89 */ /* 0x000e240000000000 */
[----:B0-----:R-:W-:-:S05]  /*1330*/  @P0 FADD R5, R4, R5 ;  /* 0x0000000504050221 */ /* 0x001fca0000000000 */
[----:B------:R-:W0:Y:S02]  /*1340*/  SHFL.DOWN P0, R0, R5, 0x10, 0x1f ;  /* 0x0a001f0005007f89 */ /* 0x000e240000000000 */
[----:B0-----:R-:W-:Y:S01]  /*1350*/  @P0 FADD R0, R5, R0 ;  /* 0x0000000005000221 */ /* 0x001fe20000000000 */
[----:B------:R-:W-:-:S04]  /*1360*/  ISETP.NE.AND P0, PT, R20, RZ, PT ;  /* 0x000000ff1400720c */ /* 0x000fc80003f05270 */
[----:B------:R0:W-:Y:S04]  /*1370*/  @!P1 STS [R23.X4+0x10], R0 ;  /* 0x0000100017009388 */ /* 0x0001e80000004800 */
[----:B------:R-:W-:Y:S06]  /*1380*/  BAR.SYNC.DEFER_BLOCKING 0x0 ;  /* 0x0000000000007b1d */ /* 0x000fec0000010000 */
        /* <DEDUP_REMOVED lines=22> */
.L_x_1825:
[----:B0-----:R-:W-:Y:S05]  /*14f0*/  BSYNC B0 ;  /* 0x0000000000007941 */ /* 0x001fea0003800000 */
.L_x_1823:
[----:B------:R-:W-:Y:S01]  /*1500*/  BSSY B0, `(.L_x_1826) ;  /* 0x0000005000007945 */ /* 0x000fe20003800000 */
[----:B------:R-:W-:Y:S05]  /*1510*/  @P0 BRA `(.L_x_1827) ;  /* 0x0000003000000947 */ /* 0x000fea0003800000 */
[----:B------:R-:W-:Y:S02]  /*1520*/  IMAD.MOV.U32 R2, RZ, RZ, c[0x0][0x178] ;  /* 0x00005e00ff027624 */ /* 0x000fe400078e00ff */
[----:B------:R-:W-:-:S05]  /*1530*/  IMAD.MOV.U32 R3, RZ, RZ, c[0x0][0x17c] ;  /* 0x00005f00ff037624 */ /* 0x000fca00078e00ff */
[----:B------:R0:W-:Y:S02]  /*1540*/  RED.E.ADD.F32.FTZ.RN.STRONG.GPU [R2.64], R0 ;  /* 0x000000000200798e */ /* 0x0001e4000c10e786 */
.L_x_1827:
[----:B------:R-:W-:Y:S05]  /*1550*/  BSYNC B0 ;  /* 0x0000000000007941 */ /* 0x000fea0003800000 */
.L_x_1826:
[----:B0-----:R-:W-:Y:S01]  /*1560*/  IMAD.MOV.U32 R3, RZ, RZ, c[0x0][0xc] ;  /* 0x00000300ff037624 */ /* 0x001fe200078e00ff */
[----:B------:R-:W-:-:S06]  /*1570*/  NOP ;  /* 0x0000000000007918 */ /* 0x000fcc0000000000 */
[----:B------:R-:W-:-:S05]  /*1580*/  IMAD R22, R3, 0x1000, R22 ;  /* 0x0000100003167824 */ /* 0x000fca00078e0216 */
[----:B------:R-:W-:-:S13]  /*1590*/  ISETP.GE.U32.AND P0, PT, R22, UR5, PT ;  /* 0x0000000516007c0c */ /* 0x000fda000bf06070 */
[----:B------:R-:W-:Y:S01]  /*15a0*/  @P0 CALL.REL.NOINC `(.L_x_1828) ;  /* 0x0000001000000944 */ /* 0x000fe20003c00000 */
[----:B------:R-:W-:Y:S05]  /*15b0*/  BRA `(.L_x_1829) ;  /* 0xffffeb7000007947 */ /* 0x000fea000383ffff */
.L_x_1828:
[----:B------:R-:W-:Y:S05]  /*15c0*/  EXIT ;  /* 0x000000000000794d */ /* 0x000fea0003800000 */
.L_x_1830:
        /* <DEDUP_REMOVED lines=11> */
.L_x_2187:


//--------------------- .text._Z33kPreconditionOptimizer32bit1StateIfLi4ELi4096ELi8EEvPT_S1_PfS2_ffffiffi --------------------------
	.section	.text._Z33kPreconditionOptimizer32bit1StateIfLi4ELi4096ELi8EEvPT_S1_PfS2_ffffiffi,"ax",@progbits
	.sectioninfo	@"SHI_REGISTERS=42"
	.align	128
        .global         _Z33kPreconditionOptimizer32bit1StateIfLi4ELi4096ELi8EEvPT_S1_PfS2_ffffiffi
        .type           _Z33kPreconditionOptimizer32bit1StateIfLi4ELi4096ELi8EEvPT_S1_PfS2_ffffiffi,@function
        .size           _Z33kPreconditionOptimizer32bit1StateIfLi4ELi4096ELi8EEvPT_S1_PfS2_ffffiffi,(.L_x_2188 - _Z33kPreconditionOptimizer32bit1StateIfLi4ELi4096ELi8EEvPT_S1_PfS2_ffffiffi)
        .other          _Z33kPreconditionOptimizer32bit1StateIfLi4ELi4096ELi8EEvPT_S1_PfS2_ffffiffi,@"STO_CUDA_ENTRY STV_DEFAULT"
_Z33kPreconditionOptimizer32bit1StateIfLi4ELi4096ELi8EEvPT_S1_PfS2_ffffiffi:
.text._Z33kPreconditionOptimizer32bit1StateIfLi4ELi4096ELi8EEvPT_S1_PfS2_ffffiffi:
        /* <DEDUP_REMOVED lines=19> */
.L_x_1837:
[----:B------:R-:W-:Y:S01]  /*0130*/  SHF.L.U32 R2, R0, 0x3, RZ ;  /* 0x0000000300027819 */ /* 0x000fe200000006ff */
[----:B------:R-:W-:Y:S01]  /*0140*/  BAR.SYNC.DEFER_BLOCKING 0x0 ;  /* 0x0000000000007b1d */ /* 0x000fe20000010000 */
[----:B------:R-:W-:Y:S01]  /*0150*/  IADD3 R7, -R5, c[0x0][0x19c], RZ ;  /* 0x0000670005077a10 */ /* 0x000fe20007ffe1ff */
[----:B------:R-:W-:Y:S01]  /*0160*/  CS2R R16, SRZ ;  /* 0x0000000000107805 */ /* 0x000fe2000001ff00 */
[----:B------:R-:W-:Y:S01]  /*0170*/  LOP3.LUT R27, R2, 0xffffff00, RZ, 0xc0, !PT ;  /* 0xffffff00021b7812 */ /* 0x000fe200078ec0ff */
[----:B------:R-:W-:Y:S01]  /*0180*/  HFMA2.MMA R13, -RZ, RZ, 0, 0 ;  /* 0x00000000ff0d7435 */ /* 0x000fe200000001ff */
[----:B------:R-:W-:Y:S01]  /*0190*/  IMNMX.U32 R7, R7, 0x1000, PT ;  /* 0x0000100007077817 */ /* 0x000fe20003800000 */
[----:B------:R-:W-:Y:S01]  /*01a0*/  IMAD.MOV.U32 R14, RZ, RZ, RZ ;  /* 0x000000ffff0e7224 */ /* 0x000fe200078e00ff */
[----:B------:R-:W-:Y:S01]  /*01b0*/  LOP3.LUT R8, R27, 0x1f, R0, 0xf8, !PT ;  /* 0x0000001f1b087812 */ /* 0x000fe200078ef800 */
[----:B------:R-:W-:Y:S01]  /*01c0*/  CS2R R18, SRZ ;  /* 0x0000000000127805 */ /* 0x000fe2000001ff00 */
[----:B------:R-:W-:Y:S01]  /*01d0*/  IMAD.MOV.U32 R22, RZ, RZ, RZ ;  /* 0x000000ffff167224 */ /* 0x000fe200078e00ff */
[----:B------:R-:W-:-:S02]  /*01e0*/  MOV R20, RZ ;  /* 0x000000ff00147202 */ /* 0x000fc40000000f00 */
[C---:B------:R-:W-:Y:S02]  /*01f0*/  LOP3.LUT R10, R8.reuse, 0x40, RZ, 0xfc, !PT ;  /* 0x00000040080a7812 */ /* 0x040fe400078efcff */
[----:B------:R-:W-:Y:S02]  /*0200*/  IADD3 R3, P1, R8, R5, RZ ;  /* 0x0000000508037210 */ /* 0x000fe40007f3e0ff */
[----:B------:R-:W-:Y:S02]  /*0210*/  ISETP.GE.AND P4, PT, R10, R7, PT ;  /* 0x000000070a00720c */ /* 0x000fe40003f86270 */
[C---:B------:R-:W-:Y:S01]  /*0220*/  LEA.HI.X.SX32 R10, R8.reuse, RZ, 0x1, P1 ;  /* 0x000000ff080a7211 */ /* 0x040fe200008f0eff */
[C---:B------:R-:W-:Y:S01]  /*0230*/  IMAD.SHL.U32 R9, R3.reuse, 0x4, RZ ;  /* 0x0000000403097824 */ /* 0x040fe200078e00ff */
[----:B------:R-:W-:Y:S02]  /*0240*/  LOP3.LUT R2, R8, 0x20, RZ, 0xfc, !PT ;  /* 0x0000002008027812 */ /* 0x000fe400078efcff */
[----:B------:R-:W-:-:S02]  /*0250*/  SHF.L.U64.HI R3, R3, 0x2, R10 ;  /* 0x0000000203037819 */ /* 0x000fc4000001020a */
[----:B------:R-:W-:Y:S02]  /*0260*/  LOP3.LUT R12, R8, 0x60, RZ, 0xfc, !PT ;  /* 0x00000060080c7812 */ /* 0x000fe400078efcff */
[----:B------:R-:W-:Y:S02]  /*0270*/  IADD3 R10, P6, R9, c[0x0][0x160], RZ ;  /* 0x00005800090a7a10 */ /* 0x000fe40007fde0ff */
[-C--:B------:R-:W-:Y:S02]  /*0280*/  ISETP.GE.AND P0, PT, R2, R7.reuse, PT ;  /* 0x000000070200720c */ /* 0x080fe40003f06270 */
[----:B------:R-:W-:Y:S02]  /*0290*/  ISETP.GE.AND P3, PT, R12, R7, PT ;  /* 0x000000070c00720c */ /* 0x000fe40003f66270 */
[----:B------:R-:W-:Y:S02]  /*02a0*/  LOP3.LUT R2, R8, 0x80, RZ, 0xfc, !PT ;  /* 0x0000008008027812 */ /* 0x000fe400078efcff */
[----:B------:R-:W-:-:S02]  /*02b0*/  IADD3.X R11, R3, c[0x0][0x164], RZ, P6, !PT ;  /* 0x00005900030b7a10 */ /* 0x000fc400037fe4ff */
[C---:B------:R-:W-:Y:S02]  /*02c0*/  LOP3.LUT R12, R8.reuse, 0xa0, RZ, 0xfc, !PT ;  /* 0x000000a0080c7812 */ /* 0x040fe400078efcff */
[-C--:B------:R-:W-:Y:S01]  /*02d0*/  ISETP.GE.AND P6, PT, R8, R7.reuse, PT ;  /* 0x000000070800720c */ /* 0x080fe20003fc6270 */
[----:B------:R0:W2:Y:S01]  /*02e0*/  @!P4 LDG.E R13, [R10.64+0x100] ;  /* 0x000100060a0dc981 */ /* 0x0000a2000c1e1900 */
[-C--:B------:R-:W-:Y:S02]  /*02f0*/  ISETP.GE.AND P2, PT, R2, R7.reuse, PT ;  /* 0x000000070200720c */ /* 0x080fe40003f46270 */
[----:B------:R-:W-:Y:S01]  /*0300*/  ISETP.GE.AND P1, PT, R12, R7, PT ;  /* 0x000000070c00720c */ /* 0x000fe20003f26270 */
[----:B------:R0:W3:Y:S01]  /*0310*/  @!P0 LDG.E R14, [R10.64+0x80] ;  /* 0x000080060a0e8981 */ /* 0x0000e2000c1e1900 */
[----:B------:R-:W-:Y:S02]  /*0320*/  IADD3 R2, P5, R9, c[0x0][0x170], RZ ;  /* 0x00005c0009027a10 */ /* 0x000fe40007fbe0ff */
[----:B------:R-:W-:Y:S01]  /*0330*/  LOP3.LUT R12, R8, 0xc0, RZ, 0xfc, !PT ;  /* 0x000000c0080c7812 */ /* 0x000fe200078efcff */
[----:B------:R0:W4:Y:S01]  /*0340*/  @!P3 LDG.E R16, [R10.64+0x180] ;  /* 0x000180060a10b981 */ /* 0x000122000c1e1900 */
[----:B------:R-:W-:-:S02]  /*0350*/  IADD3.X R3, R3, c[0x0][0x174], RZ, P5, !PT ;  /* 0x00005d0003037a10 */ /* 0x000fc40002ffe4ff */
[----:B------:R-:W-:Y:S01]  /*0360*/  ISETP.GE.AND P5, PT, R12, R7, PT ;  /* 0x000000070c00720c */ /* 0x000fe20003fa6270 */
[----:B------:R0:W5:Y:S01]  /*0370*/  @!P6 LDG.E R17, [R10.64] ;  /* 0x000000060a11e981 */ /* 0x000162000c1e1900 */
[----:B------:R-:W-:-:S03]  /*0380*/  LOP3.LUT R12, R8, 0xe0, RZ, 0xfc, !PT ;  /* 0x000000e0080c7812 */ /* 0x000fc600078efcff */
[----:B------:R0:W2:Y:S01]  /*0390*/  @!P2 LDG.E R19, [R10.64+0x200] ;  /* 0x000200060a13a981 */ /* 0x0000a2000c1e1900 */
[----:B------:R-:W-:-:S03]  /*03a0*/  ISETP.GE.AND P6, PT, R12, R7, PT ;  /* 0x000000070c00720c */ /* 0x000fc60003fc6270 */
[----:B------:R0:W2:Y:S04]  /*03b0*/  @!P1 LDG.E R22, [R10.64+0x280] ;  /* 0x000280060a169981 */ /* 0x0000a8000c1e1900 */
[----:B------:R0:W4:Y:S06]  /*03c0*/  @!P5 LDG.E R20, [R10.64+0x300] ;  /* 0x000300060a14d981 */ /* 0x00012c000c1e1900 */
[----:B------:R0:W4:Y:S01]  /*03d0*/  @!P6 LDG.E R18, [R10.64+0x380] ;  /* 0x000380060a12e981 */ /* 0x000122000c1e1900 */
[----:B------:R-:W-:-:S05]  /*03e0*/  IMAD.IADD R29, R27, 0x1, R4 ;  /* 0x000000011b1d7824 */ /* 0x000fca00078e0204 */
[C---:B------:R-:W-:Y:S01]  /*03f0*/  IADD3 R24, R29.reuse, 0x40, RZ ;  /* 0x000000401d187810 */ /* 0x040fe20007ffe0ff */
[----:B------:R-:W-:Y:S01]  /*0400*/  IMAD R25, R4, 0x7, R29 ;  /* 0x0000000704197824 */ /* 0x000fe200078e021d */
[C---:B------:R-:W-:Y:S02]  /*0410*/  IADD3 R12, R29.reuse, 0x20, RZ ;  /* 0x000000201d0c7810 */ /* 0x040fe40007ffe0ff */
[C---:B------:R-:W-:Y:S02]  /*0420*/  IADD3 R30, R29.reuse, 0xa0, RZ ;  /* 0x000000a01d1e7810 */ /* 0x040fe40007ffe0ff */
[C---:B------:R-:W-:Y:S02]  /*0430*/  IADD3 R32, R29.reuse, 0xc0, RZ ;  /* 0x000000c01d207810 */ /* 0x040fe40007ffe0ff */
[C---:B------:R-:W-:Y:S02]  /*0440*/  IADD3 R26, R29.reuse, 0x60, RZ ;  /* 0x000000601d1a7810 */ /* 0x040fe40007ffe0ff */
[----:B------:R-:W-:-:S02]  /*0450*/  IADD3 R28, R29, 0x80, RZ ;  /* 0x000000801d1c7810 */ /* 0x000fc40007ffe0ff */
[C---:B------:R-:W-:Y:S02]  /*0460*/  IADD3 R34, R29.reuse, 0xe0, RZ ;  /* 0x000000e01d227810 */ /* 0x040fe40007ffe0ff */
[-C--:B0-----:R-:W-:Y:S02]  /*0470*/  LEA.HI.SX32 R10, R24, R29.reuse, 0x1b ;  /* 0x0000001d180a7211 */ /* 0x081fe400078fdaff */
[-C--:B------:R-:W-:Y:S02]  /*0480*/  LEA.HI.SX32 R24, R29, R29.reuse, 0x1b ;  /* 0x0000001d1d187211 */ /* 0x080fe400078fdaff */
[-C--:B------:R-:W-:Y:S02]  /*0490*/  LEA.HI.SX32 R9, R12, R29.reuse, 0x1b ;  /* 0x0000001d0c097211 */ /* 0x080fe400078fdaff */
[----:B------:R-:W-:Y:S02]  /*04a0*/  LEA.HI.SX32 R15, R30, R29, 0x1b ;  /* 0x0000001d1e0f7211 */ /* 0x000fe400078fdaff */
[----:B------:R-:W-:-:S02]  /*04b0*/  LEA R27, R4, R27, 0x3 ;  /* 0x0000001b041b7211 */ /* 0x000fc400078e18ff */
[-C--:B------:R-:W-:Y:S02]  /*04c0*/  LEA.HI.SX32 R21, R32, R29.reuse, 0x1b ;  /* 0x0000001d20157211 */ /* 0x080fe400078fdaff */
[C---:B------:R-:W-:Y:S02]  /*04d0*/  IADD3 R30, R25.reuse, 0x3, RZ ;  /* 0x00000003191e7810 */ /* 0x040fe40007ffe0ff */
[-C--:B------:R-:W-:Y:S02]  /*04e0*/  LEA.HI.SX32 R11, R26, R29.reuse, 0x1b ;  /* 0x0000001d1a0b7211 */ /* 0x080fe400078fdaff */
[-C--:B------:R-:W-:Y:S02]  /*04f0*/  LEA.HI.SX32 R12, R28, R29.reuse, 0x1b ;  /* 0x0000001d1c0c7211 */ /* 0x080fe400078fdaff */
[----:B------:R-:W-:Y:S02]  /*0500*/  LEA.HI.SX32 R23, R34, R29, 0x1b ;  /* 0x0000001d22177211 */ /* 0x000fe400078fdaff */
        /* <DEDUP_REMOVED lines=13> */
[----:B------:R-:W-:Y:S01]  /*05e0*/  LEA.HI.SX32 R36, R25, R25, 0x1b ;  /* 0x0000001919247211 */ /* 0x000fe200078fdaff */
[----:B------:R-:W-:Y:S01]  /*05f0*/  CS2R R38, SRZ ;  /* 0x0000000000267805 */ /* 0x000fe2000001ff00 */
[----:B------:R-:W-:Y:S01]  /*0600*/  IMAD.MOV.U32 R37, RZ, RZ, RZ ;  /* 0x000000ffff257224 */ /* 0x000fe200078e00ff */
[----:B-----5:R-:W-:Y:S04]  /*0610*/  STS [R24.X4], R17 ;  /* 0x0000001118007388 */ /* 0x020fe80000004800 */
[----:B---3--:R-:W-:Y:S04]  /*0620*/  STS [R9.X4+0x80], R14 ;  /* 0x0000800e09007388 */ /* 0x008fe80000004800 */
[----:B--2---:R-:W-:Y:S04]  /*0630*/  STS [R10.X4+0x100], R13 ;  /* 0x0001000d0a007388 */ /* 0x004fe80000004800 */
[----:B----4-:R-:W-:Y:S04]  /*0640*/  STS [R11.X4+0x180], R16 ;  /* 0x000180100b007388 */ /* 0x010fe80000004800 */
[----:B------:R-:W-:Y:S04]  /*0650*/  STS [R12.X4+0x200], R19 ;  /* 0x000200130c007388 */ /* 0x000fe80000004800 */
[----:B------:R-:W-:Y:S04]  /*0660*/  STS [R15.X4+0x280], R22 ;  /* 0x000280160f007388 */ /* 0x000fe80000004800 */
[----:B------:R-:W-:Y:S04]  /*0670*/  STS [R21.X4+0x300], R20 ;  /* 0x0003001415007388 */ /* 0x000fe80000004800 */
[----:B------:R0:W-:Y:S01]  /*0680*/  STS [R23.X4+0x380], R18 ;  /* 0x0003801217007388 */ /* 0x0001e20000004800 */
[----:B------:R-:W-:-:S06]  /*0690*/  NOP ;  /* 0x0000000000007918 */ /* 0x000fcc0000000000 */
[----:B------:R-:W1:Y:S04]  /*06a0*/  LDS R35, [R36.X4] ;  /* 0x0000000024237984 */ /* 0x000e680000004800 */
[----:B------:R-:W2:Y:S04]  /*06b0*/  LDS R34, [R26.X4+0x4] ;  /* 0x000004001a227984 */ /* 0x000ea80000004800 */
[----:B------:R-:W3:Y:S04]  /*06c0*/  LDS R33, [R28.X4+0x8] ;  /* 0x000008001c217984 */ /* 0x000ee80000004800 */
[----:B------:R-:W4:Y:S04]  /*06d0*/  LDS R25, [R29.X4+0xc] ;  /* 0x00000c001d197984 */ /* 0x000f280000004800 */
[----:B------:R-:W2:Y:S04]  /*06e0*/  LDS R17, [R30.X4+0x10] ;  /* 0x000010001e117984 */ /* 0x000ea80000004800 */
[----:B------:R-:W1:Y:S04]  /*06f0*/  LDS R16, [R31.X4+0x14] ;  /* 0x000014001f107984 */ /* 0x000e680000004800 */
[----:B------:R-:W1:Y:S04]  /*0700*/  LDS R14, [R32.X4+0x18] ;  /* 0x00001800200e7984 */ /* 0x000e680000004800 */
[----:B------:R-:W1:Y:S04]  /*0710*/  LDS R13, [R27.X4+0x1c] ;  /* 0x00001c001b0d7984 */ /* 0x000e680000004800 */
[----:B------:R-:W-:Y:S01]  /*0720*/  BAR.SYNC.DEFER_BLOCKING 0x0 ;  /* 0x0000000000007b1d */ /* 0x000fe20000010000 */
[----:B0-----:R-:W-:Y:S01]  /*0730*/  CS2R R18, SRZ ;  /* 0x0000000000127805 */ /* 0x001fe2000001ff00 */
[----:B------:R-:W-:Y:S01]  /*0740*/  IMAD.MOV.U32 R22, RZ, RZ, RZ ;  /* 0x000000ffff167224 */ /* 0x000fe200078e00ff */
[----:B------:R-:W-:-:S03]  /*0750*/  MOV R20, RZ ;  /* 0x000000ff00147202 */ /* 0x000fc60000000f00 */
[----:B------:R-:W5:Y:S01]  /*0760*/  @!P0 LDG.E R38, [R2.64+0x80] ;  /* 0x0000800602268981 */ /* 0x000f62000c1e1900 */
[----:B------:R-:W-:Y:S01]  /*0770*/  ISETP.GE.AND P0, PT, R8, R7, PT ;  /* 0x000000070800720c */ /* 0x000fe20003f06270 */
[----:B------:R-:W-:Y:S02]  /*0780*/  HFMA2.MMA R8, -RZ, RZ, 0, 0 ;  /* 0x00000000ff087435 */ /* 0x000fe400000001ff */
[----:B------:R-:W5:Y:S04]  /*0790*/  @!P4 LDG.E R37, [R2.64+0x100] ;  /* 0x000100060225c981 */ /* 0x000f68000c1e1900 */
[----:B------:R-:W5:Y:S04]  /*07a0*/  @!P3 LDG.E R18, [R2.64+0x180] ;  /* 0x000180060212b981 */ /* 0x000f68000c1e1900 */
[----:B------:R-:W5:Y:S04]  /*07b0*/  @!P2 LDG.E R39, [R2.64+0x200] ;  /* 0x000200060227a981 */ /* 0x000f68000c1e1900 */
[----:B------:R-:W5:Y:S04]  /*07c0*/  @!P0 LDG.E R19, [R2.64] ;  /* 0x0000000602138981 */ /* 0x000f68000c1e1900 */
[----:B------:R-:W5:Y:S04]  /*07d0*/  @!P1 LDG.E R8, [R2.64+0x280] ;  /* 0x0002800602089981 */ /* 0x000f68000c1e1900 */
[----:B------:R-:W5:Y:S04]  /*07e0*/  @!P5 LDG.E R22, [R2.64+0x300] ;  /* 0x000300060216d981 */ /* 0x000f68000c1e1900 */
[----:B------:R-:W5:Y:S01]  /*07f0*/  @!P6 LDG.E R20, [R2.64+0x380] ;  /* 0x000380060214e981 */ /* 0x000f62000c1e1900 */
[----:B-1----:R-:W-:-:S02]  /*0800*/  FMUL.FTZ R35, R35, c[0x0][0x198] ;  /* 0x0000660023237a20 */ /* 0x002fc40000410000 */
[----:B--2---:R-:W-:Y:S02]  /*0810*/  FMUL.FTZ R34, R34, c[0x0][0x198] ;  /* 0x0000660022227a20 */ /* 0x004fe40000410000 */
[----:B---3--:R-:W-:Y:S02]  /*0820*/  FMUL.FTZ R33, R33, c[0x0][0x198] ;  /* 0x0000660021217a20 */ /* 0x008fe40000410000 */
[----:B----4-:R-:W-:Y:S02]  /*0830*/  FMUL.FTZ R25, R25, c[0x0][0x198] ;  /* 0x0000660019197a20 */ /* 0x010fe40000410000 */
[----:B------:R-:W-:Y:S02]  /*0840*/  FMUL.FTZ R17, R17, c[0x0][0x198] ;  /* 0x0000660011117a20 */ /* 0x000fe40000410000 */
[----:B------:R-:W-:Y:S02]  /*0850*/  FMUL.FTZ R16, R16, c[0x0][0x198] ;  /* 0x0000660010107a20 */ /* 0x000fe40000410000 */
[----:B------:R-:W-:-:S02]  /*0860*/  FMUL.FTZ R14, R14, c[0x0][0x198] ;  /* 0x000066000e0e7a20 */ /* 0x000fc40000410000 */
[----:B------:R-:W-:Y:S01]  /*0870*/  FMUL.FTZ R13, R13, c[0x0][0x198] ;  /* 0x000066000d0d7a20 */ /* 0x000fe20000410000 */
[----:B------:R-:W-:Y:S01]  /*0880*/  ISETP.GT.AND P0, PT, R7, 0x1ff, PT ;  /* 0x000001ff0700780c */ /* 0x000fe20003f04270 */
[----:B------:R-:W-:Y:S01]  /*0890*/  BSSY B0, `(.L_x_1831) ;  /* 0x00000a3000007945 */ /* 0x000fe20003800000 */
[----:B-----5:R-:W-:Y:S04]  /*08a0*/  STS [R24.X4], R19 ;  /* 0x0000001318007388 */ /* 0x020fe80000004800 */
[----:B------:R-:W-:Y:S04]  /*08b0*/  STS [R9.X4+0x80], R38 ;  /* 0x0000802609007388 */ /* 0x000fe80000004800 */
[----:B------:R-:W-:Y:S04]  /*08c0*/  STS [R10.X4+0x100], R37 ;  /* 0x000100250a007388 */ /* 0x000fe80000004800 */
[----:B------:R-:W-:Y:S04]  /*08d0*/  STS [R11.X4+0x180], R18 ;  /* 0x000180120b007388 */ /* 0x000fe80000004800 */
[----:B------:R-:W-:Y:S04]  /*08e0*/  STS [R12.X4+0x200], R39 ;  /* 0x000200270c007388 */ /* 0x000fe80000004800 */
[----:B------:R-:W-:Y:S04]  /*08f0*/  STS [R15.X4+0x280], R8 ;  /* 0x000280080f007388 */ /* 0x000fe80000004800 */
[----:B------:R-:W-:Y:S04]  /*0900*/  STS [R21.X4+0x300], R22 ;  /* 0x0003001615007388 */ /* 0x000fe80000004800 */
[----:B------:R-:W-:Y:S01]  /*0910*/  STS [R23.X4+0x380], R20 ;  /* 0x0003801417007388 */ /* 0x000fe20000004800 */
[----:B------:R-:W-:-:S06]  /*0920*/  NOP ;  /* 0x0000000000007918 */ /* 0x000fcc0000000000 */
[----:B------:R-:W0:Y:S04]  /*0930*/  LDS R36, [R36.X4] ;  /* 0x0000000024247984 */ /* 0x000e280000004800 */
[----:B------:R-:W1:Y:S04]  /*0940*/  LDS R3, [R26.X4+0x4] ;  /* 0x000004001a037984 */ /* 0x000e680000004800 */
[----:B------:R-:W2:Y:S04]  /*0950*/  LDS R28, [R28.X4+0x8] ;  /* 0x000008001c1c7984 */ /* 0x000ea80000004800 */
[----:B------:R-:W3:Y:S04]  /*0960*/  LDS R24, [R29.X4+0xc] ;  /* 0x00000c001d187984 */ /* 0x000ee80000004800 */
[----:B------:R-:W4:Y:S04]  /*0970*/  LDS R30, [R30.X4+0x10] ;  /* 0x000010001e1e7984 */ /* 0x000f280000004800 */
[----:B------:R-:W5:Y:S04]  /*0980*/  LDS R31, [R31.X4+0x14] ;  /* 0x000014001f1f7984 */ /* 0x000f680000004800 */
[----:B------:R-:W5:Y:S04]  /*0990*/  LDS R9, [R32.X4+0x18] ;  /* 0x0000180020097984 */ /* 0x000f680000004800 */
[----:B------:R-:W5:Y:S01]  /*09a0*/  LDS R8, [R27.X4+0x1c] ;  /* 0x00001c001b087984 */ /* 0x000f620000004800 */
[----:B0-----:R-:W-:-:S02]  /*09b0*/  FFMA.FTZ R2, R35, R35, R36 ;  /* 0x0000002323027223 */ /* 0x001fc40000010024 */
[----:B-1----:R-:W-:-:S04]  /*09c0*/  FFMA.FTZ R3, R34, R34, R3 ;  /* 0x0000002222037223 */ /* 0x002fc80000010003 */
[----:B------:R-:W0:Y:S01]  /*09d0*/  MUFU.SQRT R2, R2 ;  /* 0x0000000200027308 */ /* 0x000e220000002000 */
[----:B--2---:R-:W-:Y:S02]  /*09e0*/  FFMA.FTZ R28, R33, R33, R28 ;  /* 0x00000021211c7223 */ /* 0x004fe4000001001c */
[----:B---3--:R-:W-:-:S05]  /*09f0*/  FFMA.FTZ R24, R25, R25, R24 ;  /* 0x0000001919187223 */ /* 0x008fca0000010018 */
[----:B------:R-:W1:Y:S01]  /*0a00*/  MUFU.SQRT R3, R3 ;  /* 0x0000000300037308 */ /* 0x000e620000002000 */
[----:B----4-:R-:W-:-:S07]  /*0a10*/  FFMA.FTZ R30, R17, R17, R30 ;  /* 0x00000011111e7223 */ /* 0x010fce000001001e */
[----:B------:R-:W2:Y:S01]  /*0a20*/  MUFU.SQRT R28, R28 ;  /* 0x0000001c001c7308 */ /* 0x000ea20000002000 */
[----:B-----5:R-:W-:Y:S02]  /*0a30*/  FFMA.FTZ R31, R16, R16, R31 ;  /* 0x00000010101f7223 */ /* 0x020fe4000001001f */
[----:B0-----:R-:W-:-:S05]  /*0a40*/  FADD.FTZ R2, R2, c[0x0][0x188] ;  /* 0x0000620002027621 */ /* 0x001fca0000010000 */
[----:B------:R-:W0:Y:S01]  /*0a50*/  MUFU.SQRT R24, R24 ;  /* 0x0000001800187308 */ /* 0x000e220000002000 */
[----:B------:R-:W-:Y:S02]  /*0a60*/  FFMA.FTZ R9, R14, R14, R9 ;  /* 0x0000000e0e097223 */ /* 0x000fe40000010009 */
[----:B-1----:R-:W-:-:S05]  /*0a70*/  FADD.FTZ R3, R3, c[0x0][0x188] ;  /* 0x0000620003037621 */ /* 0x002fca0000010000 */
[----:B------:R-:W1:Y:S01]  /*0a80*/  MUFU.SQRT R30, R30 ;  /* 0x0000001e001e7308 */ /* 0x000e620000002000 */
[----:B------:R-:W-:Y:S02]  /*0a90*/  FFMA.FTZ R8, R13, R13, R8 ;  /* 0x0000000d0d087223 */ /* 0x000fe40000010008 */
[----:B--2---:R-:W-:-:S05]  /*0aa0*/  FADD.FTZ R28, R28, c[0x0][0x188] ;  /* 0x000062001c1c7621 */ /* 0x004fca0000010000 */
[----:B------:R-:W2:Y:S01]  /*0ab0*/  MUFU.SQRT R31, R31 ;  /* 0x0000001f001f7308 */ /* 0x000ea20000002000 */
[----:B0-----:R-:W-:-:S07]  /*0ac0*/  FADD.FTZ R24, R24, c[0x0][0x188] ;  /* 0x0000620018187621 */ /* 0x001fce0000010000 */
[----:B------:R-:W0:Y:S08]  /*0ad0*/  MUFU.RCP R2, R2 ;  /* 0x0000000200027308 */ /* 0x000e300000001000 */
[----:B------:R-:W3:Y:S01]  /*0ae0*/  MUFU.SQRT R9, R9 ;  /* 0x0000000900097308 */ /* 0x000ee20000002000 */
[----:B-1----:R-:W-:-:S07]  /*0af0*/  FADD.FTZ R30, R30, c[0x0][0x188] ;  /* 0x000062001e1e7621 */ /* 0x002fce0000010000 */
[----:B------:R-:W1:Y:S08]  /*0b00*/  MUFU.RCP R3, R3 ;  /* 0x0000000300037308 */ /* 0x000e700000001000 */
[----:B------:R-:W4:Y:S01]  /*0b10*/  MUFU.SQRT R8, R8 ;  /* 0x0000000800087308 */ /* 0x000f220000002000 */
[----:B--2---:R-:W-:-:S07]  /*0b20*/  FADD.FTZ R31, R31, c[0x0][0x188] ;  /* 0x000062001f1f7621 */ /* 0x004fce0000010000 */
[----:B------:R-:W2:Y:S01]  /*0b30*/  MUFU.RCP R28, R28 ;  /* 0x0000001c001c7308 */ /* 0x000ea20000001000 */
[----:B0-----:R-:W-:-:S07]  /*0b40*/  FMUL.FTZ R35, R35, R2 ;  /* 0x0000000223237220 */ /* 0x001fce0000410000 */
[----:B------:R-:W0:Y:S01]  /*0b50*/  MUFU.RCP R24, R24 ;  /* 0x0000001800187308 */ /* 0x000e220000001000 */
[----:B---3--:R-:W-:Y:S02]  /*0b60*/  FADD.FTZ R9, R9, c[0x0][0x188] ;  /* 0x0000620009097621 */ /* 0x008fe40000010000 */
[----:B-1----:R-:W-:-:S05]  /*0b70*/  FMUL.FTZ R34, R34, R3 ;  /* 0x0000000322227220 */ /* 0x002fca0000410000 */
[----:B------:R-:W1:Y:S01]  /*0b80*/  MUFU.RCP R30, R30 ;  /* 0x0000001e001e7308 */ /* 0x000e620000001000 */
[----:B------:R-:W-:Y:S02]  /*0b90*/  FMUL.FTZ R35, R35, R35 ;  /* 0x0000002323237220 */ /* 0x000fe40000410000 */
[----:B----4-:R-:W-:-:S05]  /*0ba0*/  FADD.FTZ R8, R8, c[0x0][0x188] ;  /* 0x0000620008087621 */ /* 0x010fca0000010000 */
[----:B------:R-:W3:Y:S01]  /*0bb0*/  MUFU.RCP R31, R31 ;  /* 0x0000001f001f7308 */ /* 0x000ee20000001000 */
[----:B------:R-:W-:Y:S02]  /*0bc0*/  FFMA.FTZ R34, R34, R34, R35 ;  /* 0x0000002222227223 */ /* 0x000fe40000010023 */
[----:B--2---:R-:W-:-:S05]  /*0bd0*/  FMUL.FTZ R33, R33, R28 ;  /* 0x0000001c21217220 */ /* 0x004fca0000410000 */
[----:B------:R-:W2:Y:S01]  /*0be0*/  MUFU.RCP R9, R9 ;  /* 0x0000000900097308 */ /* 0x000ea20000001000 */
[----:B------:R-:W-:Y:S02]  /*0bf0*/  FFMA.FTZ R34, R33, R33, R34 ;  /* 0x0000002121227223 */ /* 0x000fe40000010022 */
[----:B0-----:R-:W-:-:S05]  /*0c00*/  FMUL.FTZ R25, R25, R24 ;  /* 0x0000001819197220 */ /* 0x001fca0000410000 */
[----:B------:R-:W0:Y:S01]  /*0c10*/  MUFU.RCP R8, R8 ;  /* 0x0000000800087308 */ /* 0x000e220000001000 */
[----:B------:R-:W-:Y:S02]  /*0c20*/  FFMA.FTZ R34, R25, R25, R34 ;  /* 0x0000001919227223 */ /* 0x000fe40000010022 */
[----:B-1----:R-:W-:Y:S02]  /*0c30*/  FMUL.FTZ R17, R17, R30 ;  /* 0x0000001e11117220 */ /* 0x002fe40000410000 */
[----:B---3--:R-:W-:Y:S02]  /*0c40*/  FMUL.FTZ R16, R16, R31 ;  /* 0x0000001f10107220 */ /* 0x008fe40000410000 */
[----:B------:R-:W-:Y:S02]  /*0c50*/  FFMA.FTZ R17, R17, R17, R34 ;  /* 0x0000001111117223 */ /* 0x000fe40000010022 */
[----:B--2---:R-:W-:Y:S02]  /*0c60*/  FMUL.FTZ R14, R14, R9 ;  /* 0x000000090e0e7220 */ /* 0x004fe40000410000 */
[----:B------:R-:W-:-:S04]  /*0c70*/  FFMA.FTZ R17, R16, R16, R17 ;  /* 0x0000001010117223 */ /* 0x000fc80000010011 */
[----:B------:R-:W-:Y:S02]  /*0c80*/  FFMA.FTZ R14, R14, R14, R17 ;  /* 0x0000000e0e0e7223 */ /* 0x000fe40000010011 */
[----:B0-----:R-:W-:-:S04]  /*0c90*/  FMUL.FTZ R13, R13, R8 ;  /* 0x000000080d0d7220 */ /* 0x001fc80000410000 */
[----:B------:R-:W-:Y:S01]  /*0ca0*/  FFMA.FTZ R14, R13, R13, R14 ;  /* 0x0000000d0d0e7223 */ /* 0x000fe2000001000e */
[----:B------:R-:W-:Y:S06]  /*0cb0*/  BAR.SYNC.DEFER_BLOCKING 0x0 ;  /* 0x0000000000007b1d */ /* 0x000fec0000010000 */
[----:B------:R-:W-:Y:S05]  /*0cc0*/  @P0 BRA `(.L_x_1832) ;  /* 0x000003b000000947 */ /* 0x000fea0003800000 */
[----:B------:R-:W-:-:S05]  /*0cd0*/  IMAD.SHL.U32 R2, R6, 0x20, RZ ;  /* 0x0000002006027824 */ /* 0x000fca00078e00ff */
[----:B------:R-:W-:Y:S02]  /*0ce0*/  IADD3 R8, R2, 0x20, RZ ;  /* 0x0000002002087810 */ /* 0x000fe40007ffe0ff */
[----:B------:R-:W-:Y:S02]  /*0cf0*/  LOP3.LUT R2, RZ, R2, RZ, 0x33, !PT ;  /* 0x00000002ff027212 */ /* 0x000fe400078e33ff */
[----:B------:R-:W-:Y:S02]  /*0d00*/  ISETP.GT.AND P0, PT, R8, R7, PT ;  /* 0x000000070800720c */ /* 0x000fe40003f04270 */
[----:B------:R-:W-:-:S04]  /*0d10*/  IADD3 R2, R7, R2, RZ ;  /* 0x0000000207027210 */ /* 0x000fc80007ffe0ff */
[----:B------:R-:W-:-:S06]  /*0d20*/  SEL R3, R2, 0x1f, P0 ;  /* 0x0000001f02037807 */ /* 0x000fcc0000000000 */
        /* <DEDUP_REMOVED lines=53> */
.L_x_1832:
        /* <DEDUP_REMOVED lines=36> */
.L_x_1833:
[----:B0-----:R-:W-:Y:S05]  /*12c0*/  BSYNC B0 ;  /* 0x0000000000007941 */ /* 0x001fea0003800000 */
.L_x_1831:
[----:B------:R-:W-:Y:S01]  /*12d0*/  BSSY B0, `(.L_x_1834) ;  /* 0x0000005000007945 */ /* 0x000fe20003800000 */
[----:B------:R-:W-:Y:S05]  /*12e0*/  @P0 BRA `(.L_x_1835) ;  /* 0x0000003000000947 */ /* 0x000fea0003800000 */
[----:B------:R-:W-:Y:S01]  /*12f0*/  IMAD.MOV.U32 R2, RZ, RZ, c[0x0][0x178] ;  /* 0x00005e00ff027624 */ /* 0x000fe200078e00ff */
[----:B------:R-:W-:-:S05]  /*1300*/  MOV R3, c[0x0][0x17c] ;  /* 0x00005f0000037a02 */ /* 0x000fca0000000f00 */
[----:B------:R0:W-:Y:S02]  /*1310*/  RED.E.ADD.F32.FTZ.RN.STRONG.GPU [R2.64], R25 ;  /* 0x000000190200798e */ /* 0x0001e4000c10e786 */
.L_x_1835:
[----:B------:R-:W-:Y:S05]  /*1320*/  BSYNC B0 ;  /* 0x0000000000007941 */ /* 0x000fea0003800000 */
.L_x_1834:
[----:B0-----:R-:W-:Y:S01]  /*1330*/  IMAD.MOV.U32 R2, RZ, RZ, c[0x0][0xc] ;  /* 0x00000300ff027624 */ /* 0x001fe200078e00ff */
[----:B------:R-:W-:-:S06]  /*1340*/  NOP ;  /* 0x0000000000007918 */ /* 0x000fcc0000000000 */
[----:B------:R-:W-:-:S04]  /*1350*/  LEA R5, R2, R5, 0xc ;  /* 0x0000000502057211 */ /* 0x000fc800078e60ff */
[----:B------:R-:W-:-:S13]  /*1360*/  ISETP.GE.U32.AND P0, PT, R5, UR5, PT ;  /* 0x0000000505007c0c */ /* 0x000fda000bf06070 */
[----:B------:R-:W-:Y:S01]  /*1370*/  @P0 CALL.REL.NOINC `(.L_x_1836) ;  /* 0x0000001000000944 */ /* 0x000fe20003c00000 */
[----:B------:R-:W-:Y:S05]  /*1380*/  BRA `(.L_x_1837) ;  /* 0xffffeda000007947 */ /* 0x000fea000383ffff */
.L_x_1836:
[----:B------:R-:W-:Y:S05]  /*1390*/  EXIT ;  /* 0x000000000000794d */ /* 0x000fea0003800000 */
.L_x_1838:
        /* <DEDUP_REMOVED lines=14> */
.L_x_2188:


//--------------------- .text._Z33kPreconditionOptimizer32bit1StateI6__halfLi4ELi4096ELi8EEvPT_S2_PfS3_ffffiffi --------------------------
	.section	.text._Z33kPreconditionOptimizer32bit1StateI6__halfLi4ELi4096ELi8EEvPT_S2_PfS3_ffffiffi,"ax",@progbits
	.sectioninfo	@"SHI_REGISTERS=46"
	.align	128
        .global         _Z33kPreconditionOptimizer32bit1StateI6__halfLi4ELi4096ELi8EEvPT_S2_PfS3_ffffiffi
        .type           _Z33kPreconditionOptimizer32bit1StateI6__halfLi4ELi4096ELi8EEvPT_S2_PfS3_ffffiffi,@function
        .size           _Z33kPreconditionOptimizer32bit1StateI6__halfLi4ELi4096ELi8EEvPT_S2_PfS3_ffffiffi,(.L_x_2189 - _Z33kPreconditionOptimizer32bit1StateI6__halfLi4ELi4096ELi8EEvPT_S2_PfS3_ffffiffi)
        .other          _Z33kPreconditionOptimizer32bit1StateI6__halfLi4ELi4096ELi8EEvPT_S2_PfS3_ffffiffi,@"STO_CUDA_ENTRY STV_DEFAULT"
_Z33kPreconditionOptimizer32bit1StateI6__halfLi4ELi4096ELi8EEvPT_S2_PfS3_ffffiffi:
.text._Z33kPreconditionOptimizer32bit1StateI6__halfLi4ELi4096ELi8EEvPT_S2_PfS3_ffffiffi:
        /* <DEDUP_REMOVED lines=19> */
.L_x_1845:
        /* <DEDUP_REMOVED lines=43> */
[----:B------:R-:W-:-:S04]  /*03e0*/  IADD3 R8, R10, R21, RZ ;  /* 0x000000150a087210 */ /* 0x000fc80007ffe0ff */
        /* <DEDUP_REMOVED lines=31> */
[-C--:B------:R-:W-:Y:S02]  /*05e0*/  LEA.HI.SX32 R12, R36, R15.reuse, 0x1b ;  /* 0x0000000f240c7211 */ /* 0x080fe400078fdaff */
[-C--:B------:R-:W-:Y:S02]  /*05f0*/  LEA.HI.SX32 R14, R14, R15.reuse, 0x1b ;  /* 0x0000000f0e0e7211 */ /* 0x080fe400078fdaff */
[----:B------:R-:W-:Y:S02]  /*0600*/  SHF.L.U32 R32, R3, 0x1, RZ ;  /* 0x0000000103207819 */ /* 0x000fe400000006ff */
[----:B------:R-:W-:Y:S01]  /*0610*/  LEA.HI.SX32 R15, R30, R15, 0x1b ;  /* 0x0000000f1e0f7211 */ /* 0x000fe200078fdaff */
[----:B------:R-:W-:Y:S01]  /*0620*/  IMAD.SHL.U32 R30, R5, 0x2, RZ ;  /* 0x00000002051e7824 */ /* 0x000fe200078e00ff */
[----:B------:R-:W-:Y:S01]  /*0630*/  SHF.L.U32 R43, R7, 0x1, RZ ;  /* 0x00000001072b7819 */ /* 0x000fe200000006ff */
[----:B------:R-:W-:-:S02]  /*0640*/  IMAD.SHL.U32 R41, R6, 0x2, RZ ;  /* 0x0000000206297824 */ /* 0x000fc400078e00ff */
[----:B------:R-:W-:Y:S01]  /*0650*/  IMAD.SHL.U32 R36, R8, 0x2, RZ ;  /* 0x0000000208247824 */ /* 0x000fe200078e00ff */
[----:B------:R-:W-:Y:S01]  /*0660*/  SHF.L.U32 R40, R12, 0x1, RZ ;  /* 0x000000010c287819 */ /* 0x000fe200000006ff */
[----:B------:R-:W-:Y:S01]  /*0670*/  IMAD.SHL.U32 R37, R13, 0x2, RZ ;  /* 0x000000020d257824 */ /* 0x000fe200078e00ff */
[----:B--2---:R0:W-:Y:S04]  /*0680*/  STS.U16 [R31], R16 ;  /* 0x000000101f007388 */ /* 0x0041e80000000400 */
[----:B---3--:R1:W-:Y:S04]  /*0690*/  STS.U16 [R34+0x40], R17 ;  /* 0x0000401122007388 */ /* 0x0083e80000000400 */
[----:B----4-:R2:W-:Y:S01]  /*06a0*/  STS.U16 [R32+0x80], R25 ;  /* 0x0000801920007388 */ /* 0x0105e20000000400 */
[----:B0-----:R-:W-:-:S03]  /*06b0*/  LEA.HI.SX32 R16, R29, R29, 0x1b ;  /* 0x0000001d1d107211 */ /* 0x001fc600078fdaff */
[----:B-----5:R0:W-:Y:S01]  /*06c0*/  STS.U16 [R33+0xc0], R26 ;  /* 0x0000c01a21007388 */ /* 0x0201e20000000400 */
[----:B------:R-:W-:Y:S01]  /*06d0*/  IMAD.SHL.U32 R29, R14, 0x2, RZ ;  /* 0x000000020e1d7824 */ /* 0x000fe200078e00ff */
[----:B-1----:R-:W-:Y:S02]  /*06e0*/  SHF.L.U32 R34, R9, 0x1, RZ ;  /* 0x0000000109227819 */ /* 0x002fe400000006ff */
[----:B------:R1:W-:Y:S01]  /*06f0*/  STS.U16 [R30+0x100], R27 ;  /* 0x0001001b1e007388 */ /* 0x0003e20000000400 */
[----:B--2---:R-:W-:Y:S02]  /*0700*/  IMAD.SHL.U32 R25, R10, 0x2, RZ ;  /* 0x000000020a197824 */ /* 0x004fe400078e00ff */
[----:B------:R-:W-:Y:S02]  /*0710*/  IMAD.SHL.U32 R32, R16, 0x2, RZ ;  /* 0x0000000210207824 */ /* 0x000fe400078e00ff */
[----:B0-----:R-:W-:Y:S01]  /*0720*/  IMAD.SHL.U32 R26, R11, 0x2, RZ ;  /* 0x000000020b1a7824 */ /* 0x001fe200078e00ff */
[----:B------:R-:W-:Y:S01]  /*0730*/  STS.U16 [R41+0x140], R28 ;  /* 0x0001401c29007388 */ /* 0x000fe20000000400 */
[----:B-1----:R-:W-:-:S03]  /*0740*/  SHF.L.U32 R30, R15, 0x1, RZ ;  /* 0x000000010f1e7819 */ /* 0x002fc600000006ff */
        /* <DEDUP_REMOVED lines=26> */
[----:B-1----:R-:W-:-:S02]  /*08f0*/  HADD2.F32 R18, -RZ, R18.H0_H0 ;  /* 0x20000012ff127230 */ /* 0x002fc40000004100 */
[----:B--2---:R-:W-:Y:S02]  /*0900*/  HADD2.F32 R19, -RZ, R19.H0_H0 ;  /* 0x20000013ff137230 */ /* 0x004fe40000004100 */
[----:B---3--:R-:W-:Y:S01]  /*0910*/  HADD2.F32 R25, -RZ, R25.H0_H0 ;  /* 0x20000019ff197230 */ /* 0x008fe20000004100 */
[----:B------:R-:W-:Y:S01]  /*0920*/  FMUL.FTZ R18, R18, c[0x0][0x198] ;  /* 0x0000660012127a20 */ /* 0x000fe20000410000 */
[----:B----4-:R-:W-:Y:S01]  /*0930*/  HADD2.F32 R26, -RZ, R26.H0_H0 ;  /* 0x2000001aff1a7230 */ /* 0x010fe20000004100 */
[----:B------:R-:W-:Y:S02]  /*0940*/  FMUL.FTZ R19, R19, c[0x0][0x198] ;  /* 0x0000660013137a20 */ /* 0x000fe40000410000 */
[----:B------:R-:W-:Y:S02]  /*0950*/  FMUL.FTZ R25, R25, c[0x0][0x198] ;  /* 0x0000660019197a20 */ /* 0x000fe40000410000 */
[----:B------:R-:W-:Y:S01]  /*0960*/  FMUL.FTZ R26, R26, c[0x0][0x198] ;  /* 0x000066001a1a7a20 */ /* 0x000fe20000410000 */
[----:B------:R-:W-:Y:S01]  /*0970*/  F2FP.PACK_AB R18, R19, R18 ;  /* 0x000000121312723e */ /* 0x000fe200000000ff */
[----:B------:R-:W-:-:S02]  /*0980*/  HADD2.F32 R27, -RZ, R27.H0_H0 ;  /* 0x2000001bff1b7230 */ /* 0x000fc40000004100 */
[----:B------:R-:W-:Y:S01]  /*0990*/  HADD2.F32 R28, -RZ, R28.H0_H0 ;  /* 0x2000001cff1c7230 */ /* 0x000fe20000004100 */
[----:B------:R-:W-:Y:S02]  /*09a0*/  F2FP.PACK_AB R25, R26, R25 ;  /* 0x000000191a19723e */ /* 0x000fe400000000ff */
[----:B------:R-:W-:Y:S02]  /*09b0*/  FMUL.FTZ R27, R27, c[0x0][0x198] ;  /* 0x000066001b1b7a20 */ /* 0x000fe40000410000 */
[----:B------:R-:W-:Y:S01]  /*09c0*/  FMUL.FTZ R28, R28, c[0x0][0x198] ;  /* 0x000066001c1c7a20 */ /* 0x000fe20000410000 */
[----:B------:R-:W-:Y:S02]  /*09d0*/  HADD2.F32 R29, -RZ, R29.H0_H0 ;  /* 0x2000001dff1d7230 */ /* 0x000fe40000004100 */
[----:B------:R-:W-:Y:S02]  /*09e0*/  HADD2.F32 R30, -RZ, R30.H0_H0 ;  /* 0x2000001eff1e7230 */ /* 0x000fe40000004100 */
[----:B------:R-:W-:Y:S01]  /*09f0*/  F2FP.PACK_AB R27, R28, R27 ;  /* 0x0000001b1c1b723e */ /* 0x000fe200000000ff */
[----:B------:R-:W-:-:S02]  /*0a00*/  FMUL.FTZ R29, R29, c[0x0][0x198] ;  /* 0x000066001d1d7a20 */ /* 0x000fc40000410000 */
[----:B------:R-:W-:-:S05]  /*0a10*/  FMUL.FTZ R30, R30, c[0x0][0x198] ;  /* 0x000066001e1e7a20 */ /* 0x000fca0000410000 */
[----:B------:R-:W-:Y:S02]  /*0a20*/  F2FP.PACK_AB R29, R30, R29 ;  /* 0x0000001d1e1d723e */ /* 0x000fe400000000ff */
        /* <DEDUP_REMOVED lines=9> */
[----:B------:R-:W-:Y:S01]  /*0ac0*/  STS [R8.X4+0x380], R37 ;  /* 0x0003802508007388 */ /* 0x000fe20000004800 */
[----:B------:R-:W-:-:S06]  /*0ad0*/  NOP ;  /* 0x0000000000007918 */ /* 0x000fcc0000000000 */
[----:B------:R-:W3:Y:S04]  /*0ae0*/  LDS R41, [R16.X4] ;  /* 0x0000000010297984 */ /* 0x000ee80000004800 */
[----:B------:R-:W4:Y:S04]  /*0af0*/  LDS R9, [R9.X4+0x4] ;  /* 0x0000040009097984 */ /* 0x000f280000004800 */
[----:B------:R-:W5:Y:S04]  /*0b00*/  LDS R10, [R10.X4+0x8] ;  /* 0x000008000a0a7984 */ /* 0x000f680000004800 */
[----:B------:R-:W5:Y:S04]  /*0b10*/  LDS R11, [R11.X4+0xc] ;  /* 0x00000c000b0b7984 */ /* 0x000f680000004800 */
[----:B------:R-:W5:Y:S04]  /*0b20*/  LDS R12, [R12.X4+0x10] ;  /* 0x000010000c0c7984 */ /* 0x000f680000004800 */
[----:B------:R-:W5:Y:S04]  /*0b30*/  LDS R13, [R13.X4+0x14] ;  /* 0x000014000d0d7984 */ /* 0x000f680000004800 */
[----:B------:R-:W5:Y:S04]  /*0b40*/  LDS R14, [R14.X4+0x18] ;  /* 0x000018000e0e7984 */ /* 0x000f680000004800 */
[----:B------:R-:W5:Y:S01]  /*0b50*/  LDS R15, [R15.X4+0x1c] ;  /* 0x00001c000f0f7984 */ /* 0x000f620000004800 */
[----:B0-----:R-:W-:-:S02]  /*0b60*/  HADD2.F32 R0, -RZ, R18.H0_H0 ;  /* 0x20000012ff007230 */ /* 0x001fc40000004100 */
[----:B-1----:R-:W-:Y:S02]  /*0b70*/  HADD2.F32 R4, -RZ, R18.H1_H1 ;  /* 0x30000012ff047230 */ /* 0x002fe40000004100 */
[--C-:B--2---:R-:W-:Y:S01]  /*0b80*/  HADD2.F32 R5, -RZ, R25.reuse.H0_H0 ;  /* 0x20000019ff057230 */ /* 0x104fe20000004100 */
[----:B---3--:R-:W-:Y:S02]  /*0b90*/  FFMA.FTZ R2, R0, R0, R41 ;  /* 0x0000000000027223 */ /* 0x008fe40000010029 */
[----:B----4-:R-:W-:Y:S01]  /*0ba0*/  FFMA.FTZ R3, R4, R4, R9 ;  /* 0x0000000404037223 */ /* 0x010fe20000010009 */
[----:B------:R-:W-:-:S03]  /*0bb0*/  HADD2.F32 R6, -RZ, R25.H1_H1 ;  /* 0x30000019ff067230 */ /* 0x000fc60000004100 */
[----:B------:R-:W0:Y:S01]  /*0bc0*/  MUFU.SQRT R2, R2 ;  /* 0x0000000200027308 */ /* 0x000e220000002000 */
[----:B-----5:R-:W-:Y:S01]  /*0bd0*/  FFMA.FTZ R9, R5, R5, R10 ;  /* 0x0000000505097223 */ /* 0x020fe2000001000a */
[----:B------:R-:W-:-:S06]  /*0be0*/  HADD2.F32 R7, -RZ, R27.H0_H0 ;  /* 0x2000001bff077230 */ /* 0x000fcc0000004100 */
[----:B------:R-:W1:Y:S01]  /*0bf0*/  MUFU.SQRT R3, R3 ;  /* 0x0000000300037308 */ /* 0x000e620000002000 */
[----:B------:R-:W-:Y:S01]  /*0c00*/  FFMA.FTZ R16, R6, R6, R11 ;  /* 0x0000000606107223 */ /* 0x000fe2000001000b */
[----:B------:R-:W-:Y:S01]  /*0c10*/  HADD2.F32 R8, -RZ, R27.H1_H1 ;  /* 0x3000001bff087230 */ /* 0x000fe20000004100 */
[----:B------:R-:W-:-:S05]  /*0c20*/  FFMA.FTZ R18, R7, R7, R12 ;  /* 0x0000000707127223 */ /* 0x000fca000001000c */
[----:B------:R-:W2:Y:S01]  /*0c30*/  MUFU.SQRT R9, R9 ;  /* 0x0000000900097308 */ /* 0x000ea20000002000 */
[----:B------:R-:W-:Y:S01]  /*0c40*/  FFMA.FTZ R17, R8, R8, R13 ;  /* 0x0000000808117223 */ /* 0x000fe2000001000d */
[--C-:B------:R-:W-:Y:S02]  /*0c50*/  HADD2.F32 R11, -RZ, R29.reuse.H0_H0 ;  /* 0x2000001dff0b7230 */ /* 0x100fe40000004100 */
[----:B------:R-:W-:-:S04]  /*0c60*/  HADD2.F32 R10, -RZ, R29.H1_H1 ;  /* 0x3000001dff0a7230 */ /* 0x000fc80000004100 */
[----:B------:R-:W3:Y:S01]  /*0c70*/  MUFU.SQRT R16, R16 ;  /* 0x0000001000107308 */ /* 0x000ee20000002000 */
[----:B0-----:R-:W-:Y:S02]  /*0c80*/  FADD.FTZ R2, R2, c[0x0][0x188] ;  /* 0x0000620002027621 */ /* 0x001fe40000010000 */
[----:B------:R-:W-:-:S05]  /*0c90*/  FFMA.FTZ R13, R11, R11, R14 ;  /* 0x0000000b0b0d7223 */ /* 0x000fca000001000e */
[----:B------:R-:W0:Y:S01]  /*0ca0*/  MUFU.SQRT R18, R18 ;  /* 0x0000001200127308 */ /* 0x000e220000002000 */
[----:B-1----:R-:W-:Y:S02]  /*0cb0*/  FADD.FTZ R3, R3, c[0x0][0x188] ;  /* 0x0000620003037621 */ /* 0x002fe40000010000 */
[----:B------:R-:W-:-:S05]  /*0cc0*/  FFMA.FTZ R12, R10, R10, R15 ;  /* 0x0000000a0a0c7223 */ /* 0x000fca000001000f */
[----:B------:R-:W1:Y:S01]  /*0cd0*/  MUFU.SQRT R17, R17 ;  /* 0x0000001100117308 */ /* 0x000e620000002000 */
[----:B--2---:R-:W-:-:S07]  /*0ce0*/  FADD.FTZ R14, R9, c[0x0][0x188] ;  /* 0x00006200090e7621 */ /* 0x004fce0000010000 */
[----:B------:R-:W2:Y:S01]  /*0cf0*/  MUFU.RCP R15, R2 ;  /* 0x00000002000f7308 */ /* 0x000ea20000001000 */
[----:B---3--:R-:W-:-:S07]  /*0d00*/  FADD.FTZ R16, R16, c[0x0][0x188] ;  /* 0x0000620010107621 */ /* 0x008fce0000010000 */
[----:B------:R-:W-:Y:S01]  /*0d10*/  MUFU.SQRT R13, R13 ;  /* 0x0000000d000d7308 */ /* 0x000fe20000002000 */
[----:B0-----:R-:W-:-:S07]  /*0d20*/  FADD.FTZ R18, R18, c[0x0][0x188] ;  /* 0x0000620012127621 */ /* 0x001fce0000010000 */
[----:B------:R-:W0:Y:S01]  /*0d30*/  MUFU.RCP R3, R3 ;  /* 0x0000000300037308 */ /* 0x000e220000001000 */
[----:B-1----:R-:W-:-:S07]  /*0d40*/  FADD.FTZ R17, R17, c[0x0][0x188] ;  /* 0x0000620011117621 */ /* 0x002fce0000010000 */
[----:B------:R-:W-:Y:S08]  /*0d50*/  MUFU.SQRT R12, R12 ;  /* 0x0000000c000c7308 */ /* 0x000ff00000002000 */
[----:B------:R-:W1:Y:S01]  /*0d60*/  MUFU.RCP R14, R14 ;  /* 0x0000000e000e7308 */ /* 0x000e620000001000 */
[----:B--2---:R-:W-:-:S07]  /*0d70*/  FMUL.FTZ R0, R0, R15 ;  /* 0x0000000f00007220 */ /* 0x004fce0000410000 */
[----:B------:R-:W2:Y:S01]  /*0d80*/  MUFU.RCP R19, R16 ;  /* 0x0000001000137308 */ /* 0x000ea20000001000 */
[----:B0-----:R-:W-:Y:S02]  /*0d90*/  FMUL.FTZ R9, R4, R3 ;  /* 0x0000000304097220 */ /* 0x001fe40000410000 */
[----:B------:R-:W-:-:S05]  /*0da0*/  FMUL.FTZ R0, R0, R0 ;  /* 0x0000000000007220 */ /* 0x000fca0000410000 */
[----:B------:R-:W0:Y:S01]  /*0db0*/  MUFU.RCP R18, R18 ;  /* 0x0000001200127308 */ /* 0x000e220000001000 */
[----:B------:R-:W-:Y:S02]  /*0dc0*/  FADD.FTZ R13, R13, c[0x0][0x188] ;  /* 0x000062000d0d7621 */ /* 0x000fe40000010000 */
[----:B------:R-:W-:-:S05]  /*0dd0*/  FFMA.FTZ R0, R9, R9, R0 ;  /* 0x0000000909007223 */ /* 0x000fca0000010000 */
[----:B------:R-:W3:Y:S01]  /*0de0*/  MUFU.RCP R17, R17 ;  /* 0x0000001100117308 */ /* 0x000ee20000001000 */
[----:B-1----:R-:W-:Y:S02]  /*0df0*/  FMUL.FTZ R5, R5, R14 ;  /* 0x0000000e05057220 */ /* 0x002fe40000410000 */
[----:B------:R-:W-:-:S05]  /*0e00*/  FADD.FTZ R12, R12, c[0x0][0x188] ;  /* 0x000062000c0c7621 */ /* 0x000fca0000010000 */
[----:B------:R-:W1:Y:S01]  /*0e10*/  MUFU.RCP R2, R13 ;  /* 0x0000000d00027308 */ /* 0x000e620000001000 */
[----:B------:R-:W-:Y:S02]  /*0e20*/  FFMA.FTZ R5, R5, R5, R0 ;  /* 0x0000000505057223 */ /* 0x000fe40000010000 */
[----:B--2---:R-:W-:-:S05]  /*0e30*/  FMUL.FTZ R6, R6, R19 ;  /* 0x0000001306067220 */ /* 0x004fca0000410000 */
[----:B------:R-:W2:Y:S01]  /*0e40*/  MUFU.RCP R3, R12 ;  /* 0x0000000c00037308 */ /* 0x000ea20000001000 */
[----:B------:R-:W-:Y:S02]  /*0e50*/  FFMA.FTZ R6, R6, R6, R5 ;  /* 0x0000000606067223 */ /* 0x000fe40000010005 */
[----:B0-----:R-:W-:Y:S02]  /*0e60*/  FMUL.FTZ R7, R7, R18 ;  /* 0x0000001207077220 */ /* 0x001fe40000410000 */
[----:B---3--:R-:W-:Y:S02]  /*0e70*/  FMUL.FTZ R8, R8, R17 ;  /* 0x0000001108087220 */ /* 0x008fe40000410000 */
[----:B------:R-:W-:Y:S02]  /*0e80*/  FFMA.FTZ R7, R7, R7, R6 ;  /* 0x0000000707077223 */ /* 0x000fe40000010006 */
[----:B-1----:R-:W-:Y:S02]  /*0e90*/  FMUL.FTZ R11, R11, R2 ;  /* 0x000000020b0b7220 */ /* 0x002fe40000410000 */
[----:B------:R-:W-:-:S04]  /*0ea0*/  FFMA.FTZ R8, R8, R8, R7 ;  /* 0x0000000808087223 */ /* 0x000fc80000010007 */
[----:B------:R-:W-:Y:S02]  /*0eb0*/  FFMA.FTZ R11, R11, R11, R8 ;  /* 0x0000000b0b0b7223 */ /* 0x000fe40000010008 */
[----:B--2---:R-:W-:-:S04]  /*0ec0*/  FMUL.FTZ R10, R10, R3 ;  /* 0x000000030a0a7220 */ /* 0x004fc80000410000 */
        /* <DEDUP_REMOVED lines=62> */
.L_x_1840:
        /* <DEDUP_REMOVED lines=36> */
.L_x_1841:
[----:B0-----:R-:W-:Y:S05]  /*14f0*/  BSYNC B0 ;  /* 0x0000000000007941 */ /* 0x001fea0003800000 */
.L_x_1839:
[----:B------:R-:W-:Y:S01]  /*1500*/  BSSY B0, `(.L_x_1842) ;  /* 0x0000005000007945 */ /* 0x000fe20003800000 */
[----:B------:R-:W-:Y:S05]  /*1510*/  @P0 BRA `(.L_x_1843) ;  /* 0x0000003000000947 */ /* 0x000fea0003800000 */
[----:B------:R-:W-:Y:S02]  /*1520*/  IMAD.MOV.U32 R2, RZ, RZ, c[0x0][0x178] ;  /* 0x00005e00ff027624 */ /* 0x000fe400078e00ff */
[----:B------:R-:W-:-:S05]  /*1530*/  IMAD.MOV.U32 R3, RZ, RZ, c[0x0][0x17c] ;  /* 0x00005f00ff037624 */ /* 0x000fca00078e00ff */
[----:B------:R0:W-:Y:S02]  /*1540*/  RED.E.ADD.F32.FTZ.RN.STRONG.GPU [R2.64], R0 ;  /* 0x000000000200798e */ /* 0x0001e4000c10e786 */
.L_x_1843:
[----:B------:R-:W-:Y:S05]  /*1550*/  BSYNC B0 ;  /* 0x0000000000007941 */ /* 0x000fea0003800000 */
.L_x_1842:
[----:B0-----:R-:W-:Y:S01]  /*1560*/  MOV R3, c[0x0][0xc] ;  /* 0x0000030000037a02 */ /* 0x001fe20000000f00 */
[----:B------:R-:W-:-:S06]  /*1570*/  NOP ;  /* 0x0000000000007918 */ /* 0x000fcc0000000000 */
[----:B------:R-:W-:-:S05]  /*1580*/  IMAD R22, R3, 0x1000, R22 ;  /* 0x0000100003167824 */ /* 0x000fca00078e0216 */
[----:B------:R-:W-:-:S13]  /*1590*/  ISETP.GE.U32.AND P0, PT, R22, UR5, PT ;  /* 0x0000000516007c0c */ /* 0x000fda000bf06070 */
[----:B------:R-:W-:Y:S01]  /*15a0*/  @P0 CALL.REL.NOINC `(.L_x_1844) ;  /* 0x0000001000000944 */ /* 0x000fe20003c00000 */
[----:B------:R-:W-:Y:S05]  /*15b0*/  BRA `(.L_x_1845) ;  /* 0xffffeb7000007947 */ /* 0x000fea000383ffff */
.L_x_1844:
[----:B------:R-:W-:Y:S05]  /*15c0*/  EXIT ;  /* 0x000000000000794d */ /* 0x000fea0003800000 */
.L_x_1846:
        /* <DEDUP_REMOVED lines=11> */
.L_x_2189:


//--------------------- .text._Z33kPreconditionOptimizer32bit1StateI13__nv_bfloat16Li5ELi4096ELi8EEvPT_S2_PfS3_ffffiffi --------------------------
	.section	.text._Z33kPreconditionOptimizer32bit1StateI13__nv_bfloat16Li5ELi4096ELi8EEvPT_S2_PfS3_ffffiffi,"ax",@progbits
	.sectioninfo	@"SHI_REGISTERS=46"
	.align	128
        .global         _Z33kPreconditionOptimizer32bit1StateI13__nv_bfloat16Li5ELi4096ELi8EEvPT_S2_PfS3_ffffiffi
        .type           _Z33kPreconditionOptimizer32bit1StateI13__nv_bfloat16Li5ELi4096ELi8EEvPT_S2_PfS3_ffffiffi,@function
        .size           _Z33kPreconditionOptimizer32bit1StateI13__nv_bfloat16Li5ELi4096ELi8EEvPT_S2_PfS3_ffffiffi,(.L_x_2190 - _Z33kPreconditionOptimizer32bit1StateI13__nv_bfloat16Li5ELi4096ELi8EEvPT_S2_PfS3_ffffiffi)
        .other          _Z33kPreconditionOptimizer32bit1StateI13__nv_bfloat16Li5ELi4096ELi8EEvPT_S2_PfS3_ffffiffi,@"STO_CUDA_ENTRY STV_DEFAULT"
_Z33kPreconditionOptimizer32bit1StateI13__nv_bfloat16Li5ELi4096ELi8EEvPT_S2_PfS3_ffffiffi:
.text._Z33kPreconditionOptimizer32bit1StateI13__nv_bfloat16Li5ELi4096ELi8EEvPT_S2_PfS3_ffffiffi:
        /* <DEDUP_REMOVED lines=19> */
.L_x_1853:
        /* <DEDUP_REMOVED lines=125> */
[----:B--2---:R-:W-:-:S03]  /*0900*/  PRMT R19, RZ, 0x5410, R19 ;  /* 0x00005410ff137816 */ /* 0x004fc60000000013 */
[----:B------:R-:W-:Y:S02]  /*0910*/  FMUL.FTZ R18, R18, c[0x0][0x198] ;  /* 0x0000660012127a20 */ /* 0x000fe40000410000 */
[----:B------:R-:W-:-:S05]  /*0920*/  FMUL.FTZ R19, R19, c[0x0][0x198] ;  /* 0x0000660013137a20 */ /* 0x000fca0000410000 */
[----:B------:R-:W-:Y:S02]  /*0930*/  F2FP.BF16.PACK_AB R18, R19, R18 ;  /* 0x000000121312723e */ /* 0x000fe400000010ff */
[----:B---3--:R-:W-:Y:S02]  /*0940*/  PRMT R25, RZ, 0x5410, R25 ;  /* 0x00005410ff197816 */ /* 0x008fe40000000019 */
[----:B----4-:R-:W-:-:S03]  /*0950*/  PRMT R26, RZ, 0x5410, R26 ;  /* 0x00005410ff1a7816 */ /* 0x010fc6000000001a */
[----:B------:R-:W-:Y:S02]  /*0960*/  FMUL.FTZ R25, R25, c[0x0][0x198] ;  /* 0x0000660019197a20 */ /* 0x000fe40000410000 */
[----:B------:R-:W-:Y:S01]  /*0970*/  FMUL.FTZ R26, R26, c[0x0][0x198] ;  /* 0x000066001a1a7a20 */ /* 0x000fe20000410000 */
[----:B------:R-:W-:-:S04]  /*0980*/  PRMT R27, RZ, 0x5410, R27 ;  /* 0x00005410ff1b7816 */ /* 0x000fc8000000001b */
[----:B------:R-:W-:Y:S02]  /*0990*/  F2FP.BF16.PACK_AB R25, R26, R25 ;  /* 0x000000191a19723e */ /* 0x000fe400000010ff */
[----:B------:R-:W-:Y:S01]  /*09a0*/  PRMT R28, RZ, 0x5410, R28 ;  /* 0x00005410ff1c7816 */ /* 0x000fe2000000001c */
[----:B------:R-:W-:-:S04]  /*09b0*/  FMUL.FTZ R27, R27, c[0x0][0x198] ;  /* 0x000066001b1b7a20 */ /* 0x000fc80000410000 */
[----:B------:R-:W-:Y:S01]  /*09c0*/  FMUL.FTZ R28, R28, c[0x0][0x198] ;  /* 0x000066001c1c7a20 */ /* 0x000fe20000410000 */
[----:B------:R-:W-:-:S04]  /*09d0*/  PRMT R29, RZ, 0x5410, R29 ;  /* 0x00005410ff1d7816 */ /* 0x000fc8000000001d */
[----:B------:R-:W-:Y:S02]  /*09e0*/  F2FP.BF16.PACK_AB R27, R28, R27 ;  /* 0x0000001b1c1b723e */ /* 0x000fe400000010ff */
[----:B------:R-:W-:Y:S01]  /*09f0*/  PRMT R30, RZ, 0x5410, R30 ;  /* 0x00005410ff1e7816 */ /* 0x000fe2000000001e */
[----:B------:R-:W-:-:S04]  /*0a00*/  FMUL.FTZ R29, R29, c[0x0][0x198] ;  /* 0x000066001d1d7a20 */ /* 0x000fc80000410000 */
[----:B------:R-:W-:-:S05]  /*0a10*/  FMUL.FTZ R30, R30, c[0x0][0x198] ;  /* 0x000066001e1e7a20 */ /* 0x000fca0000410000 */
[----:B------:R-:W-:Y:S02]  /*0a20*/  F2FP.BF16.PACK_AB R29, R30, R29 ;  /* 0x0000001d1e1d723e */ /* 0x000fe400000010ff */
[----:B------:R-:W-:Y:S01]  /*0a30*/  ISETP.GT.AND P0, PT, R24, 0x1ff, PT ;  /* 0x000001ff1800780c */ /* 0x000fe20003f04270 */
[----:B------:R-:W-:Y:S01]  /*0a40*/  BSSY B0, `(.L_x_1847) ;  /* 0x0000094000007945 */ /* 0x000fe20003800000 */
[----:B-----5:R0:W-:Y:S04]  /*0a50*/  STS [R0.X4], R31 ;  /* 0x0000001f00007388 */ /* 0x0201e80000004800 */
[----:B------:R-:W-:Y:S04]  /*0a60*/  STS [R2.X4+0x80], R17 ;  /* 0x0000801102007388 */ /* 0x000fe80000004800 */
[----:B------:R1:W-:Y:S04]  /*0a70*/  STS [R3.X4+0x100], R32 ;  /* 0x0001002003007388 */ /* 0x0003e80000004800 */
[----:B------:R-:W-:Y:S04]  /*0a80*/  STS [R4.X4+0x180], R33 ;  /* 0x0001802104007388 */ /* 0x000fe80000004800 */
[----:B------:R-:W-:Y:S04]  /*0a90*/  STS [R5.X4+0x200], R34 ;  /* 0x0002002205007388 */ /* 0x000fe80000004800 */
[----:B------:R-:W-:Y:S04]  /*0aa0*/  STS [R6.X4+0x280], R35 ;  /* 0x0002802306007388 */ /* 0x000fe80000004800 */
[----:B------:R-:W-:Y:S04]  /*0ab0*/  STS [R7.X4+0x300], R36 ;  /* 0x0003002407007388 */ /* 0x000fe80000004800 */
[----:B------:R-:W-:Y:S01]  /*0ac0*/  STS [R8.X4+0x380], R37 ;  /* 0x0003802508007388 */ /* 0x000fe20000004800 */
[----:B------:R-:W-:-:S06]  /*0ad0*/  NOP ;  /* 0x0000000000007918 */ /* 0x000fcc0000000000 */
[----:B------:R-:W2:Y:S04]  /*0ae0*/  LDS R16, [R16.X4] ;  /* 0x0000000010107984 */ /* 0x000ea80000004800 */
[----:B------:R-:W3:Y:S04]  /*0af0*/  LDS R9, [R9.X4+0x4] ;  /* 0x0000040009097984 */ /* 0x000ee80000004800 */
[----:B------:R-:W4:Y:S04]  /*0b00*/  LDS R10, [R10.X4+0x8] ;  /* 0x000008000a0a7984 */ /* 0x000f280000004800 */
[----:B------:R-:W5:Y:S01]  /*0b10*/  LDS R11, [R11.X4+0xc] ;  /* 0x00000c000b0b7984 */ /* 0x000f620000004800 */
[----:B0-----:R-:W-:Y:S01]  /*0b20*/  IMAD.MOV.U32 R0, RZ, RZ, c[0x0][0x184] ;  /* 0x00006100ff007624 */ /* 0x001fe200078e00ff */
[----:B-1----:R-:W-:-:S02]  /*0b30*/  PRMT R3, RZ, 0x5410, R18 ;  /* 0x00005410ff037816 */ /* 0x002fc40000000012 */
[----:B------:R-:W0:Y:S01]  /*0b40*/  LDS R12, [R12.X4+0x10] ;  /* 0x000010000c0c7984 */ /* 0x000e220000004800 */
[----:B------:R-:W-:Y:S01]  /*0b50*/  PRMT R18, RZ, 0x7610, R18 ;  /* 0x00007610ff127816 */ /* 0x000fe20000000012 */
[----:B------:R-:W-:Y:S02]  /*0b60*/  FADD.FTZ R0, -R0, 1 ;  /* 0x3f80000000007421 */ /* 0x000fe40000010100 */
[----:B------:R-:W1:Y:S02]  /*0b70*/  LDS R13, [R13.X4+0x14] ;  /* 0x000014000d0d7984 */ /* 0x000e640000004800 */
[----:B------:R-:W-:Y:S02]  /*0b80*/  FMUL.FTZ R3, R3, R0 ;  /* 0x0000000003037220 */ /* 0x000fe40000410000 */
[----:B------:R-:W-:Y:S01]  /*0b90*/  FMUL.FTZ R18, R0, R18 ;  /* 0x0000001200127220 */ /* 0x000fe20000410000 */
[----:B------:R-:W0:Y:S04]  /*0ba0*/  LDS R14, [R14.X4+0x18] ;  /* 0x000018000e0e7984 */ /* 0x000e280000004800 */
[----:B------:R-:W0:Y:S01]  /*0bb0*/  LDS R15, [R15.X4+0x1c] ;  /* 0x00001c000f0f7984 */ /* 0x000e220000004800 */
[----:B--2---:R-:W-:-:S02]  /*0bc0*/  FFMA.FTZ R3, R16, c[0x0][0x184], R3 ;  /* 0x0000610010037a23 */ /* 0x004fc40000010003 */
[----:B---3--:R-:W-:-:S04]  /*0bd0*/  FFMA.FTZ R18, R9, c[0x0][0x184], R18 ;  /* 0x0000610009127a23 */ /* 0x008fc80000010012 */
[----:B------:R-:W-:Y:S01]  /*0be0*/  FADD.FTZ R18, R3, R18 ;  /* 0x0000001203127221 */ /* 0x000fe20000010000 */
[----:B------:R-:W-:-:S05]  /*0bf0*/  PRMT R3, RZ, 0x5410, R25 ;  /* 0x00005410ff037816 */ /* 0x000fca0000000019 */
[----:B------:R-:W-:Y:S01]  /*0c00*/  FMUL.FTZ R3, R0, R3 ;  /* 0x0000000300037220 */ /* 0x000fe20000410000 */
[----:B------:R-:W-:-:S03]  /*0c10*/  PRMT R25, RZ, 0x7610, R25 ;  /* 0x00007610ff197816 */ /* 0x000fc60000000019 */
[----:B----4-:R-:W-:Y:S02]  /*0c20*/  FFMA.FTZ R3, R10, c[0x0][0x184], R3 ;  /* 0x000061000a037a23 */ /* 0x010fe40000010003 */
[----:B------:R-:W-:Y:S02]  /*0c30*/  FMUL.FTZ R2, R0, R25 ;  /* 0x0000001900027220 */ /* 0x000fe40000410000 */
[----:B------:R-:W-:Y:S01]  /*0c40*/  FADD.FTZ R5, R3, R18 ;  /* 0x0000001203057221 */ /* 0x000fe20000010000 */
[----:B------:R-:W-:Y:S01]  /*0c50*/  PRMT R3, RZ, 0x5410, R27 ;  /* 0x00005410ff037816 */ /* 0x000fe2000000001b */
[----:B-----5:R-:W-:-:S04]  /*0c60*/  FFMA.FTZ R2, R11, c[0x0][0x184], R2 ;  /* 0x000061000b027a23 */ /* 0x020fc80000010002 */
[----:B------:R-:W-:Y:S01]  /*0c70*/  FMUL.FTZ R3, R0, R3 ;  /* 0x0000000300037220 */ /* 0x000fe20000410000 */
[----:B------:R-:W-:Y:S01]  /*0c80*/  PRMT R27, RZ, 0x7610, R27 ;  /* 0x00007610ff1b7816 */ /* 0x000fe2000000001b */
[----:B------:R-:W-:Y:S02]  /*0c90*/  FADD.FTZ R2, R2, R5 ;  /* 0x0000000502027221 */ /* 0x000fe40000010000 */
[----:B0-----:R-:W-:-:S04]  /*0ca0*/  FFMA.FTZ R3, R12, c[0x0][0x184], R3 ;  /* 0x000061000c037a23 */ /* 0x001fc80000010003 */
[----:B------:R-:W-:Y:S01]  /*0cb0*/  FADD.FTZ R5, R3, R2 ;  /* 0x0000000203057221 */ /* 0x000fe20000010000 */
[--C-:B------:R-:W-:Y:S01]  /*0cc0*/  PRMT R3, RZ, 0x5410, R29.reuse ;  /* 0x00005410ff037816 */ /* 0x100fe2000000001d */
[----:B------:R-:W-:Y:S01]  /*0cd0*/  FMUL.FTZ R2, R0, R27 ;  /* 0x0000001b00027220 */ /* 0x000fe20000410000 */
[----:B------:R-:W-:-:S03]  /*0ce0*/  PRMT R29, RZ, 0x7610, R29 ;  /* 0x00007610ff1d7816 */ /* 0x000fc6000000001d */
[----:B------:R-:W-:Y:S02]  /*0cf0*/  FMUL.FTZ R3, R0, R3 ;  /* 0x0000000300037220 */ /* 0x000fe40000410000 */
[----:B-1----:R-:W-:Y:S02]  /*0d00*/  FFMA.FTZ R2, R13, c[0x0][0x184], R2 ;  /* 0x000061000d027a23 */ /* 0x002fe40000010002 */
[----:B------:R-:W-:Y:S02]  /*0d10*/  FFMA.FTZ R3, R14, c[0x0][0x184], R3 ;  /* 0x000061000e037a23 */ /* 0x000fe40000010003 */
[----:B------:R-:W-:Y:S02]  /*0d20*/  FADD.FTZ R2, R2, R5 ;  /* 0x0000000502027221 */ /* 0x000fe40000010000 */
[----:B------:R-:W-:Y:S02]  /*0d30*/  FMUL.FTZ R0, R0, R29 ;  /* 0x0000001d00007220 */ /* 0x000fe40000410000 */
[----:B------:R-:W-:-:S02]  /*0d40*/  FADD.FTZ R3, R3, R2 ;  /* 0x0000000203037221 */ /* 0x000fc40000010000 */
[----:B------:R-:W-:-:S04]  /*0d50*/  FFMA.FTZ R0, R15, c[0x0][0x184], R0 ;  /* 0x000061000f007a23 */ /* 0x000fc80000010000 */
[----:B------:R-:W-:Y:S01]  /*0d60*/  FADD.FTZ R3, R0, R3 ;  /* 0x0000000300037221 */ /* 0x000fe20000010000 */
        /* <DEDUP_REMOVED lines=61> */
.L_x_1848:
        /* <DEDUP_REMOVED lines=36> */
.L_x_1849:
[----:B0-----:R-:W-:Y:S05]  /*1380*/  BSYNC B0 ;  /* 0x0000000000007941 */ /* 0x001fea0003800000 */
.L_x_1847:
[----:B------:R-:W-:Y:S01]  /*1390*/  BSSY B0, `(.L_x_1850) ;  /* 0x0000005000007945 */ /* 0x000fe20003800000 */
[----:B------:R-:W-:Y:S05]  /*13a0*/  @P0 BRA `(.L_x_1851) ;  /* 0x0000003000000947 */ /* 0x000fea0003800000 */
[----:B------:R-:W-:Y:S02]  /*13b0*/  IMAD.MOV.U32 R2, RZ, RZ, c[0x0][0x178] ;  /* 0x00005e00ff027624 */ /* 0x000fe400078e00ff */
[----:B------:R-:W-:-:S05]  /*13c0*/  IMAD.MOV.U32 R3, RZ, RZ, c[0x0][0x17c] ;  /* 0x00005f00ff037624 */ /* 0x000fca00078e00ff */
[----:B------:R0:W-:Y:S02]  /*13d0*/  RED.E.ADD.F32.FTZ.RN.STRONG.GPU [R2.64], R0 ;  /* 0x000000000200798e */ /* 0x0001e4000c10e786 */
.L_x_1851:
[----:B------:R-:W-:Y:S05]  /*13e0*/  BSYNC B0 ;  /* 0x0000000000007941 */ /* 0x000fea0003800000 */
.L_x_1850:
[----:B0-----:R-:W-:Y:S01]  /*13f0*/  IMAD.MOV.U32 R3, RZ, RZ, c[0x0][0xc] ;  /* 0x00000300ff037624 */ /* 0x001fe200078e00ff */
[----:B------:R-:W-:-:S06]  /*1400*/  NOP ;  /* 0x0000000000007918 */ /* 0x000fcc0000000000 */
[----:B------:R-:W-:-:S05]  /*1410*/  IMAD R22, R3, 0x1000, R22 ;  /* 0x0000100003167824 */ /* 0x000fca00078e0216 */
[----:B------:R-:W-:-:S13]  /*1420*/  ISETP.GE.U32.AND P0, PT, R22, UR5, PT ;  /* 0x0000000516007c0c */ /* 0x000fda000bf06070 */
[----:B------:R-:W-:Y:S01]  /*1430*/  @P0 CALL.REL.NOINC `(.L_x_1852) ;  /* 0x0000001000000944 */ /* 0x000fe20003c00000 */
[----:B------:R-:W-:Y:S05]  /*1440*/  BRA `(.L_x_1853) ;  /* 0xffffece000007947 */ /* 0x000fea000383ffff */
.L_x_1852:
[----:B------:R-:W-:Y:S05]  /*1450*/  EXIT ;  /* 0x000000000000794d */ /* 0x000fea0003800000 */
.L_x_1854:
        /* <DEDUP_REMOVED lines=10> */
.L_x_2190:


//--------------------- .text._Z33kPreconditionOptimizer32bit1StateIfLi5ELi4096ELi8EEvPT_S1_PfS2_ffffiffi --------------------------
	.section	.text._Z33kPreconditionOptimizer32bit1StateIfLi5ELi4096ELi8EEvPT_S1_PfS2_ffffiffi,"ax",@progbits
	.sectioninfo	@"SHI_REGISTERS=44"
	.align	128
        .global         _Z33kPreconditionOptimizer32bit1StateIfLi5ELi4096ELi8EEvPT_S1_PfS2_ffffiffi
        .type           _Z33kPreconditionOptimizer32bit1StateIfLi5ELi4096ELi8EEvPT_S1_PfS2_ffffiffi,@function
        .size           _Z33kPreconditionOptimizer32bit1StateIfLi5ELi4096ELi8EEvPT_S1_PfS2_ffffiffi,(.L_x_2191 - _Z33kPreconditionOptimizer32bit1StateIfLi5ELi4096ELi8EEvPT_S1_PfS2_ffffiffi)
        .other          _Z33kPreconditionOptimizer32bit1StateIfLi5ELi4096ELi8EEvPT_S1_PfS2_ffffiffi,@"STO_CUDA_ENTRY STV_DEFAULT"
_Z33kPreconditionOptimizer32bit1StateIfLi5ELi4096ELi8EEvPT_S1_PfS2_ffffiffi:
.text._Z33kPreconditionOptimizer32bit1StateIfLi5ELi4096ELi8EEvPT_S1_PfS2_ffffiffi:
        /* <DEDUP_REMOVED lines=19> */
.L_x_1861:
[----:B------:R-:W-:Y:S01]  /*0130*/  IMAD.SHL.U32 R2, R0, 0x8, RZ ;  /* 0x0000000800027824 */ /* 0x000fe200078e00ff */
[----:B------:R-:W-:Y:S01]  /*0140*/  IADD3 R7, -R5, c[0x0][0x19c], RZ ;  /* 0x0000670005077a10 */ /* 0x000fe20007ffe1ff */
[----:B------:R-:W-:Y:S01]  /*0150*/  BAR.SYNC.DEFER_BLOCKING 0x0 ;  /* 0x0000000000007b1d */ /* 0x000fe20000010000 */
[----:B------:R-:W-:Y:S01]  /*0160*/  CS2R R14, SRZ ;  /* 0x00000000000e7805 */ /* 0x000fe2000001ff00 */
[----:B------:R-:W-:Y:S01]  /*0170*/  IMAD.MOV.U32 R17, RZ, RZ, RZ ;  /* 0x000000ffff117224 */ /* 0x000fe200078e00ff */
[----:B------:R-:W-:Y:S01]  /*0180*/  LOP3.LUT R27, R2, 0xffffff00, RZ, 0xc0, !PT ;  /* 0xffffff00021b7812 */ /* 0x000fe200078ec0ff */
[----:B------:R-:W-:Y:S01]  /*0190*/  CS2R R18, SRZ ;  /* 0x0000000000127805 */ /* 0x000fe2000001ff00 */
[----:B------:R-:W-:Y:S01]  /*01a0*/  IMNMX.U32 R7, R7, 0x1000, PT ;  /* 0x0000100007077817 */ /* 0x000fe20003800000 */
[----:B------:R-:W-:Y:S01]  /*01b0*/  IMAD.MOV.U32 R13, RZ, RZ, RZ ;  /* 0x000000ffff0d7224 */ /* 0x000fe200078e00ff */
[----:B------:R-:W-:Y:S01]  /*01c0*/  LOP3.LUT R8, R27, 0x1f, R0, 0xf8, !PT ;  /* 0x0000001f1b087812 */ /* 0x000fe200078ef800 */
[----:B------:R-:W-:-:S03]  /*01d0*/  CS2R R20, SRZ ;  /* 0x0000000000147805 */ /* 0x000fc6000001ff00 */
[C---:B------:R-:W-:Y:S02]  /*01e0*/  LOP3.LUT R10, R8.reuse, 0x40, RZ, 0xfc, !PT ;  /* 0x00000040080a7812 */ /* 0x040fe400078efcff */
[----:B------:R-:W-:Y:S02]  /*01f0*/  IADD3 R3, P1, R8, R5, RZ ;  /* 0x0000000508037210 */ /* 0x000fe40007f3e0ff */
[----:B------:R-:W-:Y:S02]  /*0200*/  ISETP.GE.AND P4, PT, R10, R7, PT ;  /* 0x000000070a00720c */ /* 0x000fe40003f86270 */
[C---:B------:R-:W-:Y:S02]  /*0210*/  LEA.HI.X.SX32 R10, R8.reuse, RZ, 0x1, P1 ;  /* 0x000000ff080a7211 */ /* 0x040fe400008f0eff */
[----:B------:R-:W-:Y:S02]  /*0220*/  SHF.L.U32 R9, R3, 0x2, RZ ;  /* 0x0000000203097819 */ /* 0x000fe400000006ff */
[----:B------:R-:W-:-:S02]  /*0230*/  LOP3.LUT R2, R8, 0x20, RZ, 0xfc, !PT ;  /* 0x0000002008027812 */ /* 0x000fc400078efcff */
[----:B------:R-:W-:Y:S02]  /*0240*/  SHF.L.U64.HI R3, R3, 0x2, R10 ;  /* 0x0000000203037819 */ /* 0x000fe4000001020a */
[----:B------:R-:W-:Y:S02]  /*0250*/  LOP3.LUT R12, R8, 0x60, RZ, 0xfc, !PT ;  /* 0x00000060080c7812 */ /* 0x000fe400078efcff */
[----:B------:R-:W-:Y:S02]  /*0260*/  IADD3 R10, P6, R9, c[0x0][0x160], RZ ;  /* 0x00005800090a7a10 */ /* 0x000fe40007fde0ff */
[-C--:B------:R-:W-:Y:S02]  /*0270*/  ISETP.GE.AND P0, PT, R2, R7.reuse, PT ;  /* 0x000000070200720c */ /* 0x080fe40003f06270 */
[----:B------:R-:W-:Y:S02]  /*0280*/  ISETP.GE.AND P3, PT, R12, R7, PT ;  /* 0x000000070c00720c */ /* 0x000fe40003f66270 */
[----:B------:R-:W-:-:S02]  /*0290*/  LOP3.LUT R2, R8, 0x80, RZ, 0xfc, !PT ;  /* 0x0000008008027812 */ /* 0x000fc400078efcff */
[----:B------:R-:W-:Y:S02]  /*02a0*/  IADD3.X R11, R3, c[0x0][0x164], RZ, P6, !PT ;  /* 0x00005900030b7a10 */ /* 0x000fe400037fe4ff */
[C---:B------:R-:W-:Y:S02]  /*02b0*/  LOP3.LUT R12, R8.reuse, 0xa0, RZ, 0xfc, !PT ;  /* 0x000000a0080c7812 */ /* 0x040fe400078efcff */
[-C--:B------:R-:W-:Y:S01]  /*02c0*/  ISETP.GE.AND P6, PT, R8, R7.reuse, PT ;  /* 0x000000070800720c */ /* 0x080fe20003fc6270 */
[----:B------:R0:W2:Y:S01]  /*02d0*/  @!P4 LDG.E R17, [R10.64+0x100] ;  /* 0x000100060a11c981 */ /* 0x0000a2000c1e1900 */
[-C--:B------:R-:W-:Y:S02]  /*02e0*/  ISETP.GE.AND P2, PT, R2, R7.reuse, PT ;  /* 0x000000070200720c */ /* 0x080fe40003f46270 */
[----:B------:R-:W-:Y:S01]  /*02f0*/  ISETP.GE.AND P1, PT, R12, R7, PT ;  /* 0x000000070c00720c */ /* 0x000fe20003f26270 */
[----:B------:R0:W3:Y:S01]  /*0300*/  @!P0 LDG.E R14, [R10.64+0x80] ;  /* 0x000080060a0e8981 */ /* 0x0000e2000c1e1900 */
[----:B------:R-:W-:-:S02]  /*0310*/  IADD3 R2, P5, R9, c[0x0][0x170], RZ ;  /* 0x00005c0009027a10 */ /* 0x000fc40007fbe0ff */
[----:B------:R-:W-:Y:S01]  /*0320*/  LOP3.LUT R12, R8, 0xc0, RZ, 0xfc, !PT ;  /* 0x000000c0080c7812 */ /* 0x000fe200078efcff */
[----:B------:R0:W4:Y:S01]  /*0330*/  @!P3 LDG.E R18, [R10.64+0x180] ;  /* 0x000180060a12b981 */ /* 0x000122000c1e1900 */
[----:B------:R-:W-:Y:S02]  /*0340*/  IADD3.X R3, R3, c[0x0][0x174], RZ, P5, !PT ;  /* 0x00005d0003037a10 */ /* 0x000fe40002ffe4ff */
        /* <DEDUP_REMOVED lines=9> */
[C---:B------:R-:W-:Y:S02]  /*03e0*/  IADD3 R12, R29.reuse, 0x20, RZ ;  /* 0x000000201d0c7810 */ /* 0x040fe40007ffe0ff */
[C---:B------:R-:W-:Y:S01]  /*03f0*/  IADD3 R24, R29.reuse, 0x80, RZ ;  /* 0x000000801d187810 */ /* 0x040fe20007ffe0ff */
[----:B------:R-:W-:Y:S01]  /*0400*/  IMAD R25, R4, 0x7, R29 ;  /* 0x0000000704197824 */ /* 0x000fe200078e021d */
[C---:B------:R-:W-:Y:S02]  /*0410*/  IADD3 R22, R29.reuse, 0x60, RZ ;  /* 0x000000601d167810 */ /* 0x040fe40007ffe0ff */
[C---:B------:R-:W-:Y:S02]  /*0420*/  IADD3 R30, R29.reuse, 0xe0, RZ ;  /* 0x000000e01d1e7810 */ /* 0x040fe40007ffe0ff */
[----:B------:R-:W-:Y:S02]  /*0430*/  IADD3 R16, R29, 0x40, RZ ;  /* 0x000000401d107810 */ /* 0x000fe40007ffe0ff */
[----:B------:R-:W-:-:S02]  /*0440*/  LEA.HI.SX32 R9, R12, R29, 0x1b ;  /* 0x0000001d0c097211 */ /* 0x000fc400078fdaff */
[C---:B------:R-:W-:Y:S02]  /*0450*/  IADD3 R26, R29.reuse, 0xa0, RZ ;  /* 0x000000a01d1a7810 */ /* 0x040fe40007ffe0ff */
[C---:B------:R-:W-:Y:S02]  /*0460*/  IADD3 R28, R29.reuse, 0xc0, RZ ;  /* 0x000000c01d1c7810 */ /* 0x040fe40007ffe0ff */
[-C--:B------:R-:W-:Y:S02]  /*0470*/  LEA.HI.SX32 R12, R24, R29.reuse, 0x1b ;  /* 0x0000001d180c7211 */ /* 0x080fe400078fdaff */
[-C--:B0-----:R-:W-:Y:S02]  /*0480*/  LEA.HI.SX32 R11, R22, R29.reuse, 0x1b ;  /* 0x0000001d160b7211 */ /* 0x081fe400078fdaff */
[-C--:B------:R-:W-:Y:S02]  /*0490*/  LEA.HI.SX32 R24, R29, R29.reuse, 0x1b ;  /* 0x0000001d1d187211 */ /* 0x080fe400078fdaff */
[----:B------:R-:W-:-:S02]  /*04a0*/  LEA.HI.SX32 R22, R30, R29, 0x1b ;  /* 0x0000001d1e167211 */ /* 0x000fc400078fdaff */
[----:B------:R-:W-:Y:S02]  /*04b0*/  LEA R27, R4, R27, 0x3 ;  /* 0x0000001b041b7211 */ /* 0x000fe400078e18ff */
[-C--:B------:R-:W-:Y:S02]  /*04c0*/  LEA.HI.SX32 R10, R16, R29.reuse, 0x1b ;  /* 0x0000001d100a7211 */ /* 0x080fe400078fdaff */
[C---:B------:R-:W-:Y:S02]  /*04d0*/  IADD3 R30, R25.reuse, 0x3, RZ ;  /* 0x00000003191e7810 */ /* 0x040fe40007ffe0ff */
        /* <DEDUP_REMOVED lines=17> */
[----:B------:R-:W-:Y:S01]  /*05f0*/  HFMA2.MMA R41, -RZ, RZ, 0, 0 ;  /* 0x00000000ff297435 */ /* 0x000fe200000001ff */
        /* <DEDUP_REMOVED lines=10> */
[----:B------:R-:W-:Y:S04]  /*06a0*/  LDS R34, [R35.X4] ;  /* 0x0000000023227984 */ /* 0x000fe80000004800 */
[----:B------:R-:W-:Y:S04]  /*06b0*/  LDS R14, [R26.X4+0x4] ;  /* 0x000004001a0e7984 */ /* 0x000fe80000004800 */
[----:B------:R-:W1:Y:S04]  /*06c0*/  LDS R33, [R28.X4+0x8] ;  /* 0x000008001c217984 */ /* 0x000e680000004800 */
[----:B------:R-:W2:Y:S04]  /*06d0*/  LDS R25, [R29.X4+0xc] ;  /* 0x00000c001d197984 */ /* 0x000ea80000004800 */
[----:B------:R-:W3:Y:S04]  /*06e0*/  LDS R17, [R30.X4+0x10] ;  /* 0x000010001e117984 */ /* 0x000ee80000004800 */
[----:B------:R-:W4:Y:S04]  /*06f0*/  LDS R15, [R32.X4+0x14] ;  /* 0x00001400200f7984 */ /* 0x000f280000004800 */
[----:B------:R-:W-:Y:S04]  /*0700*/  LDS R18, [R31.X4+0x18] ;  /* 0x000018001f127984 */ /* 0x000fe80000004800 */
[----:B------:R-:W2:Y:S04]  /*0710*/  LDS R13, [R27.X4+0x1c] ;  /* 0x00001c001b0d7984 */ /* 0x000ea80000004800 */
[----:B------:R-:W-:Y:S01]  /*0720*/  BAR.SYNC.DEFER_BLOCKING 0x0 ;  /* 0x0000000000007b1d */ /* 0x000fe20000010000 */
[----:B0-----:R-:W-:Y:S01]  /*0730*/  IMAD.MOV.U32 R19, RZ, RZ, RZ ;  /* 0x000000ffff137224 */ /* 0x001fe200078e00ff */
[----:B------:R-:W-:-:S04]  /*0740*/  CS2R R20, SRZ ;  /* 0x0000000000147805 */ /* 0x000fc8000001ff00 */
[----:B------:R0:W5:Y:S01]  /*0750*/  @!P0 LDG.E R36, [R2.64+0x80] ;  /* 0x0000800602248981 */ /* 0x000162000c1e1900 */
[----:B------:R-:W-:Y:S01]  /*0760*/  ISETP.GE.AND P0, PT, R8, R7, PT ;  /* 0x000000070800720c */ /* 0x000fe20003f06270 */
[----:B------:R-:W-:Y:S02]  /*0770*/  IMAD.MOV.U32 R8, RZ, RZ, RZ ;  /* 0x000000ffff087224 */ /* 0x000fe400078e00ff */
[----:B------:R0:W5:Y:S04]  /*0780*/  @!P4 LDG.E R21, [R2.64+0x100] ;  /* 0x000100060215c981 */ /* 0x000168000c1e1900 */
[----:B------:R0:W5:Y:S04]  /*0790*/  @!P3 LDG.E R20, [R2.64+0x180] ;  /* 0x000180060214b981 */ /* 0x000168000c1e1900 */
[----:B------:R0:W5:Y:S04]  /*07a0*/  @!P2 LDG.E R39, [R2.64+0x200] ;  /* 0x000200060227a981 */ /* 0x000168000c1e1900 */
[----:B------:R0:W5:Y:S04]  /*07b0*/  @!P0 LDG.E R19, [R2.64] ;  /* 0x0000000602138981 */ /* 0x000168000c1e1900 */
[----:B------:R0:W5:Y:S04]  /*07c0*/  @!P1 LDG.E R37, [R2.64+0x280] ;  /* 0x0002800602259981 */ /* 0x000168000c1e1900 */
[----:B------:R0:W5:Y:S04]  /*07d0*/  @!P5 LDG.E R8, [R2.64+0x300] ;  /* 0x000300060208d981 */ /* 0x000168000c1e1900 */
[----:B------:R0:W5:Y:S01]  /*07e0*/  @!P6 LDG.E R41, [R2.64+0x380] ;  /* 0x000380060229e981 */ /* 0x000162000c1e1900 */
[----:B-1----:R-:W-:-:S02]  /*07f0*/  FMUL.FTZ R33, R33, c[0x0][0x198] ;  /* 0x0000660021217a20 */ /* 0x002fc40000410000 */
[----:B0-----:R-:W-:Y:S02]  /*0800*/  IMAD.MOV.U32 R2, RZ, RZ, c[0x0][0x184] ;  /* 0x00006100ff027624 */ /* 0x001fe400078e00ff */
[----:B------:R-:W-:Y:S02]  /*0810*/  FMUL.FTZ R3, R34, c[0x0][0x198] ;  /* 0x0000660022037a20 */ /* 0x000fe40000410000 */
[----:B------:R-:W-:Y:S02]  /*0820*/  FADD.FTZ R2, -R2, 1 ;  /* 0x3f80000002027421 */ /* 0x000fe40000010100 */
[----:B--2---:R-:W-:Y:S02]  /*0830*/  FMUL.FTZ R25, R25, c[0x0][0x198] ;  /* 0x0000660019197a20 */ /* 0x004fe40000410000 */
[----:B------:R-:W-:Y:S02]  /*0840*/  FMUL.FTZ R33, R2, R33 ;  /* 0x0000002102217220 */ /* 0x000fe40000410000 */
[----:B---3--:R-:W-:-:S02]  /*0850*/  FMUL.FTZ R17, R17, c[0x0][0x198] ;  /* 0x0000660011117a20 */ /* 0x008fc40000410000 */
[----:B----4-:R-:W-:Y:S02]  /*0860*/  FMUL.FTZ R15, R15, c[0x0][0x198] ;  /* 0x000066000f0f7a20 */ /* 0x010fe40000410000 */
[C---:B------:R-:W-:Y:S01]  /*0870*/  FMUL.FTZ R17, R2.reuse, R17 ;  /* 0x0000001102117220 */ /* 0x040fe20000410000 */
[----:B------:R-:W-:Y:S01]  /*0880*/  ISETP.GT.AND P0, PT, R7, 0x1ff, PT ;  /* 0x000001ff0700780c */ /* 0x000fe20003f04270 */
[----:B------:R-:W-:Y:S02]  /*0890*/  FMUL.FTZ R15, R2, R15 ;  /* 0x0000000f020f7220 */ /* 0x000fe40000410000 */
[----:B------:R-:W-:Y:S01]  /*08a0*/  FMUL.FTZ R13, R13, c[0x0][0x198] ;  /* 0x000066000d0d7a20 */ /* 0x000fe20000410000 */
[----:B------:R-:W-:Y:S01]  /*08b0*/  BSSY B0, `(.L_x_1855) ;  /* 0x0000089000007945 */ /* 0x000fe20003800000 */
[----:B-----5:R-:W-:Y:S04]  /*08c0*/  STS [R24.X4], R19 ;  /* 0x0000001318007388 */ /* 0x020fe80000004800 */
[----:B------:R0:W-:Y:S04]  /*08d0*/  STS [R9.X4+0x80], R36 ;  /* 0x0000802409007388 */ /* 0x0001e80000004800 */
[----:B------:R-:W-:Y:S04]  /*08e0*/  STS [R10.X4+0x100], R21 ;  /* 0x000100150a007388 */ /* 0x000fe80000004800 */
[----:B------:R-:W-:Y:S04]  /*08f0*/  STS [R11.X4+0x180], R20 ;  /* 0x000180140b007388 */ /* 0x000fe80000004800 */
[----:B------:R-:W-:Y:S04]  /*0900*/  STS [R12.X4+0x200], R39 ;  /* 0x000200270c007388 */ /* 0x000fe80000004800 */
[----:B------:R-:W-:Y:S04]  /*0910*/  STS [R16.X4+0x280], R37 ;  /* 0x0002802510007388 */ /* 0x000fe80000004800 */
[----:B------:R1:W-:Y:S04]  /*0920*/  STS [R23.X4+0x300], R8 ;  /* 0x0003000817007388 */ /* 0x0003e80000004800 */
[----:B------:R-:W-:Y:S01]  /*0930*/  STS [R22.X4+0x380], R41 ;  /* 0x0003802916007388 */ /* 0x000fe20000004800 */
[----:B------:R-:W-:-:S06]  /*0940*/  NOP ;  /* 0x0000000000007918 */ /* 0x000fcc0000000000 */
[----:B------:R-:W2:Y:S04]  /*0950*/  LDS R35, [R35.X4] ;  /* 0x0000000023237984 */ /* 0x000ea80000004800 */
[----:B------:R-:W3:Y:S04]  /*0960*/  LDS R26, [R26.X4+0x4] ;  /* 0x000004001a1a7984 */ /* 0x000ee80000004800 */
[----:B------:R-:W4:Y:S04]  /*0970*/  LDS R28, [R28.X4+0x8] ;  /* 0x000008001c1c7984 */ /* 0x000f280000004800 */
[----:B------:R-:W5:Y:S04]  /*0980*/  LDS R29, [R29.X4+0xc] ;  /* 0x00000c001d1d7984 */ /* 0x000f680000004800 */
[----:B------:R-:W5:Y:S04]  /*0990*/  LDS R30, [R30.X4+0x10] ;  /* 0x000010001e1e7984 */ /* 0x000f680000004800 */
[----:B------:R-:W5:Y:S04]  /*09a0*/  LDS R32, [R32.X4+0x14] ;  /* 0x0000140020207984 */ /* 0x000f680000004800 */
[----:B------:R-:W5:Y:S04]  /*09b0*/  LDS R31, [R31.X4+0x18] ;  /* 0x000018001f1f7984 */ /* 0x000f680000004800 */
[----:B------:R-:W5:Y:S01]  /*09c0*/  LDS R27, [R27.X4+0x1c] ;  /* 0x00001c001b1b7984 */ /* 0x000f620000004800 */
[----:B0-----:R-:W-:-:S02]  /*09d0*/  FMUL.FTZ R9, R14, c[0x0][0x198] ;  /* 0x000066000e097a20 */ /* 0x001fc40000410000 */
[C---:B-1----:R-:W-:Y:S02]  /*09e0*/  FMUL.FTZ R8, R2.reuse, R3 ;  /* 0x0000000302087220 */ /* 0x042fe40000410000 */
[----:B------:R-:W-:Y:S02]  /*09f0*/  FMUL.FTZ R9, R2, R9 ;  /* 0x0000000902097220 */ /* 0x000fe40000410000 */
[----:B--2---:R-:W-:Y:S02]  /*0a00*/  FFMA.FTZ R8, R35, c[0x0][0x184], R8 ;  /* 0x0000610023087a23 */ /* 0x004fe40000010008 */
[----:B---3--:R-:W-:-:S04]  /*0a10*/  FFMA.FTZ R9, R26, c[0x0][0x184], R9 ;  /* 0x000061001a097a23 */ /* 0x008fc80000010009 */
[----:B------:R-:W-:Y:S02]  /*0a20*/  FADD.FTZ R9, R8, R9 ;  /* 0x0000000908097221 */ /* 0x000fe40000010000 */
[----:B----4-:R-:W-:Y:S02]  /*0a30*/  FFMA.FTZ R28, R28, c[0x0][0x184], R33 ;  /* 0x000061001c1c7a23 */ /* 0x010fe40000010021 */
[----:B------:R-:W-:Y:S02]  /*0a40*/  FMUL.FTZ R8, R2, R25 ;  /* 0x0000001902087220 */ /* 0x000fe40000410000 */
[----:B------:R-:W-:Y:S02]  /*0a50*/  FADD.FTZ R9, R28, R9 ;  /* 0x000000091c097221 */ /* 0x000fe40000010000 */
[----:B-----5:R-:W-:Y:S02]  /*0a60*/  FFMA.FTZ R8, R29, c[0x0][0x184], R8 ;  /* 0x000061001d087a23 */ /* 0x020fe40000010008 */
[----:B------:R-:W-:-:S02]  /*0a70*/  FFMA.FTZ R17, R30, c[0x0][0x184], R17 ;  /* 0x000061001e117a23 */ /* 0x000fc40000010011 */
[----:B------:R-:W-:Y:S02]  /*0a80*/  FADD.FTZ R8, R8, R9 ;  /* 0x0000000908087221 */ /* 0x000fe40000010000 */
[----:B------:R-:W-:Y:S02]  /*0a90*/  FMUL.FTZ R3, R18, c[0x0][0x198] ;  /* 0x0000660012037a20 */ /* 0x000fe40000410000 */
[----:B------:R-:W-:Y:S02]  /*0aa0*/  FADD.FTZ R10, R17, R8 ;  /* 0x00000008110a7221 */ /* 0x000fe40000010000 */
[----:B------:R-:W-:Y:S02]  /*0ab0*/  FFMA.FTZ R15, R32, c[0x0][0x184], R15 ;  /* 0x00006100200f7a23 */ /* 0x000fe4000001000f */
[----:B------:R-:W-:Y:S02]  /*0ac0*/  FMUL.FTZ R8, R2, R3 ;  /* 0x0000000302087220 */ /* 0x000fe40000410000 */
[----:B------:R-:W-:-:S02]  /*0ad0*/  FADD.FTZ R15, R15, R10 ;  /* 0x0000000a0f0f7221 */ /* 0x000fc40000010000 */
[----:B------:R-:W-:Y:S02]  /*0ae0*/  FFMA.FTZ R8, R31, c[0x0][0x184], R8 ;  /* 0x000061001f087a23 */ /* 0x000fe40000010008 */
[----:B------:R-:W-:Y:S02]  /*0af0*/  FMUL.FTZ R2, R2, R13 ;  /* 0x0000000d02027220 */ /* 0x000fe40000410000 */
[----:B------:R-:W-:Y:S02]  /*0b00*/  FADD.FTZ R15, R8, R15 ;  /* 0x0000000f080f7221 */ /* 0x000fe40000010000 */
[----:B------:R-:W-:-:S04]  /*0b10*/  FFMA.FTZ R2, R27, c[0x0][0x184], R2 ;  /* 0x000061001b027a23 */ /* 0x000fc80000010002 */
[----:B------:R-:W-:Y:S01]  /*0b20*/  FADD.FTZ R2, R2, R15 ;  /* 0x0000000f02027221 */ /* 0x000fe20000010000 */
        /* <DEDUP_REMOVED lines=61> */
.L_x_1856:
        /* <DEDUP_REMOVED lines=36> */
.L_x_1857:
[----:B0-----:R-:W-:Y:S05]  /*1140*/  BSYNC B0 ;  /* 0x0000000000007941 */ /* 0x001fea0003800000 */
.L_x_1855:
[----:B------:R-:W-:Y:S01]  /*1150*/  BSSY B0, `(.L_x_1858) ;  /* 0x0000005000007945 */ /* 0x000fe20003800000 */
[----:B------:R-:W-:Y:S05]  /*1160*/  @P0 BRA `(.L_x_1859) ;  /* 0x0000003000000947 */ /* 0x000fea0003800000 */
[----:B------:R-:W-:Y:S02]  /*1170*/  IMAD.MOV.U32 R2, RZ, RZ, c[0x0][0x178] ;  /* 0x00005e00ff027624 */ /* 0x000fe400078e00ff */
[----:B------:R-:W-:-:S05]  /*1180*/  IMAD.MOV.U32 R3, RZ, RZ, c[0x0][0x17c] ;  /* 0x00005f00ff037624 */ /* 0x000fca00078e00ff */
[----:B------:R0:W-:Y:S02]  /*1190*/  RED.E.ADD.F32.FTZ.RN.STRONG.GPU [R2.64], R25 ;  /* 0x000000190200798e */ /* 0x0001e4000c10e786 */
.L_x_1859:
[----:B------:R-:W-:Y:S05]  /*11a0*/  BSYNC B0 ;  /* 0x0000000000007941 */ /* 0x000fea0003800000 */
.L_x_1858:
[----:B0-----:R-:W-:Y:S01]  /*11b0*/  MOV R2, c[0x0][0xc] ;  /* 0x0000030000027a02 */ /* 0x001fe20000000f00 */
[----:B------:R-:W-:-:S06]  /*11c0*/  NOP ;  /* 0x0000000000007918 */ /* 0x000fcc0000000000 */
[----:B------:R-:W-:-:S05]  /*11d0*/  IMAD R5, R2, 0x1000, R5 ;  /* 0x0000100002057824 */ /* 0x000fca00078e0205 */
[----:B------:R-:W-:-:S13]  /*11e0*/  ISETP.GE.U32.AND P0, PT, R5, UR5, PT ;  /* 0x0000000505007c0c */ /* 0x000fda000bf06070 */
[----:B------:R-:W-:Y:S01]  /*11f0*/  @P0 CALL.REL.NOINC `(.L_x_1860) ;  /* 0x0000001000000944 */ /* 0x000fe20003c00000 */
[----:B------:R-:W-:Y:S05]  /*1200*/  BRA `(.L_x_1861) ;  /* 0xffffef2000007947 */ /* 0x000fea000383ffff */
.L_x_1860:
[----:B------:R-:W-:Y:S05]  /*1210*/  EXIT ;  /* 0x000000000000794d */ /* 0x000fea0003800000 */
.L_x_1862:
        /* <DEDUP_REMOVED lines=14> */
.L_x_2191:


//--------------------- .text._Z33kPreconditionOptimizer32bit1StateI6__halfLi5ELi4096ELi8EEvPT_S2_PfS3_ffffiffi --------------------------
	.section	.text._Z33kPreconditionOptimizer32bit1StateI6__halfLi5ELi4096ELi8EEvPT_S2_PfS3_ffffiffi,"ax",@progbits
	.sectioninfo	@"SHI_REGISTERS=46"
	.align	128
        .global         _Z33kPreconditionOptimizer32bit1StateI6__halfLi5ELi4096ELi8EEvPT_S2_PfS3_ffffiffi
        .type           _Z33kPreconditionOptimizer32bit1StateI6__halfLi5ELi4096ELi8EEvPT_S2_PfS3_ffffiffi,@function
        .size           _Z33kPreconditionOptimizer32bit1StateI6__halfLi5ELi4096ELi8EEvPT_S2_PfS3_ffffiffi,(.L_x_2192 - _Z33kPreconditionOptimizer32bit1StateI6__halfLi5ELi4096ELi8EEvPT_S2_PfS3_ffffiffi)
        .other          _Z33kPreconditionOptimizer32bit1StateI6__halfLi5ELi4096ELi8EEvPT_S2_PfS3_ffffiffi,@"STO_CUDA_ENTRY STV_DEFAULT"
_Z33kPreconditionOptimizer32bit1StateI6__halfLi5ELi4096ELi8EEvPT_S2_PfS3_ffffiffi:
.text._Z33kPreconditionOptimizer32bit1StateI6__halfLi5ELi4096ELi8EEvPT_S2_PfS3_ffffiffi:
        /* <DEDUP_REMOVED lines=19> */
.L_x_1869:
        /* <DEDUP_REMOVED lines=54> */
[C---:B------:R-:W-:Y:S02]  /*0490*/  LEA.HI.SX32 R0, R8.reuse, R8, 0x1b ;  /* 0x0000000808007211 */ /* 0x040fe400078fdaff */
[----:B------:R-:W-:Y:S02]  /*04a0*/  IADD3 R31, R8, 0xe0, RZ ;  /* 0x000000e0081f7810 */ /* 0x000fe40007ffe0ff */
[C---:B------:R-:W-:Y:S02]  /*04b0*/  IADD3 R10, R29.reuse, 0x1, RZ ;  /* 0x000000011d0a7810 */ /* 0x040fe40007ffe0ff */
[----:B------:R-:W-:-:S02]  /*04c0*/  IADD3 R34, R29, 0x3, RZ ;  /* 0x000000031d227810 */ /* 0x000fc40007ffe0ff */
[-C--:B------:R-:W-:Y:S02]  /*04d0*/  LEA.HI.SX32 R2, R5, R8.reuse, 0x1b ;  /* 0x0000000805027211 */ /* 0x080fe400078fdaff */
        /* <DEDUP_REMOVED lines=11> */
[----:B------:R-:W-:-:S02]  /*0590*/  LEA.HI.SX32 R11, R34, R15, 0x1b ;  /* 0x0000000f220b7211 */ /* 0x000fc400078fdaff */
[-C--:B------:R-:W-:Y:S02]  /*05a0*/  LEA.HI.SX32 R10, R12, R15.reuse, 0x1b ;  /* 0x0000000f0c0a7211 */ /* 0x080fe400078fdaff */
[-C--:B------:R-:W-:Y:S01]  /*05b0*/  LEA.HI.SX32 R13, R32, R15.reuse, 0x1b ;  /* 0x0000000f200d7211 */ /* 0x080fe200078fdaff */
[----:B------:R-:W-:Y:S01]  /*05c0*/  IMAD.SHL.U32 R32, R3, 0x2, RZ ;  /* 0x0000000203207824 */ /* 0x000fe200078e00ff */
[----:B------:R-:W-:Y:S01]  /*05d0*/  SHF.L.U32 R34, R2, 0x1, RZ ;  /* 0x0000000102227819 */ /* 0x000fe200000006ff */
[----:B------:R-:W-:Y:S01]  /*05e0*/  IMAD.SHL.U32 R33, R4, 0x2, RZ ;  /* 0x0000000204217824 */ /* 0x000fe200078e00ff */
[-C--:B------:R-:W-:Y:S02]  /*05f0*/  LEA.HI.SX32 R12, R36, R15.reuse, 0x1b ;  /* 0x0000000f240c7211 */ /* 0x080fe400078fdaff */
[-C--:B------:R-:W-:Y:S02]  /*0600*/  LEA.HI.SX32 R14, R14, R15.reuse, 0x1b ;  /* 0x0000000f0e0e7211 */ /* 0x080fe400078fdaff */
[----:B------:R-:W-:Y:S01]  /*0610*/  LEA.HI.SX32 R15, R30, R15, 0x1b ;  /* 0x0000000f1e0f7211 */ /* 0x000fe200078fdaff */
[----:B------:R-:W-:Y:S01]  /*0620*/  IMAD.SHL.U32 R30, R5, 0x2, RZ ;  /* 0x00000002051e7824 */ /* 0x000fe200078e00ff */
[----:B------:R-:W-:Y:S01]  /*0630*/  SHF.L.U32 R43, R7, 0x1, RZ ;  /* 0x00000001072b7819 */ /* 0x000fe200000006ff */
        /* <DEDUP_REMOVED lines=11> */
[----:B-1----:R-:W-:Y:S01]  /*06f0*/  IMAD.SHL.U32 R34, R9, 0x2, RZ ;  /* 0x0000000209227824 */ /* 0x002fe200078e00ff */
[----:B--2---:R-:W-:Y:S01]  /*0700*/  SHF.L.U32 R25, R10, 0x1, RZ ;  /* 0x000000010a197819 */ /* 0x004fe200000006ff */
[----:B------:R-:W-:Y:S01]  /*0710*/  IMAD.SHL.U32 R32, R16, 0x2, RZ ;  /* 0x0000000210207824 */ /* 0x000fe200078e00ff */
[----:B------:R-:W-:Y:S01]  /*0720*/  STS.U16 [R41+0x140], R28 ;  /* 0x0001401c29007388 */ /* 0x000fe20000000400 */
[----:B0-----:R-:W-:Y:S01]  /*0730*/  IMAD.SHL.U32 R26, R11, 0x2, RZ ;  /* 0x000000020b1a7824 */ /* 0x001fe200078e00ff */
[----:B---3--:R-:W-:Y:S02]  /*0740*/  SHF.L.U32 R30, R15, 0x1, RZ ;  /* 0x000000010f1e7819 */ /* 0x008fe400000006ff */
        /* <DEDUP_REMOVED lines=51> */
[----:B------:R-:W-:Y:S04]  /*0a80*/  STS [R4.X4+0x180], R33 ;  /* 0x0001802104007388 */ /* 0x000fe80000004800 */
        /* <DEDUP_REMOVED lines=11> */
[----:B------:R-:W5:Y:S01]  /*0b40*/  LDS R14, [R14.X4+0x18] ;  /* 0x000018000e0e7984 */ /* 0x000f620000004800 */
[----:B0-----:R-:W-:-:S03]  /*0b50*/  IMAD.MOV.U32 R0, RZ, RZ, c[0x0][0x184] ;  /* 0x00006100ff007624 */ /* 0x001fc600078e00ff */
[----:B------:R-:W0:Y:S01]  /*0b60*/  LDS R15, [R15.X4+0x1c] ;  /* 0x00001c000f0f7984 */ /* 0x000e220000004800 */
[--C-:B-1----:R-:W-:Y:S01]  /*0b70*/  HADD2.F32 R5, -RZ, R18.reuse.H1_H1 ;  /* 0x30000012ff057230 */ /* 0x102fe20000004100 */
[----:B------:R-:W-:Y:S01]  /*0b80*/  FADD.FTZ R0, -R0, 1 ;  /* 0x3f80000000007421 */ /* 0x000fe20000010100 */
[----:B------:R-:W-:-:S03]  /*0b90*/  HADD2.F32 R3, -RZ, R18.H0_H0 ;  /* 0x20000012ff037230 */ /* 0x000fc60000004100 */
[----:B------:R-:W-:Y:S01]  /*0ba0*/  FMUL.FTZ R2, R0, R5 ;  /* 0x0000000500027220 */ /* 0x000fe20000410000 */
[--C-:B------:R-:W-:Y:S01]  /*0bb0*/  HADD2.F32 R5, -RZ, R25.reuse.H0_H0 ;  /* 0x20000019ff057230 */ /* 0x100fe20000004100 */
[----:B------:R-:W-:Y:S01]  /*0bc0*/  FMUL.FTZ R3, R3, R0 ;  /* 0x0000000003037220 */ /* 0x000fe20000410000 */
[----:B------:R-:W-:-:S03]  /*0bd0*/  HADD2.F32 R25, -RZ, R25.H1_H1 ;  /* 0x30000019ff197230 */ /* 0x000fc60000004100 */
[----:B--2---:R-:W-:Y:S02]  /*0be0*/  FFMA.FTZ R3, R16, c[0x0][0x184], R3 ;  /* 0x0000610010037a23 */ /* 0x004fe40000010003 */
[----:B------:R-:W-:Y:S02]  /*0bf0*/  FMUL.FTZ R5, R0, R5 ;  /* 0x0000000500057220 */ /* 0x000fe40000410000 */
[----:B---3--:R-:W-:-:S04]  /*0c00*/  FFMA.FTZ R2, R9, c[0x0][0x184], R2 ;  /* 0x0000610009027a23 */ /* 0x008fc80000010002 */
[----:B------:R-:W-:Y:S01]  /*0c10*/  FADD.FTZ R4, R3, R2 ;  /* 0x0000000203047221 */ /* 0x000fe20000010000 */
[--C-:B------:R-:W-:Y:S01]  /*0c20*/  HADD2.F32 R3, -RZ, R27.reuse.H0_H0 ;  /* 0x2000001bff037230 */ /* 0x100fe20000004100 */
[----:B----4-:R-:W-:Y:S02]  /*0c30*/  FFMA.FTZ R5, R10, c[0x0][0x184], R5 ;  /* 0x000061000a057a23 */ /* 0x010fe40000010005 */
[C---:B------:R-:W-:Y:S01]  /*0c40*/  FMUL.FTZ R2, R0.reuse, R25 ;  /* 0x0000001900027220 */ /* 0x040fe20000410000 */
[----:B------:R-:W-:Y:S01]  /*0c50*/  HADD2.F32 R27, -RZ, R27.H1_H1 ;  /* 0x3000001bff1b7230 */ /* 0x000fe20000004100 */
[----:B------:R-:W-:Y:S02]  /*0c60*/  FADD.FTZ R5, R5, R4 ;  /* 0x0000000405057221 */ /* 0x000fe40000010000 */
[----:B-----5:R-:W-:Y:S02]  /*0c70*/  FFMA.FTZ R2, R11, c[0x0][0x184], R2 ;  /* 0x000061000b027a23 */ /* 0x020fe40000010002 */
[----:B------:R-:W-:-:S02]  /*0c80*/  FMUL.FTZ R3, R0, R3 ;  /* 0x0000000300037220 */ /* 0x000fc40000410000 */
[----:B------:R-:W-:Y:S01]  /*0c90*/  FADD.FTZ R4, R2, R5 ;  /* 0x0000000502047221 */ /* 0x000fe20000010000 */
[--C-:B------:R-:W-:Y:S01]  /*0ca0*/  HADD2.F32 R5, -RZ, R29.reuse.H0_H0 ;  /* 0x2000001dff057230 */ /* 0x100fe20000004100 */
[----:B------:R-:W-:Y:S02]  /*0cb0*/  FFMA.FTZ R3, R12, c[0x0][0x184], R3 ;  /* 0x000061000c037a23 */ /* 0x000fe40000010003 */
[C---:B------:R-:W-:Y:S01]  /*0cc0*/  FMUL.FTZ R2, R0.reuse, R27 ;  /* 0x0000001b00027220 */ /* 0x040fe20000410000 */
[----:B------:R-:W-:Y:S01]  /*0cd0*/  HADD2.F32 R29, -RZ, R29.H1_H1 ;  /* 0x3000001dff1d7230 */ /* 0x000fe20000004100 */
[----:B------:R-:W-:Y:S02]  /*0ce0*/  FADD.FTZ R3, R3, R4 ;  /* 0x0000000403037221 */ /* 0x000fe40000010000 */
[----:B------:R-:W-:Y:S02]  /*0cf0*/  FFMA.FTZ R2, R13, c[0x0][0x184], R2 ;  /* 0x000061000d027a23 */ /* 0x000fe40000010002 */
[----:B------:R-:W-:-:S02]  /*0d00*/  FMUL.FTZ R5, R0, R5 ;  /* 0x0000000500057220 */ /* 0x000fc40000410000 */
[----:B------:R-:W-:Y:S02]  /*0d10*/  FADD.FTZ R2, R2, R3 ;  /* 0x0000000302027221 */ /* 0x000fe40000010000 */
[----:B------:R-:W-:Y:S02]  /*0d20*/  FFMA.FTZ R5, R14, c[0x0][0x184], R5 ;  /* 0x000061000e057a23 */ /* 0x000fe40000010005 */
[----:B------:R-:W-:Y:S02]  /*0d30*/  FMUL.FTZ R0, R0, R29 ;  /* 0x0000001d00007220 */ /* 0x000fe40000410000 */
[----:B------:R-:W-:Y:S02]  /*0d40*/  FADD.FTZ R5, R5, R2 ;  /* 0x0000000205057221 */ /* 0x000fe40000010000 */
[----:B0-----:R-:W-:-:S04]  /*0d50*/  FFMA.FTZ R0, R15, c[0x0][0x184], R0 ;  /* 0x000061000f007a23 */ /* 0x001fc80000010000 */
        /* <DEDUP_REMOVED lines=62> */
.L_x_1864:
        /* <DEDUP_REMOVED lines=36> */
.L_x_1865:
[----:B0-----:R-:W-:Y:S05]  /*1380*/  BSYNC B0 ;  /* 0x0000000000007941 */ /* 0x001fea0003800000 */
.L_x_1863:
[----:B------:R-:W-:Y:S01]  /*1390*/  BSSY B0, `(.L_x_1866) ;  /* 0x0000005000007945 */ /* 0x000fe20003800000 */
[----:B------:R-:W-:Y:S05]  /*13a0*/  @P0 BRA `(.L_x_1867) ;  /* 0x0000003000000947 */ /* 0x000fea0003800000 */
[----:B------:R-:W-:Y:S01]  /*13b0*/  MOV R2, c[0x0][0x178] ;  /* 0x00005e0000027a02 */ /* 0x000fe20000000f00 */
[----:B------:R-:W-:-:S05]  /*13c0*/  IMAD.MOV.U32 R3, RZ, RZ, c[0x0][0x17c] ;  /* 0x00005f00ff037624 */ /* 0x000fca00078e00ff */
[----:B------:R0:W-:Y:S02]  /*13d0*/  RED.E.ADD.F32.FTZ.RN.STRONG.GPU [R2.64], R0 ;  /* 0x000000000200798e */ /* 0x0001e4000c10e786 */
.L_x_1867:
[----:B------:R-:W-:Y:S05]  /*13e0*/  BSYNC B0 ;  /* 0x0000000000007941 */ /* 0x000fea0003800000 */
.L_x_1866:
[----:B0-----:R-:W-:Y:S01]  /*13f0*/  IMAD.MOV.U32 R3, RZ, RZ, c[0x0][0xc] ;  /* 0x00000300ff037624 */ /* 0x001fe200078e00ff */
[----:B------:R-:W-:-:S06]  /*1400*/  NOP ;  /* 0x0000000000007918 */ /* 0x000fcc0000000000 */
[----:B------:R-:W-:-:S05]  /*1410*/  IMAD R22, R3, 0x1000, R22 ;  /* 0x0000100003167824 */ /* 0x000fca00078e0216 */
[----:B------:R-:W-:-:S13]  /*1420*/  ISETP.GE.U32.AND P0, PT, R22, UR5, PT ;  /* 0x0000000516007c0c */ /* 0x000fda000bf06070 */
[----:B------:R-:W-:Y:S01]  /*1430*/  @P0 CALL.REL.NOINC `(.L_x_1868) ;  /* 0x0000001000000944 */ /* 0x000fe20003c00000 */
[----:B------:R-:W-:Y:S05]  /*1440*/  BRA `(.L_x_1869) ;  /* 0xffffece000007947 */ /* 0x000fea000383ffff */
.L_x_1868:
[----:B------:R-:W-:Y:S05]  /*1450*/  EXIT ;  /* 0x000000000000794d */ /* 0x000fea0003800000 */
.L_x_1870:
        /* <DEDUP_REMOVED lines=10> */
.L_x_2192:


//--------------------- .text._Z33kPreconditionOptimizer32bit1StateI13__nv_bfloat16Li2ELi4096ELi8EEvPT_S2_PfS3_ffffiffi --------------------------
	.section	.text._Z33kPreconditionOptimizer32bit1StateI13__nv_bfloat16Li2ELi4096ELi8EEvPT_S2_PfS3_ffffiffi,"ax",@progbits
	.sectioninfo	@"SHI_REGISTERS=46"
	.align	128
        .global         _Z33kPreconditionOptimizer32bit1StateI13__nv_bfloat16Li2ELi4096ELi8EEvPT_S2_PfS3_ffffiffi
        .type           _Z33kPreconditionOptimizer32bit1StateI13__nv_bfloat16Li2ELi4096ELi8EEvPT_S2_PfS3_ffffiffi,@function
        .size           _Z33kPreconditionOptimizer32bit1StateI13__nv_bfloat16Li2ELi4096ELi8EEvPT_S2_PfS3_ffffiffi,(.L_x_2193 - _Z33kPreconditionOptimizer32bit1StateI13__nv_bfloat16Li2ELi4096ELi8EEvPT_S2_PfS3_ffffiffi)
        .other          _Z33kPreconditionOptimizer32bit1StateI13__nv_bfloat16Li2ELi4096ELi8EEvPT_S2_PfS3_ffffiffi,@"STO_CUDA_ENTRY STV_DEFAULT"
_Z33kPreconditionOptimizer32bit1StateI13__nv_bfloat16Li2ELi4096ELi8EEvPT_S2_PfS3_ffffiffi:
.text._Z33kPreconditionOptimizer32bit1StateI13__nv_bfloat16Li2ELi4096ELi8EEvPT_S2_PfS3_ffffiffi:
        /* <DEDUP_REMOVED lines=19> */
.L_x_1877:
        /* <DEDUP_REMOVED lines=109> */
[----:B------:R-:W-:-:S03]  /*0800*/  HFMA2.MMA R17, -RZ, RZ, 0, 0 ;  /* 0x00000000ff117435 */ /* 0x000fc600000001ff */
[----:B------:R-:W-:Y:S01]  /*0810*/  BAR.SYNC.DEFER_BLOCKING 0x0 ;  /* 0x0000000000007b1d */ /* 0x000fe20000010000 */
[----:B------:R-:W-:Y:S01]  /*0820*/  MOV R31, RZ ;  /* 0x000000ff001f7202 */ /* 0x000fe20000000f00 */
[----:B0-----:R-:W-:Y:S01]  /*0830*/  CS2R R32, SRZ ;  /* 0x0000000000207805 */ /* 0x001fe2000001ff00 */
[----:B------:R-:W-:-:S04]  /*0840*/  CS2R R36, SRZ ;  /* 0x0000000000247805 */ /* 0x000fc8000001ff00 */
        /* <DEDUP_REMOVED lines=23> */
[----:B------:R-:W-:-:S05]  /*09c0*/  FMUL.FTZ R28, R28, c[0x0][0x198] ;  /* 0x000066001c1c7a20 */ /* 0x000fca0000410000 */
[----:B------:R-:W-:Y:S02]  /*09d0*/  F2FP.BF16.PACK_AB R27, R28, R27 ;  /* 0x0000001b1c1b723e */ /* 0x000fe400000010ff */
[----:B------:R-:W-:Y:S02]  /*09e0*/  PRMT R29, RZ, 0x5410, R29 ;  /* 0x00005410ff1d7816 */ /* 0x000fe4000000001d */
[----:B------:R-:W-:-:S03]  /*09f0*/  PRMT R30, RZ, 0x5410, R30 ;  /* 0x00005410ff1e7816 */ /* 0x000fc6000000001e */
[----:B------:R-:W-:Y:S02]  /*0a00*/  FMUL.FTZ R29, R29, c[0x0][0x198] ;  /* 0x000066001d1d7a20 */ /* 0x000fe40000410000 */
[----:B------:R-:W-:-:S05]  /*0a10*/  FMUL.FTZ R30, R30, c[0x0][0x198] ;  /* 0x000066001e1e7a20 */ /* 0x000fca0000410000 */
[----:B------:R-:W-:Y:S02]  /*0a20*/  F2FP.BF16.PACK_AB R29, R30, R29 ;  /* 0x0000001d1e1d723e */ /* 0x000fe400000010ff */
[----:B------:R-:W-:Y:S01]  /*0a30*/  ISETP.GT.AND P0, PT, R24, 0x1ff, PT ;  /* 0x000001ff1800780c */ /* 0x000fe20003f04270 */
[----:B------:R-:W-:Y:S01]  /*0a40*/  BSSY B0, `(.L_x_1871) ;  /* 0x00000bd000007945 */ /* 0x000fe20003800000 */
[----:B-----5:R-:W-:Y:S04]  /*0a50*/  STS [R0.X4], R31 ;  /* 0x0000001f00007388 */ /* 0x020fe80000004800 */
[----:B------:R-:W-:Y:S04]  /*0a60*/  STS [R2.X4+0x80], R17 ;  /* 0x0000801102007388 */ /* 0x000fe80000004800 */
[----:B------:R0:W-:Y:S04]  /*0a70*/  STS [R3.X4+0x100], R32 ;  /* 0x0001002003007388 */ /* 0x0001e80000004800 */
[----:B------:R-:W-:Y:S04]  /*0a80*/  STS [R4.X4+0x180], R33 ;  /* 0x0001802104007388 */ /* 0x000fe80000004800 */
[----:B------:R1:W-:Y:S04]  /*0a90*/  STS [R5.X4+0x200], R34 ;  /* 0x0002002205007388 */ /* 0x0003e80000004800 */
[----:B------:R-:W-:Y:S04]  /*0aa0*/  STS [R6.X4+0x280], R35 ;  /* 0x0002802306007388 */ /* 0x000fe80000004800 */
[----:B------:R2:W-:Y:S04]  /*0ab0*/  STS [R7.X4+0x300], R36 ;  /* 0x0003002407007388 */ /* 0x0005e80000004800 */
[----:B------:R3:W-:Y:S01]  /*0ac0*/  STS [R8.X4+0x380], R37 ;  /* 0x0003802508007388 */ /* 0x0007e20000004800 */
[----:B------:R-:W-:-:S06]  /*0ad0*/  NOP ;  /* 0x0000000000007918 */ /* 0x000fcc0000000000 */
[----:B------:R-:W4:Y:S04]  /*0ae0*/  LDS R16, [R16.X4] ;  /* 0x0000000010107984 */ /* 0x000f280000004800 */
[----:B------:R-:W5:Y:S04]  /*0af0*/  LDS R9, [R9.X4+0x4] ;  /* 0x0000040009097984 */ /* 0x000f680000004800 */
[----:B------:R-:W5:Y:S01]  /*0b00*/  LDS R10, [R10.X4+0x8] ;  /* 0x000008000a0a7984 */ /* 0x000f620000004800 */
[----:B0-----:R-:W-:Y:S01]  /*0b10*/  IMAD.MOV.U32 R3, RZ, RZ, c[0x0][0x180] ;  /* 0x00006000ff037624 */ /* 0x001fe200078e00ff */
[----:B------:R-:W-:-:S02]  /*0b20*/  PRMT R2, RZ, 0x5410, R18 ;  /* 0x00005410ff027816 */ /* 0x000fc40000000012 */
[----:B------:R-:W0:Y:S01]  /*0b30*/  LDS R11, [R11.X4+0xc] ;  /* 0x00000c000b0b7984 */ /* 0x000e220000004800 */
[----:B------:R-:W-:Y:S01]  /*0b40*/  FADD.FTZ R3, -R3, 1 ;  /* 0x3f80000003037421 */ /* 0x000fe20000010100 */
[----:B------:R-:W-:Y:S02]  /*0b50*/  PRMT R0, RZ, 0x7610, R18 ;  /* 0x00007610ff007816 */ /* 0x000fe40000000012 */
[----:B------:R-:W0:Y:S01]  /*0b60*/  LDS R12, [R12.X4+0x10] ;  /* 0x000010000c0c7984 */ /* 0x000e220000004800 */
[C---:B-1----:R-:W-:Y:S02]  /*0b70*/  FMUL.FTZ R5, R2.reuse, R3 ;  /* 0x0000000302057220 */ /* 0x042fe40000410000 */
[----:B--2---:R-:W-:Y:S01]  /*0b80*/  FMUL.FTZ R7, R3, R0 ;  /* 0x0000000003077220 */ /* 0x004fe20000410000 */
[----:B------:R-:W1:Y:S01]  /*0b90*/  LDS R13, [R13.X4+0x14] ;  /* 0x000014000d0d7984 */ /* 0x000e620000004800 */
[----:B------:R-:W-:Y:S02]  /*0ba0*/  FMUL.FTZ R5, R2, R5 ;  /* 0x0000000502057220 */ /* 0x000fe40000410000 */
[----:B------:R-:W-:Y:S01]  /*0bb0*/  FMUL.FTZ R6, R0, R7 ;  /* 0x0000000700067220 */ /* 0x000fe20000410000 */
[----:B------:R-:W2:Y:S01]  /*0bc0*/  LDS R14, [R14.X4+0x18] ;  /* 0x000018000e0e7984 */ /* 0x000ea20000004800 */
[----:B---3--:R-:W-:-:S03]  /*0bd0*/  PRMT R8, RZ, 0x7610, R25 ;  /* 0x00007610ff087816 */ /* 0x008fc60000000019 */
[----:B------:R-:W3:Y:S01]  /*0be0*/  LDS R15, [R15.X4+0x1c] ;  /* 0x00001c000f0f7984 */ /* 0x000ee20000004800 */
[----:B----4-:R-:W-:Y:S02]  /*0bf0*/  FFMA.FTZ R4, R16, c[0x0][0x180], R5 ;  /* 0x0000600010047a23 */ /* 0x010fe40000010005 */
[----:B-----5:R-:W-:Y:S01]  /*0c00*/  FFMA.FTZ R5, R9, c[0x0][0x180], R6 ;  /* 0x0000600009057a23 */ /* 0x020fe20000010006 */
[----:B------:R-:W-:-:S05]  /*0c10*/  PRMT R6, RZ, 0x5410, R25 ;  /* 0x00005410ff067816 */ /* 0x000fca0000000019 */
[----:B------:R-:W-:-:S04]  /*0c20*/  FMUL.FTZ R7, R3, R6 ;  /* 0x0000000603077220 */ /* 0x000fc80000410000 */
[----:B------:R-:W-:-:S04]  /*0c30*/  FMUL.FTZ R7, R6, R7 ;  /* 0x0000000706077220 */ /* 0x000fc80000410000 */
[----:B------:R-:W-:Y:S01]  /*0c40*/  FFMA.FTZ R7, R10, c[0x0][0x180], R7 ;  /* 0x000060000a077a23 */ /* 0x000fe20000010007 */
[----:B------:R-:W-:Y:S01]  /*0c50*/  PRMT R10, RZ, 0x5410, R27 ;  /* 0x00005410ff0a7816 */ /* 0x000fe2000000001b */
[----:B------:R-:W-:-:S04]  /*0c60*/  FMUL.FTZ R9, R3, R8 ;  /* 0x0000000803097220 */ /* 0x000fc80000410000 */
[----:B------:R-:W-:Y:S02]  /*0c70*/  FMUL.FTZ R17, R3, R10 ;  /* 0x0000000a03117220 */ /* 0x000fe40000410000 */
[----:B------:R-:W-:Y:S02]  /*0c80*/  FMUL.FTZ R16, R8, R9 ;  /* 0x0000000908107220 */ /* 0x000fe40000410000 */
[----:B------:R-:W-:Y:S02]  /*0c90*/  FMUL.FTZ R17, R10, R17 ;  /* 0x000000110a117220 */ /* 0x000fe40000410000 */
[----:B0-----:R-:W-:Y:S02]  /*0ca0*/  FFMA.FTZ R9, R11, c[0x0][0x180], R16 ;  /* 0x000060000b097a23 */ /* 0x001fe40000010010 */
[----:B------:R-:W-:Y:S01]  /*0cb0*/  FFMA.FTZ R11, R12, c[0x0][0x180], R17 ;  /* 0x000060000c0b7a23 */ /* 0x000fe20000010011 */
[----:B------:R-:W-:Y:S01]  /*0cc0*/  PRMT R12, RZ, 0x7610, R27 ;  /* 0x00007610ff0c7816 */ /* 0x000fe2000000001b */
[----:B------:R-:W0:Y:S04]  /*0cd0*/  MUFU.SQRT R4, R4 ;  /* 0x0000000400047308 */ /* 0x000e280000002000 */
[----:B------:R-:W-:Y:S01]  /*0ce0*/  FMUL.FTZ R17, R3, R12 ;  /* 0x0000000c03117220 */ /* 0x000fe20000410000 */
[----:B------:R-:W-:-:S03]  /*0cf0*/  PRMT R16, RZ, 0x5410, R29 ;  /* 0x00005410ff107816 */ /* 0x000fc6000000001d */
[----:B------:R-:W4:Y:S01]  /*0d00*/  MUFU.SQRT R5, R5 ;  /* 0x0000000500057308 */ /* 0x000f220000002000 */
[----:B------:R-:W-:-:S04]  /*0d10*/  FMUL.FTZ R18, R12, R17 ;  /* 0x000000110c127220 */ /* 0x000fc80000410000 */
[----:B-1----:R-:W-:Y:S01]  /*0d20*/  FFMA.FTZ R13, R13, c[0x0][0x180], R18 ;  /* 0x000060000d0d7a23 */ /* 0x002fe20000010012 */
[----:B------:R-:W-:Y:S02]  /*0d30*/  PRMT R18, RZ, 0x7610, R29 ;  /* 0x00007610ff127816 */ /* 0x000fe4000000001d */
[----:B------:R-:W1:Y:S01]  /*0d40*/  MUFU.SQRT R7, R7 ;  /* 0x0000000700077308 */ /* 0x000e620000002000 */
[C---:B------:R-:W-:Y:S02]  /*0d50*/  FMUL.FTZ R17, R3.reuse, R16 ;  /* 0x0000001003117220 */ /* 0x040fe40000410000 */
[----:B------:R-:W-:-:S05]  /*0d60*/  FMUL.FTZ R3, R3, R18 ;  /* 0x0000001203037220 */ /* 0x000fca0000410000 */
[----:B------:R-:W5:Y:S01]  /*0d70*/  MUFU.SQRT R9, R9 ;  /* 0x0000000900097308 */ /* 0x000f620000002000 */
[----:B------:R-:W-:Y:S02]  /*0d80*/  FMUL.FTZ R17, R16, R17 ;  /* 0x0000001110117220 */ /* 0x000fe40000410000 */
[----:B------:R-:W-:Y:S02]  /*0d90*/  FMUL.FTZ R26, R18, R3 ;  /* 0x00000003121a7220 */ /* 0x000fe40000410000 */
[----:B0-----:R-:W-:-:S03]  /*0da0*/  FADD.FTZ R4, R4, c[0x0][0x188] ;  /* 0x0000620004047621 */ /* 0x001fc60000010000 */
[----:B------:R-:W0:Y:S01]  /*0db0*/  MUFU.SQRT R11, R11 ;  /* 0x0000000b000b7308 */ /* 0x000e220000002000 */
[----:B--2---:R-:W-:Y:S02]  /*0dc0*/  FFMA.FTZ R14, R14, c[0x0][0x180], R17 ;  /* 0x000060000e0e7a23 */ /* 0x004fe40000010011 */
[----:B----4-:R-:W-:Y:S02]  /*0dd0*/  FADD.FTZ R5, R5, c[0x0][0x188] ;  /* 0x0000620005057621 */ /* 0x010fe40000010000 */
[----:B---3--:R-:W-:-:S03]  /*0de0*/  FFMA.FTZ R3, R15, c[0x0][0x180], R26 ;  /* 0x000060000f037a23 */ /* 0x008fc6000001001a */
[----:B------:R-:W2:Y:S01]  /*0df0*/  MUFU.SQRT R13, R13 ;  /* 0x0000000d000d7308 */ /* 0x000ea20000002000 */
[----:B-1----:R-:W-:-:S07]  /*0e00*/  FADD.FTZ R15, R7, c[0x0][0x188] ;  /* 0x00006200070f7621 */ /* 0x002fce0000010000 */
[----:B------:R-:W1:Y:S01]  /*0e10*/  MUFU.RCP R17, R4 ;  /* 0x0000000400117308 */ /* 0x000e620000001000 */
[----:B-----5:R-:W-:-:S07]  /*0e20*/  FADD.FTZ R9, R9, c[0x0][0x188] ;  /* 0x0000620009097621 */ /* 0x020fce0000010000 */
[----:B------:R-:W-:Y:S01]  /*0e30*/  MUFU.SQRT R14, R14 ;  /* 0x0000000e000e7308 */ /* 0x000fe20000002000 */
[----:B0-----:R-:W-:-:S07]  /*0e40*/  FADD.FTZ R11, R11, c[0x0][0x188] ;  /* 0x000062000b0b7621 */ /* 0x001fce0000010000 */
[----:B------:R-:W0:Y:S08]  /*0e50*/  MUFU.RCP R5, R5 ;  /* 0x0000000500057308 */ /* 0x000e300000001000 */
[----:B------:R-:W3:Y:S01]  /*0e60*/  MUFU.SQRT R3, R3 ;  /* 0x0000000300037308 */ /* 0x000ee20000002000 */
[----:B--2---:R-:W-:-:S07]  /*0e70*/  FADD.FTZ R13, R13, c[0x0][0x188] ;  /* 0x000062000d0d7621 */ /* 0x004fce0000010000 */
[----:B------:R-:W2:Y:S01]  /*0e80*/  MUFU.RCP R15, R15 ;  /* 0x0000000f000f7308 */ /* 0x000ea20000001000 */
[----:B-1----:R-:W-:-:S07]  /*0e90*/  FMUL.FTZ R2, R2, R17 ;  /* 0x0000001102027220 */ /* 0x002fce0000410000 */
[----:B------:R-:W1:Y:S01]  /*0ea0*/  MUFU.RCP R9, R9 ;  /* 0x0000000900097308 */ /* 0x000e620000001000 */
[----:B0-----:R-:W-:Y:S02]  /*0eb0*/  FMUL.FTZ R7, R0, R5 ;  /* 0x0000000500077220 */ /* 0x001fe40000410000 */
[----:B------:R-:W-:-:S05]  /*0ec0*/  FMUL.FTZ R2, R2, R2 ;  /* 0x0000000202027220 */ /* 0x000fca0000410000 */
[----:B------:R-:W0:Y:S01]  /*0ed0*/  MUFU.RCP R11, R11 ;  /* 0x0000000b000b7308 */ /* 0x000e220000001000 */
[----:B------:R-:W-:Y:S02]  /*0ee0*/  FADD.FTZ R14, R14, c[0x0][0x188] ;  /* 0x000062000e0e7621 */ /* 0x000fe40000010000 */
[----:B---3--:R-:W-:-:S05]  /*0ef0*/  FADD.FTZ R3, R3, c[0x0][0x188] ;  /* 0x0000620003037621 */ /* 0x008fca0000010000 */
[----:B------:R-:W3:Y:S01]  /*0f00*/  MUFU.RCP R13, R13 ;  /* 0x0000000d000d7308 */ /* 0x000ee20000001000 */
[----:B------:R-:W-:Y:S02]  /*0f10*/  FFMA.FTZ R7, R7, R7, R2 ;  /* 0x0000000707077223 */ /* 0x000fe40000010002 */
[----:B--2---:R-:W-:-:S05]  /*0f20*/  FMUL.FTZ R6, R6, R15 ;  /* 0x0000000f06067220 */ /* 0x004fca0000410000 */
[----:B------:R-:W2:Y:S01]  /*0f30*/  MUFU.RCP R5, R14 ;  /* 0x0000000e00057308 */ /* 0x000ea20000001000 */
[----:B------:R-:W-:Y:S02]  /*0f40*/  FFMA.FTZ R7, R6, R6, R7 ;  /* 0x0000000606077223 */ /* 0x000fe40000010007 */
[----:B-1----:R-:W-:-:S05]  /*0f50*/  FMUL.FTZ R8, R8, R9 ;  /* 0x0000000908087220 */ /* 0x002fca0000410000 */
[----:B------:R-:W1:Y:S01]  /*0f60*/  MUFU.RCP R3, R3 ;  /* 0x0000000300037308 */ /* 0x000e620000001000 */
[----:B------:R-:W-:Y:S02]  /*0f70*/  FFMA.FTZ R7, R8, R8, R7 ;  /* 0x0000000808077223 */ /* 0x000fe40000010007 */
[----:B0-----:R-:W-:Y:S02]  /*0f80*/  FMUL.FTZ R10, R10, R11 ;  /* 0x0000000b0a0a7220 */ /* 0x001fe40000410000 */
[----:B---3--:R-:W-:Y:S02]  /*0f90*/  FMUL.FTZ R12, R12, R13 ;  /* 0x0000000d0c0c7220 */ /* 0x008fe40000410000 */
[----:B------:R-:W-:Y:S02]  /*0fa0*/  FFMA.FTZ R7, R10, R10, R7 ;  /* 0x0000000a0a077223 */ /* 0x000fe40000010007 */
[----:B--2---:R-:W-:Y:S02]  /*0fb0*/  FMUL.FTZ R16, R16, R5 ;  /* 0x0000000510107220 */ /* 0x004fe40000410000 */
        /* <DEDUP_REMOVED lines=65> */
.L_x_1872:
        /* <DEDUP_REMOVED lines=36> */
.L_x_1873:
[----:B0-----:R-:W-:Y:S05]  /*1610*/  BSYNC B0 ;  /* 0x0000000000007941 */ /* 0x001fea0003800000 */
.L_x_1871:
[----:B------:R-:W-:Y:S01]  /*1620*/  BSSY B0, `(.L_x_1874) ;  /* 0x0000005000007945 */ /* 0x000fe20003800000 */
[----:B------:R-:W-:Y:S05]  /*1630*/  @P0 BRA `(.L_x_1875) ;  /* 0x0000003000000947 */ /* 0x000fea0003800000 */
[----:B------:R-:W-:Y:S02]  /*1640*/  IMAD.MOV.U32 R2, RZ, RZ, c[0x0][0x178] ;  /* 0x00005e00ff027624 */ /* 0x000fe400078e00ff */
[----:B------:R-:W-:-:S05]  /*1650*/  IMAD.MOV.U32 R3, RZ, RZ, c[0x0][0x17c] ;  /* 0x00005f00ff037624 */ /* 0x000fca00078e00ff */
[----:B------:R0:W-:Y:S02]  /*1660*/  RED.E.ADD.F32.FTZ.RN.STRONG.GPU [R2.64], R0 ;  /* 0x000000000200798e */ /* 0x0001e4000c10e786 */
.L_x_1875:
[----:B------:R-:W-:Y:S05]  /*1670*/  BSYNC B0 ;  /* 0x0000000000007941 */ /* 0x000fea0003800000 */
.L_x_1874:
[----:B0-----:R-:W-:Y:S01]  /*1680*/  MOV R3, c[0x0][0xc] ;  /* 0x0000030000037a02 */ /* 0x001fe20000000f00 */
[----:B------:R-:W-:-:S06]  /*1690*/  NOP ;  /* 0x0000000000007918 */ /* 0x000fcc0000000000 */
[----:B------:R-:W-:-:S05]  /*16a0*/  IMAD R22, R3, 0x1000, R22 ;  /* 0x0000100003167824 */ /* 0x000fca00078e0216 */
[----:B------:R-:W-:-:S13]  /*16b0*/  ISETP.GE.U32.AND P0, PT, R22, UR5, PT ;  /* 0x0000000516007c0c */ /* 0x000fda000bf06070 */
[----:B------:R-:W-:Y:S01]  /*16c0*/  @P0 CALL.REL.NOINC `(.L_x_1876) ;  /* 0x0000001000000944 */ /* 0x000fe20003c00000 */
[----:B------:R-:W-:Y:S05]  /*16d0*/  BRA `(.L_x_1877) ;  /* 0xffffea5000007947 */ /* 0x000fea000383ffff */
.L_x_1876:
[----:B------:R-:W-:Y:S05]  /*16e0*/  EXIT ;  /* 0x000000000000794d */ /* 0x000fea0003800000 */
.L_x_1878:
        /* <DEDUP_REMOVED lines=9> */
.L_x_2193:


//--------------------- .text._Z33kPreconditionOptimizer32bit1StateIfLi2ELi4096ELi8EEvPT_S1_PfS2_ffffiffi --------------------------
	.section	.text._Z33kPreconditionOptimizer32bit1StateIfLi2ELi4096ELi8EEvPT_S1_PfS2_ffffiffi,"ax",@progbits
	.sectioninfo	@"SHI_REGISTERS=43"
	.align	128
        .global         _Z33kPreconditionOptimizer32bit1StateIfLi2ELi4096ELi8EEvPT_S1_PfS2_ffffiffi
        .type           _Z33kPreconditionOptimizer32bit1StateIfLi2ELi4096ELi8EEvPT_S1_PfS2_ffffiffi,@function
        .size           _Z33kPreconditionOptimizer32bit1StateIfLi2ELi4096ELi8EEvPT_S1_PfS2_ffffiffi,(.L_x_2194 - _Z33kPreconditionOptimizer32bit1StateIfLi2ELi4096ELi8EEvPT_S1_PfS2_ffffiffi)
        .other          _Z33kPreconditionOptimizer32bit1StateIfLi2ELi4096ELi8EEvPT_S1_PfS2_ffffiffi,@"STO_CUDA_ENTRY STV_DEFAULT"
_Z33kPreconditionOptimizer32bit1StateIfLi2ELi4096ELi8EEvPT_S1_PfS2_ffffiffi:
.text._Z33kPreconditionOptimizer32bit1StateIfLi2ELi4096ELi8EEvPT_S1_PfS2_ffffiffi:
        /* <DEDUP_REMOVED lines=19> */
.L_x_1885:
[----:B------:R-:W-:Y:S01]  /*0130*/  SHF.L.U32 R2, R0, 0x3, RZ ;  /* 0x0000000300027819 */ /* 0x000fe200000006ff */
[----:B------:R-:W-:Y:S01]  /*0140*/  BAR.SYNC.DEFER_BLOCKING 0x0 ;  /* 0x0000000000007b1d */ /* 0x000fe20000010000 */
[----:B------:R-:W-:Y:S01]  /*0150*/  IADD3 R7, -R5, c[0x0][0x19c], RZ ;  /* 0x0000670005077a10 */ /* 0x000fe20007ffe1ff */
[----:B------:R-:W-:Y:S01]  /*0160*/  IMAD.MOV.U32 R18, RZ, RZ, RZ ;  /* 0x000000ffff127224 */ /* 0x000fe200078e00ff */
[----:B------:R-:W-:Y:S01]  /*0170*/  LOP3.LUT R9, R2, 0xffffff00, RZ, 0xc0, !PT ;  /* 0xffffff0002097812 */ /* 0x000fe200078ec0ff */
[----:B------:R-:W-:Y:S01]  /*0180*/  CS2R R20, SRZ ;  /* 0x0000000000147805 */ /* 0x000fe2000001ff00 */
[----:B------:R-:W-:Y:S01]  /*0190*/  IMNMX.U32 R7, R7, 0x1000, PT ;  /* 0x0000100007077817 */ /* 0x000fe20003800000 */
[----:B------:R-:W-:Y:S01]  /*01a0*/  HFMA2.MMA R24, -RZ, RZ, 0, 0 ;  /* 0x00000000ff187435 */ /* 0x000fe200000001ff */
        /* <DEDUP_REMOVED lines=8> */
[----:B------:R-:W-:Y:S02]  /*0230*/  LOP3.LUT R8, R12, 0x40, RZ, 0xfc, !PT ;  /* 0x000000400c087812 */ /* 0x000fe400078efcff */
[----:B------:R-:W-:Y:S02]  /*0240*/  SHF.L.U64.HI R10, R3, 0x2, R10 ;  /* 0x00000002030a7819 */ /* 0x000fe4000001020a */
[----:B------:R-:W-:Y:S02]  /*0250*/  IADD3 R14, P6, R11, c[0x0][0x160], RZ ;  /* 0x000058000b0e7a10 */ /* 0x000fe40007fde0ff */
[-C--:B------:R-:W-:Y:S02]  /*0260*/  ISETP.GE.AND P0, PT, R2, R7.reuse, PT ;  /* 0x000000070200720c */ /* 0x080fe40003f06270 */
[----:B------:R-:W-:Y:S02]  /*0270*/  ISETP.GE.AND P4, PT, R8, R7, PT ;  /* 0x000000070800720c */ /* 0x000fe40003f86270 */
[----:B------:R-:W-:-:S02]  /*0280*/  LOP3.LUT R2, R12, 0x80, RZ, 0xfc, !PT ;  /* 0x000000800c027812 */ /* 0x000fc400078efcff */
[----:B------:R-:W-:Y:S02]  /*0290*/  IADD3.X R15, R10, c[0x0][0x164], RZ, P6, !PT ;  /* 0x000059000a0f7a10 */ /* 0x000fe400037fe4ff */
[C---:B------:R-:W-:Y:S02]  /*02a0*/  LOP3.LUT R8, R12.reuse, 0xa0, RZ, 0xfc, !PT ;  /* 0x000000a00c087812 */ /* 0x040fe400078efcff */
[-C--:B------:R-:W-:Y:S02]  /*02b0*/  ISETP.GE.AND P6, PT, R12, R7.reuse, PT ;  /* 0x000000070c00720c */ /* 0x080fe40003fc6270 */
[-C--:B------:R-:W-:Y:S01]  /*02c0*/  ISETP.GE.AND P2, PT, R2, R7.reuse, PT ;  /* 0x000000070200720c */ /* 0x080fe20003f46270 */
[----:B------:R0:W2:Y:S01]  /*02d0*/  @!P0 LDG.E R20, [R14.64+0x80] ;  /* 0x000080060e148981 */ /* 0x0000a2000c1e1900 */
[----:B------:R-:W-:Y:S02]  /*02e0*/  ISETP.GE.AND P1, PT, R8, R7, PT ;  /* 0x000000070800720c */ /* 0x000fe40003f26270 */
[----:B------:R-:W-:-:S02]  /*02f0*/  IADD3 R2, P5, R11, c[0x0][0x170], RZ ;  /* 0x00005c000b027a10 */ /* 0x000fc40007fbe0ff */
[----:B------:R-:W-:Y:S02]  /*0300*/  LOP3.LUT R8, R12, 0xc0, RZ, 0xfc, !PT ;  /* 0x000000c00c087812 */ /* 0x000fe400078efcff */
[----:B------:R-:W-:Y:S02]  /*0310*/  IADD3.X R3, R10, c[0x0][0x174], RZ, P5, !PT ;  /* 0x00005d000a037a10 */ /* 0x000fe40002ffe4ff */
[-C--:B------:R-:W-:Y:S01]  /*0320*/  ISETP.GE.AND P5, PT, R8, R7.reuse, PT ;  /* 0x000000070800720c */ /* 0x080fe20003fa6270 */
[----:B------:R0:W3:Y:S01]  /*0330*/  @!P6 LDG.E R18, [R14.64] ;  /* 0x000000060e12e981 */ /* 0x0000e2000c1e1900 */
[----:B------:R-:W-:Y:S01]  /*0340*/  LOP3.LUT R8, R12, 0xe0, RZ, 0xfc, !PT ;  /* 0x000000e00c087812 */ /* 0x000fe200078efcff */
[----:B------:R-:W-:Y:S02]  /*0350*/  CS2R R10, SRZ ;  /* 0x00000000000a7805 */ /* 0x000fe4000001ff00 */
[----:B------:R0:W4:Y:S01]  /*0360*/  @!P2 LDG.E R21, [R14.64+0x200] ;  /* 0x000200060e15a981 */ /* 0x000122000c1e1900 */
[----:B------:R-:W-:-:S03]  /*0370*/  ISETP.GE.AND P6, PT, R8, R7, PT ;  /* 0x000000070800720c */ /* 0x000fc60003fc6270 */
[----:B------:R0:W5:Y:S04]  /*0380*/  @!P4 LDG.E R11, [R14.64+0x100] ;  /* 0x000100060e0bc981 */ /* 0x000168000c1e1900 */
[----:B------:R0:W4:Y:S04]  /*0390*/  @!P3 LDG.E R10, [R14.64+0x180] ;  /* 0x000180060e0ab981 */ /* 0x000128000c1e1900 */
[----:B------:R0:W4:Y:S04]  /*03a0*/  @!P1 LDG.E R24, [R14.64+0x280] ;  /* 0x000280060e189981 */ /* 0x000128000c1e1900 */
[----:B------:R0:W4:Y:S04]  /*03b0*/  @!P5 LDG.E R23, [R14.64+0x300] ;  /* 0x000300060e17d981 */ /* 0x000128000c1e1900 */
[----:B------:R0:W4:Y:S01]  /*03c0*/  @!P6 LDG.E R22, [R14.64+0x380] ;  /* 0x000380060e16e981 */ /* 0x000122000c1e1900 */
[----:B------:R-:W-:-:S04]  /*03d0*/  IADD3 R27, R9, R4, RZ ;  /* 0x00000004091b7210 */ /* 0x000fc80007ffe0ff */
[C---:B------:R-:W-:Y:S02]  /*03e0*/  IADD3 R16, R27.reuse, 0x40, RZ ;  /* 0x000000401b107810 */ /* 0x040fe40007ffe0ff */
[C---:B------:R-:W-:Y:S02]  /*03f0*/  IADD3 R26, R27.reuse, 0x60, RZ ;  /* 0x000000601b1a7810 */ /* 0x040fe40007ffe0ff */
[C---:B------:R-:W-:Y:S02]  /*0400*/  IADD3 R8, R27.reuse, 0x20, RZ ;  /* 0x000000201b087810 */ /* 0x040fe40007ffe0ff */
[C---:B------:R-:W-:Y:S02]  /*0410*/  IADD3 R30, R27.reuse, 0x80, RZ ;  /* 0x000000801b1e7810 */ /* 0x040fe40007ffe0ff */
[C---:B------:R-:W-:Y:S02]  /*0420*/  IADD3 R32, R27.reuse, 0xa0, RZ ;  /* 0x000000a01b207810 */ /* 0x040fe40007ffe0ff */
[----:B------:R-:W-:-:S02]  /*0430*/  IADD3 R34, R27, 0xc0, RZ ;  /* 0x000000c01b227810 */ /* 0x000fc40007ffe0ff */
[----:B------:R-:W-:Y:S01]  /*0440*/  IADD3 R36, R27, 0xe0, RZ ;  /* 0x000000e01b247810 */ /* 0x000fe20007ffe0ff */
[----:B------:R-:W-:Y:S01]  /*0450*/  IMAD R28, R4, 0x7, R27 ;  /* 0x00000007041c7824 */ /* 0x000fe200078e021b */
[-C--:B0-----:R-:W-:Y:S02]  /*0460*/  LEA.HI.SX32 R14, R16, R27.reuse, 0x1b ;  /* 0x0000001b100e7211 */ /* 0x081fe400078fdaff */
[-C--:B------:R-:W-:Y:S02]  /*0470*/  LEA.HI.SX32 R15, R26, R27.reuse, 0x1b ;  /* 0x0000001b1a0f7211 */ /* 0x080fe400078fdaff */
[-C--:B------:R-:W-:Y:S02]  /*0480*/  LEA.HI.SX32 R13, R8, R27.reuse, 0x1b ;  /* 0x0000001b080d7211 */ /* 0x080fe400078fdaff */
[-C--:B------:R-:W-:Y:S02]  /*0490*/  LEA.HI.SX32 R16, R30, R27.reuse, 0x1b ;  /* 0x0000001b1e107211 */ /* 0x080fe400078fdaff */
[----:B------:R-:W-:-:S02]  /*04a0*/  LEA.HI.SX32 R19, R32, R27, 0x1b ;  /* 0x0000001b20137211 */ /* 0x000fc400078fdaff */
[-C--:B------:R-:W-:Y:S02]  /*04b0*/  LEA.HI.SX32 R26, R34, R27.reuse, 0x1b ;  /* 0x0000001b221a7211 */ /* 0x080fe400078fdaff */
[-C--:B------:R-:W-:Y:S02]  /*04c0*/  LEA.HI.SX32 R25, R36, R27.reuse, 0x1b ;  /* 0x0000001b24197211 */ /* 0x080fe400078fdaff */
[----:B------:R-:W-:Y:S02]  /*04d0*/  LEA.HI.SX32 R27, R27, R27, 0x1b ;  /* 0x0000001b1b1b7211 */ /* 0x000fe400078fdaff */
[----:B------:R-:W-:Y:S02]  /*04e0*/  LEA R9, R4, R9, 0x3 ;  /* 0x0000000904097211 */ /* 0x000fe400078e18ff */
[C---:B------:R-:W-:Y:S02]  /*04f0*/  IADD3 R8, R28.reuse, 0x1, RZ ;  /* 0x000000011c087810 */ /* 0x040fe40007ffe0ff */
        /* <DEDUP_REMOVED lines=14> */
[----:B------:R-:W-:Y:S01]  /*05e0*/  IMAD.MOV.U32 R38, RZ, RZ, RZ ;  /* 0x000000ffff267224 */ /* 0x000fe200078e00ff */
[----:B------:R-:W-:Y:S01]  /*05f0*/  HFMA2.MMA R40, -RZ, RZ, 0, 0 ;  /* 0x00000000ff287435 */ /* 0x000fe200000001ff */
[----:B------:R-:W-:Y:S01]  /*0600*/  IMAD.MOV.U32 R37, RZ, RZ, RZ ;  /* 0x000000ffff257224 */ /* 0x000fe200078e00ff */
[----:B---3--:R-:W-:Y:S04]  /*0610*/  STS [R27.X4], R18 ;  /* 0x000000121b007388 */ /* 0x008fe80000004800 */
[----:B--2---:R-:W-:Y:S04]  /*0620*/  STS [R13.X4+0x80], R20 ;  /* 0x000080140d007388 */ /* 0x004fe80000004800 */
[----:B-----5:R-:W-:Y:S04]  /*0630*/  STS [R14.X4+0x100], R11 ;  /* 0x0001000b0e007388 */ /* 0x020fe80000004800 */
[----:B----4-:R-:W-:Y:S04]  /*0640*/  STS [R15.X4+0x180], R10 ;  /* 0x0001800a0f007388 */ /* 0x010fe80000004800 */
[----:B------:R0:W-:Y:S04]  /*0650*/  STS [R16.X4+0x200], R21 ;  /* 0x0002001510007388 */ /* 0x0001e80000004800 */
[----:B------:R-:W-:Y:S04]  /*0660*/  STS [R19.X4+0x280], R24 ;  /* 0x0002801813007388 */ /* 0x000fe80000004800 */
[----:B------:R-:W-:Y:S04]  /*0670*/  STS [R26.X4+0x300], R23 ;  /* 0x000300171a007388 */ /* 0x000fe80000004800 */
[----:B------:R1:W-:Y:S01]  /*0680*/  STS [R25.X4+0x380], R22 ;  /* 0x0003801619007388 */ /* 0x0003e20000004800 */
[----:B------:R-:W-:-:S06]  /*0690*/  NOP ;  /* 0x0000000000007918 */ /* 0x000fcc0000000000 */
[----:B------:R-:W-:Y:S04]  /*06a0*/  LDS R35, [R36.X4] ;  /* 0x0000000024237984 */ /* 0x000fe80000004800 */
[----:B------:R-:W2:Y:S04]  /*06b0*/  LDS R34, [R29.X4+0x4] ;  /* 0x000004001d227984 */ /* 0x000ea80000004800 */
[----:B------:R-:W-:Y:S04]  /*06c0*/  LDS R33, [R31.X4+0x8] ;  /* 0x000008001f217984 */ /* 0x000fe80000004800 */
[----:B------:R-:W3:Y:S04]  /*06d0*/  LDS R28, [R32.X4+0xc] ;  /* 0x00000c00201c7984 */ /* 0x000ee80000004800 */
[----:B------:R-:W4:Y:S04]  /*06e0*/  LDS R20, [R30.X4+0x10] ;  /* 0x000010001e147984 */ /* 0x000f280000004800 */
[----:B------:R-:W2:Y:S04]  /*06f0*/  LDS R18, [R17.X4+0x14] ;  /* 0x0000140011127984 */ /* 0x000ea80000004800 */
[----:B------:R-:W-:Y:S04]  /*0700*/  LDS R11, [R8.X4+0x18] ;  /* 0x00001800080b7984 */ /* 0x000fe80000004800 */
[----:B------:R-:W2:Y:S04]  /*0710*/  LDS R10, [R9.X4+0x1c] ;  /* 0x00001c00090a7984 */ /* 0x000ea80000004800 */
[----:B------:R-:W-:Y:S01]  /*0720*/  BAR.SYNC.DEFER_BLOCKING 0x0 ;  /* 0x0000000000007b1d */ /* 0x000fe20000010000 */
[----:B0-----:R-:W-:Y:S01]  /*0730*/  HFMA2.MMA R21, -RZ, RZ, 0, 0 ;  /* 0x00000000ff157435 */ /* 0x001fe200000001ff */
[----:B-1----:R-:W-:Y:S01]  /*0740*/  CS2R R22, SRZ ;  /* 0x0000000000167805 */ /* 0x002fe2000001ff00 */
[----:B------:R-:W-:-:S03]  /*0750*/  MOV R24, RZ ;  /* 0x000000ff00187202 */ /* 0x000fc60000000f00 */
[----:B------:R0:W5:Y:S01]  /*0760*/  @!P0 LDG.E R38, [R2.64+0x80] ;  /* 0x0000800602268981 */ /* 0x000162000c1e1900 */
[----:B------:R-:W-:Y:S02]  /*0770*/  ISETP.GE.AND P0, PT, R12, R7, PT ;  /* 0x000000070c00720c */ /* 0x000fe40003f06270 */
[----:B------:R-:W-:Y:S02]  /*0780*/  MOV R12, RZ ;  /* 0x000000ff000c7202 */ /* 0x000fe40000000f00 */
[----:B------:R0:W5:Y:S04]  /*0790*/  @!P4 LDG.E R21, [R2.64+0x100] ;  /* 0x000100060215c981 */ /* 0x000168000c1e1900 */
[----:B------:R0:W5:Y:S04]  /*07a0*/  @!P3 LDG.E R24, [R2.64+0x180] ;  /* 0x000180060218b981 */ /* 0x000168000c1e1900 */
[----:B------:R0:W5:Y:S04]  /*07b0*/  @!P2 LDG.E R23, [R2.64+0x200] ;  /* 0x000200060217a981 */ /* 0x000168000c1e1900 */
[----:B------:R0:W5:Y:S04]  /*07c0*/  @!P0 LDG.E R22, [R2.64] ;  /* 0x0000000602168981 */ /* 0x000168000c1e1900 */
[----:B------:R0:W5:Y:S04]  /*07d0*/  @!P1 LDG.E R12, [R2.64+0x280] ;  /* 0x00028006020c9981 */ /* 0x000168000c1e1900 */
[----:B------:R0:W5:Y:S04]  /*07e0*/  @!P5 LDG.E R37, [R2.64+0x300] ;  /* 0x000300060225d981 */ /* 0x000168000c1e1900 */
[----:B------:R0:W5:Y:S01]  /*07f0*/  @!P6 LDG.E R40, [R2.64+0x380] ;  /* 0x000380060228e981 */ /* 0x000162000c1e1900 */
[----:B--2---:R-:W-:Y:S01]  /*0800*/  FMUL.FTZ R34, R34, c[0x0][0x198] ;  /* 0x0000660022227a20 */ /* 0x004fe20000410000 */
[----:B0-----:R-:W-:Y:S01]  /*0810*/  MOV R3, c[0x0][0x180] ;  /* 0x0000600000037a02 */ /* 0x001fe20000000f00 */
[----:B------:R-:W-:-:S04]  /*0820*/  FMUL.FTZ R2, R35, c[0x0][0x198] ;  /* 0x0000660023027a20 */ /* 0x000fc80000410000 */
[----:B------:R-:W-:Y:S02]  /*0830*/  FADD.FTZ R3, -R3, 1 ;  /* 0x3f80000003037421 */ /* 0x000fe40000010100 */
[----:B---3--:R-:W-:Y:S02]  /*0840*/  FMUL.FTZ R28, R28, c[0x0][0x198] ;  /* 0x000066001c1c7a20 */ /* 0x008fe40000410000 */
[----:B----4-:R-:W-:Y:S02]  /*0850*/  FMUL.FTZ R20, R20, c[0x0][0x198] ;  /* 0x0000660014147a20 */ /* 0x010fe40000410000 */
[----:B------:R-:W-:Y:S02]  /*0860*/  FMUL.FTZ R18, R18, c[0x0][0x198] ;  /* 0x0000660012127a20 */ /* 0x000fe40000410000 */
[----:B------:R-:W-:Y:S01]  /*0870*/  FMUL.FTZ R10, R10, c[0x0][0x198] ;  /* 0x000066000a0a7a20 */ /* 0x000fe20000410000 */
[----:B------:R-:W-:Y:S01]  /*0880*/  ISETP.GT.AND P0, PT, R7, 0x1ff, PT ;  /* 0x000001ff0700780c */ /* 0x000fe20003f04270 */
[----:B------:R-:W-:Y:S01]  /*0890*/  BSSY B0, `(.L_x_1879) ;  /* 0x00000b5000007945 */ /* 0x000fe20003800000 */
[----:B-----5:R-:W-:Y:S04]  /*08a0*/  STS [R27.X4], R22 ;  /* 0x000000161b007388 */ /* 0x020fe80000004800 */
[----:B------:R0:W-:Y:S04]  /*08b0*/  STS [R13.X4+0x80], R38 ;  /* 0x000080260d007388 */ /* 0x0001e80000004800 */
[----:B------:R-:W-:Y:S04]  /*08c0*/  STS [R14.X4+0x100], R21 ;  /* 0x000100150e007388 */ /* 0x000fe80000004800 */
[----:B------:R1:W-:Y:S04]  /*08d0*/  STS [R15.X4+0x180], R24 ;  /* 0x000180180f007388 */ /* 0x0003e80000004800 */
[----:B------:R-:W-:Y:S04]  /*08e0*/  STS [R16.X4+0x200], R23 ;  /* 0x0002001710007388 */ /* 0x000fe80000004800 */
[----:B------:R2:W-:Y:S04]  /*08f0*/  STS [R19.X4+0x280], R12 ;  /* 0x0002800c13007388 */ /* 0x0005e80000004800 */
        /* <DEDUP_REMOVED lines=11> */
[----:B0-----:R-:W-:-:S02]  /*09b0*/  FMUL.FTZ R13, R3, R2 ;  /* 0x00000002030d7220 */ /* 0x001fc40000410000 */
[----:B-1----:R-:W-:Y:S02]  /*09c0*/  FMUL.FTZ R15, R3, R34 ;  /* 0x00000022030f7220 */ /* 0x002fe40000410000 */
[----:B------:R-:W-:Y:S02]  /*09d0*/  FMUL.FTZ R13, R2, R13 ;  /* 0x0000000d020d7220 */ /* 0x000fe40000410000 */
[----:B--2---:R-:W-:Y:S02]  /*09e0*/  FMUL.FTZ R12, R33, c[0x0][0x198] ;  /* 0x00006600210c7a20 */ /* 0x004fe40000410000 */
[----:B------:R-:W-:Y:S02]  /*09f0*/  FMUL.FTZ R14, R34, R15 ;  /* 0x0000000f220e7220 */ /* 0x000fe40000410000 */
[----:B------:R-:W-:Y:S02]  /*0a00*/  FMUL.FTZ R15, R3, R12 ;  /* 0x0000000c030f7220 */ /* 0x000fe40000410000 */
[----:B---3--:R-:W-:-:S02]  /*0a10*/  FFMA.FTZ R13, R36, c[0x0][0x180], R13 ;  /* 0x00006000240d7a23 */ /* 0x008fc4000001000d */
[----:B------:R-:W-:Y:S02]  /*0a20*/  FMUL.FTZ R16, R12, R15 ;  /* 0x0000000f0c107220 */ /* 0x000fe40000410000 */
[----:B------:R-:W-:Y:S02]  /*0a30*/  FMUL.FTZ R19, R3, R28 ;  /* 0x0000001c03137220 */ /* 0x000fe40000410000 */
[----:B------:R-:W0:Y:S01]  /*0a40*/  MUFU.SQRT R13, R13 ;  /* 0x0000000d000d7308 */ /* 0x000e220000002000 */
[----:B----4-:R-:W-:Y:S02]  /*0a50*/  FFMA.FTZ R14, R29, c[0x0][0x180], R14 ;  /* 0x000060001d0e7a23 */ /* 0x010fe4000001000e */
[----:B-----5:R-:W-:Y:S02]  /*0a60*/  FFMA.FTZ R15, R31, c[0x0][0x180], R16 ;  /* 0x000060001f0f7a23 */ /* 0x020fe40000010010 */
[----:B------:R-:W-:Y:S02]  /*0a70*/  FMUL.FTZ R19, R28, R19 ;  /* 0x000000131c137220 */ /* 0x000fe40000410000 */
[----:B------:R-:W-:Y:S01]  /*0a80*/  FMUL.FTZ R21, R3, R20 ;  /* 0x0000001403157220 */ /* 0x000fe20000410000 */
[----:B------:R-:W1:Y:S01]  /*0a90*/  MUFU.SQRT R14, R14 ;  /* 0x0000000e000e7308 */ /* 0x000e620000002000 */
[----:B------:R-:W-:-:S02]  /*0aa0*/  FFMA.FTZ R19, R32, c[0x0][0x180], R19 ;  /* 0x0000600020137a23 */ /* 0x000fc40000010013 */
[----:B------:R-:W-:Y:S02]  /*0ab0*/  FMUL.FTZ R21, R20, R21 ;  /* 0x0000001514157220 */ /* 0x000fe40000410000 */
[----:B------:R-:W-:Y:S02]  /*0ac0*/  FMUL.FTZ R23, R3, R18 ;  /* 0x0000001203177220 */ /* 0x000fe40000410000 */
[----:B------:R-:W-:Y:S01]  /*0ad0*/  FMUL.FTZ R16, R11, c[0x0][0x198] ;  /* 0x000066000b107a20 */ /* 0x000fe20000410000 */
[----:B------:R-:W2:Y:S01]  /*0ae0*/  MUFU.SQRT R15, R15 ;  /* 0x0000000f000f7308 */ /* 0x000ea20000002000 */
[----:B------:R-:W-:Y:S02]  /*0af0*/  FFMA.FTZ R21, R30, c[0x0][0x180], R21 ;  /* 0x000060001e157a23 */ /* 0x000fe40000010015 */
[----:B------:R-:W-:Y:S02]  /*0b00*/  FMUL.FTZ R22, R18, R23 ;  /* 0x0000001712167220 */ /* 0x000fe40000410000 */
[----:B------:R-:W-:-:S03]  /*0b10*/  FMUL.FTZ R11, R3, R16 ;  /* 0x00000010030b7220 */ /* 0x000fc60000410000 */
[----:B------:R-:W3:Y:S01]  /*0b20*/  MUFU.SQRT R19, R19 ;  /* 0x0000001300137308 */ /* 0x000ee20000002000 */
[----:B------:R-:W-:Y:S02]  /*0b30*/  FFMA.FTZ R17, R17, c[0x0][0x180], R22 ;  /* 0x0000600011117a23 */ /* 0x000fe40000010016 */
[----:B------:R-:W-:Y:S02]  /*0b40*/  FMUL.FTZ R3, R3, R10 ;  /* 0x0000000a03037220 */ /* 0x000fe40000410000 */
[----:B------:R-:W-:Y:S02]  /*0b50*/  FMUL.FTZ R11, R16, R11 ;  /* 0x0000000b100b7220 */ /* 0x000fe40000410000 */
[----:B0-----:R-:W-:Y:S01]  /*0b60*/  FADD.FTZ R13, R13, c[0x0][0x188] ;  /* 0x000062000d0d7621 */ /* 0x001fe20000010000 */
[----:B------:R-:W0:Y:S01]  /*0b70*/  MUFU.SQRT R21, R21 ;  /* 0x0000001500157308 */ /* 0x000e220000002000 */
[----:B------:R-:W-:Y:S02]  /*0b80*/  FMUL.FTZ R22, R10, R3 ;  /* 0x000000030a167220 */ /* 0x000fe40000410000 */
[----:B------:R-:W-:-:S02]  /*0b90*/  FFMA.FTZ R8, R8, c[0x0][0x180], R11 ;  /* 0x0000600008087a23 */ /* 0x000fc4000001000b */
[----:B------:R-:W-:-:S03]  /*0ba0*/  FFMA.FTZ R9, R9, c[0x0][0x180], R22 ;  /* 0x0000600009097a23 */ /* 0x000fc60000010016 */
[----:B------:R-:W4:Y:S01]  /*0bb0*/  MUFU.SQRT R17, R17 ;  /* 0x0000001100117308 */ /* 0x000f220000002000 */
[----:B-1----:R-:W-:Y:S02]  /*0bc0*/  FADD.FTZ R14, R14, c[0x0][0x188] ;  /* 0x000062000e0e7621 */ /* 0x002fe40000010000 */
[----:B--2---:R-:W-:-:S05]  /*0bd0*/  FADD.FTZ R15, R15, c[0x0][0x188] ;  /* 0x000062000f0f7621 */ /* 0x004fca0000010000 */
[----:B------:R-:W1:Y:S01]  /*0be0*/  MUFU.RCP R13, R13 ;  /* 0x0000000d000d7308 */ /* 0x000e620000001000 */
[----:B---3--:R-:W-:-:S07]  /*0bf0*/  FADD.FTZ R19, R19, c[0x0][0x188] ;  /* 0x0000620013137621 */ /* 0x008fce0000010000 */
[----:B------:R-:W-:Y:S01]  /*0c00*/  MUFU.SQRT R8, R8 ;  /* 0x0000000800087308 */ /* 0x000fe20000002000 */
[----:B0-----:R-:W-:-:S07]  /*0c10*/  FADD.FTZ R21, R21, c[0x0][0x188] ;  /* 0x0000620015157621 */ /* 0x001fce0000010000 */
[----:B------:R-:W0:Y:S08]  /*0c20*/  MUFU.RCP R3, R14 ;  /* 0x0000000e00037308 */ /* 0x000e300000001000 */
[----:B------:R-:W2:Y:S01]  /*0c30*/  MUFU.SQRT R9, R9 ;  /* 0x0000000900097308 */ /* 0x000ea20000002000 */
[----:B----4-:R-:W-:-:S07]  /*0c40*/  FADD.FTZ R17, R17, c[0x0][0x188] ;  /* 0x0000620011117621 */ /* 0x010fce0000010000 */
[----:B------:R-:W3:Y:S01]  /*0c50*/  MUFU.RCP R15, R15 ;  /* 0x0000000f000f7308 */ /* 0x000ee20000001000 */
[----:B-1----:R-:W-:-:S07]  /*0c60*/  FMUL.FTZ R2, R2, R13 ;  /* 0x0000000d02027220 */ /* 0x002fce0000410000 */
[----:B------:R-:W1:Y:S01]  /*0c70*/  MUFU.RCP R19, R19 ;  /* 0x0000001300137308 */ /* 0x000e620000001000 */
[----:B0-----:R-:W-:Y:S02]  /*0c80*/  FMUL.FTZ R3, R34, R3 ;  /* 0x0000000322037220 */ /* 0x001fe40000410000 */
[----:B------:R-:W-:-:S05]  /*0c90*/  FMUL.FTZ R2, R2, R2 ;  /* 0x0000000202027220 */ /* 0x000fca0000410000 */
[----:B------:R-:W0:Y:S01]  /*0ca0*/  MUFU.RCP R21, R21 ;  /* 0x0000001500157308 */ /* 0x000e220000001000 */
[----:B------:R-:W-:Y:S02]  /*0cb0*/  FADD.FTZ R8, R8, c[0x0][0x188] ;  /* 0x0000620008087621 */ /* 0x000fe40000010000 */
[----:B--2---:R-:W-:-:S05]  /*0cc0*/  FADD.FTZ R9, R9, c[0x0][0x188] ;  /* 0x0000620009097621 */ /* 0x004fca0000010000 */
[----:B------:R-:W2:Y:S01]  /*0cd0*/  MUFU.RCP R17, R17 ;  /* 0x0000001100117308 */ /* 0x000ea20000001000 */
[----:B------:R-:W-:Y:S02]  /*0ce0*/  FFMA.FTZ R3, R3, R3, R2 ;  /* 0x0000000303037223 */ /* 0x000fe40000010002 */
[----:B---3--:R-:W-:-:S05]  /*0cf0*/  FMUL.FTZ R12, R12, R15 ;  /* 0x0000000f0c0c7220 */ /* 0x008fca0000410000 */
[----:B------:R-:W3:Y:S01]  /*0d00*/  MUFU.RCP R11, R8 ;  /* 0x00000008000b7308 */ /* 0x000ee20000001000 */
[----:B------:R-:W-:Y:S02]  /*0d10*/  FFMA.FTZ R3, R12, R12, R3 ;  /* 0x0000000c0c037223 */ /* 0x000fe40000010003 */
[----:B-1----:R-:W-:-:S05]  /*0d20*/  FMUL.FTZ R28, R28, R19 ;  /* 0x000000131c1c7220 */ /* 0x002fca0000410000 */
[----:B------:R-:W1:Y:S01]  /*0d30*/  MUFU.RCP R9, R9 ;  /* 0x0000000900097308 */ /* 0x000e620000001000 */
[----:B------:R-:W-:Y:S02]  /*0d40*/  FFMA.FTZ R3, R28, R28, R3 ;  /* 0x0000001c1c037223 */ /* 0x000fe40000010003 */
[----:B0-----:R-:W-:Y:S02]  /*0d50*/  FMUL.FTZ R20, R20, R21 ;  /* 0x0000001514147220 */ /* 0x001fe40000410000 */
[----:B--2---:R-:W-:Y:S02]  /*0d60*/  FMUL.FTZ R18, R18, R17 ;  /* 0x0000001112127220 */ /* 0x004fe40000410000 */
[----:B------:R-:W-:Y:S02]  /*0d70*/  FFMA.FTZ R3, R20, R20, R3 ;  /* 0x0000001414037223 */ /* 0x000fe40000010003 */
[----:B---3--:R-:W-:Y:S02]  /*0d80*/  FMUL.FTZ R16, R16, R11 ;  /* 0x0000000b10107220 */ /* 0x008fe40000410000 */
[----:B------:R-:W-:-:S04]  /*0d90*/  FFMA.FTZ R3, R18, R18, R3 ;  /* 0x0000001212037223 */ /* 0x000fc80000010003 */
[----:B------:R-:W-:Y:S02]  /*0da0*/  FFMA.FTZ R3, R16, R16, R3 ;  /* 0x0000001010037223 */ /* 0x000fe40000010003 */
[----:B-1----:R-:W-:-:S04]  /*0db0*/  FMUL.FTZ R10, R10, R9 ;  /* 0x000000090a0a7220 */ /* 0x002fc80000410000 */
[----:B------:R-:W-:Y:S01]  /*0dc0*/  FFMA.FTZ R3, R10, R10, R3 ;  /* 0x0000000a0a037223 */ /* 0x000fe20000010003 */
[----:B------:R-:W-:Y:S06]  /*0dd0*/  BAR.SYNC.DEFER_BLOCKING 0x0 ;  /* 0x0000000000007b1d */ /* 0x000fec0000010000 */
[----:B------:R-:W-:Y:S05]  /*0de0*/  @P0 BRA `(.L_x_1880) ;  /* 0x000003b000000947 */ /* 0x000fea0003800000 */
[----:B------:R-:W-:-:S04]  /*0df0*/  SHF.L.U32 R2, R6, 0x5, RZ ;  /* 0x0000000506027819 */ /* 0x000fc800000006ff */
        /* <DEDUP_REMOVED lines=58> */
.L_x_1880:
        /* <DEDUP_REMOVED lines=36> */
.L_x_1881:
[----:B0-----:R-:W-:Y:S05]  /*13e0*/  BSYNC B0 ;  /* 0x0000000000007941 */ /* 0x001fea0003800000 */
.L_x_1879:
[----:B------:R-:W-:Y:S01]  /*13f0*/  BSSY B0, `(.L_x_1882) ;  /* 0x0000005000007945 */ /* 0x000fe20003800000 */
[----:B------:R-:W-:Y:S05]  /*1400*/  @P0 BRA `(.L_x_1883) ;  /* 0x0000003000000947 */ /* 0x000fea0003800000 */
[----:B------:R-:W-:Y:S02]  /*1410*/  MOV R2, c[0x0][0x178] ;  /* 0x00005e0000027a02 */ /* 0x000fe40000000f00 */
[----:B------:R-:W-:-:S05]  /*1420*/  MOV R3, c[0x0][0x17c] ;  /* 0x00005f0000037a02 */ /* 0x000fca0000000f00 */
[----:B------:R0:W-:Y:S02]  /*1430*/  RED.E.ADD.F32.FTZ.RN.STRONG.GPU [R2.64], R25 ;  /* 0x000000190200798e */ /* 0x0001e4000c10e786 */
.L_x_1883:
[----:B------:R-:W-:Y:S05]  /*1440*/  BSYNC B0 ;  /* 0x0000000000007941 */ /* 0x000fea0003800000 */
.L_x_1882:
[----:B0-----:R-:W-:Y:S01]  /*1450*/  MOV R2, c[0x0][0xc] ;  /* 0x0000030000027a02 */ /* 0x001fe20000000f00 */
[----:B------:R-:W-:-:S06]  /*1460*/  NOP ;  /* 0x0000000000007918 */ /* 0x000fcc0000000000 */
[----:B------:R-:W-:-:S04]  /*1470*/  LEA R5, R2, R5, 0xc ;  /* 0x0000000502057211 */ /* 0x000fc800078e60ff */
[----:B------:R-:W-:-:S13]  /*1480*/  ISETP.GE.U32.AND P0, PT, R5, UR5, PT ;  /* 0x0000000505007c0c */ /* 0x000fda000bf06070 */
[----:B------:R-:W-:Y:S01]  /*1490*/  @P0 CALL.REL.NOINC `(.L_x_1884) ;  /* 0x0000001000000944 */ /* 0x000fe20003c00000 */
[----:B------:R-:W-:Y:S05]  /*14a0*/  BRA `(.L_x_1885) ;  /* 0xffffec8000007947 */ /* 0x000fea000383ffff */
.L_x_1884:
[----:B------:R-:W-:Y:S05]  /*14b0*/  EXIT ;  /* 0x000000000000794d */ /* 0x000fea0003800000 */
.L_x_1886:
        /* <DEDUP_REMOVED lines=12> */
.L_x_2194:


//--------------------- .text._Z33kPreconditionOptimizer32bit1StateI6__halfLi2ELi4096ELi8EEvPT_S2_PfS3_ffffiffi --------------------------
	.section	.text._Z33kPreconditionOptimizer32bit1StateI6__halfLi2ELi4096ELi8EEvPT_S2_PfS3_ffffiffi,"ax",@progbits
	.sectioninfo	@"SHI_REGISTERS=46"
	.align	128
        .global         _Z33kPreconditionOptimizer32bit1StateI6__halfLi2ELi4096ELi8EEvPT_S2_PfS3_ffffiffi
        .type           _Z33kPreconditionOptimizer32bit1StateI6__halfLi2ELi4096ELi8EEvPT_S2_PfS3_ffffiffi,@function
        .size           _Z33kPreconditionOptimizer32bit1StateI6__halfLi2ELi4096ELi8EEvPT_S2_PfS3_ffffiffi,(.L_x_2195 - _Z33kPreconditionOptimizer32bit1StateI6__halfLi2ELi4096ELi8EEvPT_S2_PfS3_ffffiffi)
        .other          _Z33kPreconditionOptimizer32bit1StateI6__halfLi2ELi4096ELi8EEvPT_S2_PfS3_ffffiffi,@"STO_CUDA_ENTRY STV_DEFAULT"
_Z33kPreconditionOptimizer32bit1StateI6__halfLi2ELi4096ELi8EEvPT_S2_PfS3_ffffiffi:
.text._Z33kPreconditionOptimizer32bit1StateI6__halfLi2ELi4096ELi8EEvPT_S2_PfS3_ffffiffi:
        /* <DEDUP_REMOVED lines=19> */
.L_x_1893:
[----:B------:R-:W-:Y:S01]  /*0130*/  SHF.L.U32 R10, R20, 0x3, RZ ;  /* 0x00000003140a7819 */ /* 0x000fe200000006ff */
[----:B------:R-:W-:Y:S01]  /*0140*/  BAR.SYNC.DEFER_BLOCKING 0x0 ;  /* 0x0000000000007b1d */ /* 0x000fe20000010000 */
[----:B------:R-:W-:Y:S02]  /*0150*/  IADD3 R24, -R22, c[0x0][0x19c], RZ ;  /* 0x0000670016187a10 */ /* 0x000fe40007ffe1ff */
        /* <DEDUP_REMOVED lines=26> */
[----:B------:R-:W-:Y:S02]  /*0300*/  PRMT R25, RZ, 0x7610, R25 ;  /* 0x00007610ff197816 */ /* 0x000fe40000000019 */
[----:B------:R-:W-:Y:S02]  /*0310*/  ISETP.GE.AND P6, PT, R5, R24, PT ;  /* 0x000000180500720c */ /* 0x000fe40003fc6270 */
[----:B------:R-:W-:Y:S01]  /*0320*/  PRMT R26, RZ, 0x7610, R26 ;  /* 0x00007610ff1a7816 */ /* 0x000fe2000000001a */
[----:B------:R0:W3:Y:S01]  /*0330*/  @!P0 LDG.E.U16 R17, [R2.64+0x40] ;  /* 0x0000400602118981 */ /* 0x0000e2000c1e1500 */
[----:B------:R-:W-:-:S02]  /*0340*/  PRMT R27, RZ, 0x7610, R27 ;  /* 0x00007610ff1b7816 */ /* 0x000fc4000000001b */
[----:B------:R-:W-:Y:S01]  /*0350*/  PRMT R28, RZ, 0x7610, R28 ;  /* 0x00007610ff1c7816 */ /* 0x000fe2000000001c */
[----:B------:R0:W4:Y:S01]  /*0360*/  @!P4 LDG.E.U16 R25, [R2.64+0x80] ;  /* 0x000080060219c981 */ /* 0x000122000c1e1500 */
[----:B------:R-:W-:Y:S02]  /*0370*/  PRMT R18, RZ, 0x7610, R18 ;  /* 0x00007610ff127816 */ /* 0x000fe40000000012 */
[----:B------:R-:W-:Y:S01]  /*0380*/  PRMT R19, RZ, 0x7610, R19 ;  /* 0x00007610ff137816 */ /* 0x000fe20000000013 */
[----:B------:R0:W5:Y:S04]  /*0390*/  @!P3 LDG.E.U16 R26, [R2.64+0xc0] ;  /* 0x0000c006021ab981 */ /* 0x000168000c1e1500 */
        /* <DEDUP_REMOVED lines=13> */
[-C--:B------:R-:W-:Y:S02]  /*0470*/  LEA.HI.SX32 R7, R15, R8.reuse, 0x1b ;  /* 0x000000080f077211 */ /* 0x080fe400078fdaff */
[C---:B------:R-:W-:Y:S02]  /*0480*/  LEA.HI.SX32 R0, R8.reuse, R8, 0x1b ;  /* 0x0000000808007211 */ /* 0x040fe400078fdaff */
[----:B------:R-:W-:Y:S02]  /*0490*/  IADD3 R31, R8, 0xe0, RZ ;  /* 0x000000e0081f7810 */ /* 0x000fe40007ffe0ff */
[----:B------:R-:W-:Y:S02]  /*04a0*/  LEA R15, R21, R10, 0x3 ;  /* 0x0000000a150f7211 */ /* 0x000fe400078e18ff */
[----:B------:R-:W-:-:S02]  /*04b0*/  IADD3 R10, R29, 0x1, RZ ;  /* 0x000000011d0a7810 */ /* 0x000fc40007ffe0ff */
[----:B------:R-:W-:Y:S02]  /*04c0*/  IADD3 R34, R29, 0x3, RZ ;  /* 0x000000031d227810 */ /* 0x000fe40007ffe0ff */
[-C--:B------:R-:W-:Y:S02]  /*04d0*/  LEA.HI.SX32 R2, R5, R8.reuse, 0x1b ;  /* 0x0000000805027211 */ /* 0x080fe400078fdaff */
[C---:B------:R-:W-:Y:S02]  /*04e0*/  IADD3 R12, R29.reuse, 0x2, RZ ;  /* 0x000000021d0c7810 */ /* 0x040fe40007ffe0ff */
[----:B------:R-:W-:Y:S02]  /*04f0*/  IADD3 R32, R29, 0x5, RZ ;  /* 0x000000051d207810 */ /* 0x000fe40007ffe0ff */
[-C--:B------:R-:W-:Y:S02]  /*0500*/  LEA.HI.SX32 R4, R9, R8.reuse, 0x1b ;  /* 0x0000000809047211 */ /* 0x080fe400078fdaff */
[----:B------:R-:W-:-:S02]  /*0510*/  LEA.HI.SX32 R5, R11, R8, 0x1b ;  /* 0x000000080b057211 */ /* 0x000fc400078fdaff */
[-C--:B------:R-:W-:Y:S02]  /*0520*/  LEA.HI.SX32 R6, R13, R8.reuse, 0x1b ;  /* 0x000000080d067211 */ /* 0x080fe400078fdaff */
[C---:B------:R-:W-:Y:S02]  /*0530*/  IADD3 R36, R29.reuse, 0x4, RZ ;  /* 0x000000041d247810 */ /* 0x040fe40007ffe0ff */
[----:B------:R-:W-:Y:S02]  /*0540*/  IADD3 R14, R29, 0x6, RZ ;  /* 0x000000061d0e7810 */ /* 0x000fe40007ffe0ff */
[----:B------:R-:W-:Y:S01]  /*0550*/  LEA.HI.SX32 R8, R31, R8, 0x1b ;  /* 0x000000081f087211 */ /* 0x000fe200078fdaff */
[----:B------:R-:W-:Y:S01]  /*0560*/  IMAD.SHL.U32 R31, R0, 0x2, RZ ;  /* 0x00000002001f7824 */ /* 0x000fe200078e00ff */
[----:B------:R-:W-:Y:S02]  /*0570*/  IADD3 R30, R29, 0x7, RZ ;  /* 0x000000071d1e7810 */ /* 0x000fe40007ffe0ff */
[----:B------:R-:W-:-:S02]  /*0580*/  LEA.HI.SX32 R9, R10, R15, 0x1b ;  /* 0x0000000f0a097211 */ /* 0x000fc400078fdaff */
[-C--:B------:R-:W-:Y:S02]  /*0590*/  LEA.HI.SX32 R11, R34, R15.reuse, 0x1b ;  /* 0x0000000f220b7211 */ /* 0x080fe400078fdaff */
[-C--:B------:R-:W-:Y:S02]  /*05a0*/  LEA.HI.SX32 R10, R12, R15.reuse, 0x1b ;  /* 0x0000000f0c0a7211 */ /* 0x080fe400078fdaff */
[-C--:B------:R-:W-:Y:S01]  /*05b0*/  LEA.HI.SX32 R13, R32, R15.reuse, 0x1b ;  /* 0x0000000f200d7211 */ /* 0x080fe200078fdaff */
[----:B------:R-:W-:Y:S01]  /*05c0*/  IMAD.SHL.U32 R32, R3, 0x2, RZ ;  /* 0x0000000203207824 */ /* 0x000fe200078e00ff */
[----:B------:R-:W-:Y:S02]  /*05d0*/  SHF.L.U32 R34, R2, 0x1, RZ ;  /* 0x0000000102227819 */ /* 0x000fe400000006ff */
[-C--:B------:R-:W-:Y:S02]  /*05e0*/  LEA.HI.SX32 R12, R36, R15.reuse, 0x1b ;  /* 0x0000000f240c7211 */ /* 0x080fe400078fdaff */
[----:B------:R-:W-:-:S02]  /*05f0*/  LEA.HI.SX32 R14, R14, R15, 0x1b ;  /* 0x0000000f0e0e7211 */ /* 0x000fc400078fdaff */
[----:B------:R-:W-:Y:S01]  /*0600*/  LEA.HI.SX32 R15, R30, R15, 0x1b ;  /* 0x0000000f1e0f7211 */ /* 0x000fe200078fdaff */
[----:B------:R-:W-:Y:S01]  /*0610*/  IMAD.SHL.U32 R30, R5, 0x2, RZ ;  /* 0x00000002051e7824 */ /* 0x000fe200078e00ff */
[----:B------:R-:W-:Y:S01]  /*0620*/  SHF.L.U32 R33, R4, 0x1, RZ ;  /* 0x0000000104217819 */ /* 0x000fe200000006ff */
[----:B------:R-:W-:Y:S01]  /*0630*/  IMAD.SHL.U32 R43, R7, 0x2, RZ ;  /* 0x00000002072b7824 */ /* 0x000fe200078e00ff */
[----:B------:R-:W-:Y:S02]  /*0640*/  SHF.L.U32 R41, R6, 0x1, RZ ;  /* 0x0000000106297819 */ /* 0x000fe400000006ff */
[----:B------:R-:W-:Y:S01]  /*0650*/  SHF.L.U32 R36, R8, 0x1, RZ ;  /* 0x0000000108247819 */ /* 0x000fe200000006ff */
[----:B------:R-:W-:Y:S01]  /*0660*/  IMAD.SHL.U32 R37, R13, 0x2, RZ ;  /* 0x000000020d257824 */ /* 0x000fe200078e00ff */
[----:B------:R-:W-:Y:S01]  /*0670*/  SHF.L.U32 R40, R12, 0x1, RZ ;  /* 0x000000010c287819 */ /* 0x000fe200000006ff */
[----:B--2---:R0:W-:Y:S04]  /*0680*/  STS.U16 [R31], R16 ;  /* 0x000000101f007388 */ /* 0x0041e80000000400 */
[----:B---3--:R1:W-:Y:S01]  /*0690*/  STS.U16 [R34+0x40], R17 ;  /* 0x0000401122007388 */ /* 0x0083e20000000400 */
[----:B0-----:R-:W-:-:S03]  /*06a0*/  LEA.HI.SX32 R16, R29, R29, 0x1b ;  /* 0x0000001d1d107211 */ /* 0x001fc600078fdaff */
[----:B----4-:R0:W-:Y:S01]  /*06b0*/  STS.U16 [R32+0x80], R25 ;  /* 0x0000801920007388 */ /* 0x0101e20000000400 */
[----:B------:R-:W-:-:S03]  /*06c0*/  SHF.L.U32 R29, R14, 0x1, RZ ;  /* 0x000000010e1d7819 */ /* 0x000fc600000006ff */
[----:B-----5:R2:W-:Y:S01]  /*06d0*/  STS.U16 [R33+0xc0], R26 ;  /* 0x0000c01a21007388 */ /* 0x0205e20000000400 */
[----:B-1----:R-:W-:-:S03]  /*06e0*/  IMAD.SHL.U32 R34, R9, 0x2, RZ ;  /* 0x0000000209227824 */ /* 0x002fc600078e00ff */
[----:B------:R1:W-:Y:S01]  /*06f0*/  STS.U16 [R30+0x100], R27 ;  /* 0x0001001b1e007388 */ /* 0x0003e20000000400 */
[----:B0-----:R-:W-:Y:S02]  /*0700*/  SHF.L.U32 R25, R10, 0x1, RZ ;  /* 0x000000010a197819 */ /* 0x001fe400000006ff */
[----:B------:R-:W-:Y:S01]  /*0710*/  SHF.L.U32 R32, R16, 0x1, RZ ;  /* 0x0000000110207819 */ /* 0x000fe200000006ff */
[----:B--2---:R-:W-:Y:S01]  /*0720*/  IMAD.SHL.U32 R26, R11, 0x2, RZ ;  /* 0x000000020b1a7824 */ /* 0x004fe200078e00ff */
[----:B------:R-:W-:Y:S01]  /*0730*/  STS.U16 [R41+0x140], R28 ;  /* 0x0001401c29007388 */ /* 0x000fe20000000400 */
[----:B-1----:R-:W-:-:S03]  /*0740*/  IMAD.SHL.U32 R30, R15, 0x2, RZ ;  /* 0x000000020f1e7824 */ /* 0x002fc600078e00ff */
        /* <DEDUP_REMOVED lines=13> */
[----:B------:R-:W-:Y:S01]  /*0820*/  HFMA2.MMA R31, -RZ, RZ, 0, 0 ;  /* 0x00000000ff1f7435 */ /* 0x000fe200000001ff */
        /* <DEDUP_REMOVED lines=13> */
[----:B--2---:R-:W-:-:S03]  /*0900*/  HADD2.F32 R19, -RZ, R19.H0_H0 ;  /* 0x20000013ff137230 */ /* 0x004fc60000004100 */
[----:B------:R-:W-:Y:S02]  /*0910*/  FMUL.FTZ R18, R18, c[0x0][0x198] ;  /* 0x0000660012127a20 */ /* 0x000fe40000410000 */
[----:B------:R-:W-:Y:S01]  /*0920*/  FMUL.FTZ R19, R19, c[0x0][0x198] ;  /* 0x0000660013137a20 */ /* 0x000fe20000410000 */
[----:B---3--:R-:W-:Y:S02]  /*0930*/  HADD2.F32 R25, -RZ, R25.H0_H0 ;  /* 0x20000019ff197230 */ /* 0x008fe40000004100 */
[----:B----4-:R-:W-:Y:S02]  /*0940*/  HADD2.F32 R26, -RZ, R26.H0_H0 ;  /* 0x2000001aff1a7230 */ /* 0x010fe40000004100 */
[----:B------:R-:W-:Y:S01]  /*0950*/  F2FP.PACK_AB R18, R19, R18 ;  /* 0x000000121312723e */ /* 0x000fe200000000ff */
[----:B------:R-:W-:Y:S02]  /*0960*/  FMUL.FTZ R25, R25, c[0x0][0x198] ;  /* 0x0000660019197a20 */ /* 0x000fe40000410000 */
[----:B------:R-:W-:-:S05]  /*0970*/  FMUL.FTZ R26, R26, c[0x0][0x198] ;  /* 0x000066001a1a7a20 */ /* 0x000fca0000410000 */
[----:B------:R-:W-:Y:S01]  /*0980*/  F2FP.PACK_AB R25, R26, R25 ;  /* 0x000000191a19723e */ /* 0x000fe200000000ff */
[----:B------:R-:W-:Y:S02]  /*0990*/  HADD2.F32 R27, -RZ, R27.H0_H0 ;  /* 0x2000001bff1b7230 */ /* 0x000fe40000004100 */
[----:B------:R-:W-:-:S03]  /*09a0*/  HADD2.F32 R28, -RZ, R28.H0_H0 ;  /* 0x2000001cff1c7230 */ /* 0x000fc60000004100 */
[----:B------:R-:W-:Y:S02]  /*09b0*/  FMUL.FTZ R27, R27, c[0x0][0x198] ;  /* 0x000066001b1b7a20 */ /* 0x000fe40000410000 */
[----:B------:R-:W-:Y:S01]  /*09c0*/  FMUL.FTZ R28, R28, c[0x0][0x198] ;  /* 0x000066001c1c7a20 */ /* 0x000fe20000410000 */
[----:B------:R-:W-:-:S04]  /*09d0*/  HADD2.F32 R29, -RZ, R29.H0_H0 ;  /* 0x2000001dff1d7230 */ /* 0x000fc80000004100 */
[----:B------:R-:W-:Y:S01]  /*09e0*/  F2FP.PACK_AB R27, R28, R27 ;  /* 0x0000001b1c1b723e */ /* 0x000fe200000000ff */
[----:B------:R-:W-:Y:S01]  /*09f0*/  HADD2.F32 R30, -RZ, R30.H0_H0 ;  /* 0x2000001eff1e7230 */ /* 0x000fe20000004100 */
[----:B------:R-:W-:-:S04]  /*0a00*/  FMUL.FTZ R29, R29, c[0x0][0x198] ;  /* 0x000066001d1d7a20 */ /* 0x000fc80000410000 */
[----:B------:R-:W-:-:S05]  /*0a10*/  FMUL.FTZ R30, R30, c[0x0][0x198] ;  /* 0x000066001e1e7a20 */ /* 0x000fca0000410000 */
[----:B------:R-:W-:Y:S02]  /*0a20*/  F2FP.PACK_AB R29, R30, R29 ;  /* 0x0000001d1e1d723e */ /* 0x000fe400000000ff */
[----:B------:R-:W-:Y:S01]  /*0a30*/  ISETP.GT.AND P0, PT, R24, 0x1ff, PT ;  /* 0x000001ff1800780c */ /* 0x000fe20003f04270 */
[----:B------:R-:W-:Y:S01]  /*0a40*/  BSSY B0, `(.L_x_1887) ;  /* 0x00000bd000007945 */ /* 0x000fe20003800000 */
[----:B-----5:R-:W-:Y:S04]  /*0a50*/  STS [R0.X4], R31 ;  /* 0x0000001f00007388 */ /* 0x020fe80000004800 */
[----:B------:R-:W-:Y:S04]  /*0a60*/  STS [R2.X4+0x80], R17 ;  /* 0x0000801102007388 */ /* 0x000fe80000004800 */
[----:B------:R0:W-:Y:S04]  /*0a70*/  STS [R3.X4+0x100], R32 ;  /* 0x0001002003007388 */ /* 0x0001e80000004800 */
[----:B------:R-:W-:Y:S04]  /*0a80*/  STS [R4.X4+0x180], R33 ;  /* 0x0001802104007388 */ /* 0x000fe80000004800 */
[----:B------:R-:W-:Y:S04]  /*0a90*/  STS [R5.X4+0x200], R34 ;  /* 0x0002002205007388 */ /* 0x000fe80000004800 */
[----:B------:R-:W-:Y:S04]  /*0aa0*/  STS [R6.X4+0x280], R35 ;  /* 0x0002802306007388 */ /* 0x000fe80000004800 */
[----:B------:R1:W-:Y:S04]  /*0ab0*/  STS [R7.X4+0x300], R36 ;  /* 0x0003002407007388 */ /* 0x0003e80000004800 */
[----:B------:R-:W-:Y:S01]  /*0ac0*/  STS [R8.X4+0x380], R37 ;  /* 0x0003802508007388 */ /* 0x000fe20000004800 */
[----:B------:R-:W-:-:S06]  /*0ad0*/  NOP ;  /* 0x0000000000007918 */ /* 0x000fcc0000000000 */
[----:B------:R-:W2:Y:S04]  /*0ae0*/  LDS R9, [R9.X4+0x4] ;  /* 0x0000040009097984 */ /* 0x000ea80000004800 */
[----:B------:R-:W3:Y:S04]  /*0af0*/  LDS R10, [R10.X4+0x8] ;  /* 0x000008000a0a7984 */ /* 0x000ee80000004800 */
[----:B------:R-:W4:Y:S04]  /*0b00*/  LDS R16, [R16.X4] ;  /* 0x0000000010107984 */ /* 0x000f280000004800 */
[----:B------:R-:W5:Y:S01]  /*0b10*/  LDS R11, [R11.X4+0xc] ;  /* 0x00000c000b0b7984 */ /* 0x000f620000004800 */
[----:B0-----:R-:W-:Y:S01]  /*0b20*/  IMAD.MOV.U32 R3, RZ, RZ, c[0x0][0x180] ;  /* 0x00006000ff037624 */ /* 0x001fe200078e00ff */
[----:B------:R-:W-:-:S02]  /*0b30*/  HADD2.F32 R0, -RZ, R18.H1_H1 ;  /* 0x30000012ff007230 */ /* 0x000fc40000004100 */
[----:B------:R-:W0:Y:S01]  /*0b40*/  LDS R12, [R12.X4+0x10] ;  /* 0x000010000c0c7984 */ /* 0x000e220000004800 */
[----:B------:R-:W-:-:S03]  /*0b50*/  FADD.FTZ R3, -R3, 1 ;  /* 0x3f80000003037421 */ /* 0x000fc60000010100 */
[----:B------:R-:W0:Y:S01]  /*0b60*/  LDS R13, [R13.X4+0x14] ;  /* 0x000014000d0d7984 */ /* 0x000e220000004800 */
[----:B-1----:R-:W-:Y:S01]  /*0b70*/  FMUL.FTZ R7, R3, R0 ;  /* 0x0000000003077220 */ /* 0x002fe20000410000 */
[----:B------:R-:W-:Y:S02]  /*0b80*/  HADD2.F32 R4, -RZ, R25.H0_H0 ;  /* 0x20000019ff047230 */ /* 0x000fe40000004100 */
[----:B------:R-:W1:Y:S01]  /*0b90*/  LDS R14, [R14.X4+0x18] ;  /* 0x000018000e0e7984 */ /* 0x000e620000004800 */
[----:B------:R-:W-:Y:S01]  /*0ba0*/  FMUL.FTZ R6, R0, R7 ;  /* 0x0000000700067220 */ /* 0x000fe20000410000 */
[----:B------:R-:W-:Y:S02]  /*0bb0*/  HADD2.F32 R2, -RZ, R18.H0_H0 ;  /* 0x20000012ff027230 */ /* 0x000fe40000004100 */
[----:B------:R-:W0:Y:S03]  /*0bc0*/  LDS R15, [R15.X4+0x1c] ;  /* 0x00001c000f0f7984 */ /* 0x000e260000004800 */
[----:B------:R-:W-:-:S02]  /*0bd0*/  FMUL.FTZ R5, R2, R3 ;  /* 0x0000000302057220 */ /* 0x000fc40000410000 */
[----:B--2---:R-:W-:Y:S01]  /*0be0*/  FFMA.FTZ R7, R9, c[0x0][0x180], R6 ;  /* 0x0000600009077a23 */ /* 0x004fe20000010006 */
[----:B------:R-:W-:Y:S01]  /*0bf0*/  HADD2.F32 R6, -RZ, R25.H1_H1 ;  /* 0x30000019ff067230 */ /* 0x000fe20000004100 */
[----:B------:R-:W-:-:S04]  /*0c00*/  FMUL.FTZ R9, R3, R4 ;  /* 0x0000000403097220 */ /* 0x000fc80000410000 */
[----:B------:R-:W-:Y:S02]  /*0c10*/  FMUL.FTZ R9, R4, R9 ;  /* 0x0000000904097220 */ /* 0x000fe40000410000 */
[----:B------:R-:W-:Y:S02]  /*0c20*/  FMUL.FTZ R17, R3, R6 ;  /* 0x0000000603117220 */ /* 0x000fe40000410000 */
[----:B---3--:R-:W-:Y:S02]  /*0c30*/  FFMA.FTZ R9, R10, c[0x0][0x180], R9 ;  /* 0x000060000a097a23 */ /* 0x008fe40000010009 */
[----:B------:R-:W-:Y:S02]  /*0c40*/  FMUL.FTZ R5, R2, R5 ;  /* 0x0000000502057220 */ /* 0x000fe40000410000 */
[----:B------:R-:W-:Y:S01]  /*0c50*/  FMUL.FTZ R10, R6, R17 ;  /* 0x00000011060a7220 */ /* 0x000fe20000410000 */
[----:B------:R-:W-:Y:S01]  /*0c60*/  HADD2.F32 R8, -RZ, R27.H0_H0 ;  /* 0x2000001bff087230 */ /* 0x000fe20000004100 */
[----:B----4-:R-:W-:-:S02]  /*0c70*/  FFMA.FTZ R5, R16, c[0x0][0x180], R5 ;  /* 0x0000600010057a23 */ /* 0x010fc40000010005 */
[----:B-----5:R-:W-:Y:S01]  /*0c80*/  FFMA.FTZ R11, R11, c[0x0][0x180], R10 ;  /* 0x000060000b0b7a23 */ /* 0x020fe2000001000a */
[----:B------:R-:W-:Y:S01]  /*0c90*/  HADD2.F32 R10, -RZ, R27.H1_H1 ;  /* 0x3000001bff0a7230 */ /* 0x000fe20000004100 */
[C---:B------:R-:W-:Y:S02]  /*0ca0*/  FMUL.FTZ R17, R3.reuse, R8 ;  /* 0x0000000803117220 */ /* 0x040fe40000410000 */
[----:B------:R-:W2:Y:S02]  /*0cb0*/  MUFU.SQRT R5, R5 ;  /* 0x0000000500057308 */ /* 0x000ea40000002000 */
[----:B------:R-:W-:Y:S02]  /*0cc0*/  FMUL.FTZ R19, R3, R10 ;  /* 0x0000000a03137220 */ /* 0x000fe40000410000 */
[----:B------:R-:W-:Y:S02]  /*0cd0*/  FMUL.FTZ R17, R8, R17 ;  /* 0x0000001108117220 */ /* 0x000fe40000410000 */
[----:B------:R-:W-:-:S02]  /*0ce0*/  FMUL.FTZ R16, R10, R19 ;  /* 0x000000130a107220 */ /* 0x000fc40000410000 */
[----:B------:R-:W3:Y:S01]  /*0cf0*/  MUFU.SQRT R7, R7 ;  /* 0x0000000700077308 */ /* 0x000ee20000002000 */
[----:B0-----:R-:W-:Y:S01]  /*0d00*/  FFMA.FTZ R17, R12, c[0x0][0x180], R17 ;  /* 0x000060000c117a23 */ /* 0x001fe20000010011 */
[--C-:B------:R-:W-:Y:S01]  /*0d10*/  HADD2.F32 R12, -RZ, R29.reuse.H0_H0 ;  /* 0x2000001dff0c7230 */ /* 0x100fe20000004100 */
[----:B------:R-:W-:Y:S01]  /*0d20*/  FFMA.FTZ R13, R13, c[0x0][0x180], R16 ;  /* 0x000060000d0d7a23 */ /* 0x000fe20000010010 */
[----:B------:R-:W-:-:S04]  /*0d30*/  HADD2.F32 R16, -RZ, R29.H1_H1 ;  /* 0x3000001dff107230 */ /* 0x000fc80000004100 */
[----:B------:R-:W0:Y:S01]  /*0d40*/  MUFU.SQRT R9, R9 ;  /* 0x0000000900097308 */ /* 0x000e220000002000 */
[C---:B------:R-:W-:Y:S02]  /*0d50*/  FMUL.FTZ R19, R3.reuse, R12 ;  /* 0x0000000c03137220 */ /* 0x040fe40000410000 */
[----:B------:R-:W-:-:S05]  /*0d60*/  FMUL.FTZ R3, R3, R16 ;  /* 0x0000001003037220 */ /* 0x000fca0000410000 */
[----:B------:R-:W4:Y:S01]  /*0d70*/  MUFU.SQRT R11, R11 ;  /* 0x0000000b000b7308 */ /* 0x000f220000002000 */
[----:B------:R-:W-:Y:S02]  /*0d80*/  FMUL.FTZ R19, R12, R19 ;  /* 0x000000130c137220 */ /* 0x000fe40000410000 */
[----:B--2---:R-:W-:Y:S02]  /*0d90*/  FADD.FTZ R5, R5, c[0x0][0x188] ;  /* 0x0000620005057621 */ /* 0x004fe40000010000 */
[----:B------:R-:W-:-:S03]  /*0da0*/  FMUL.FTZ R18, R16, R3 ;  /* 0x0000000310127220 */ /* 0x000fc60000410000 */
[----:B------:R-:W2:Y:S01]  /*0db0*/  MUFU.SQRT R17, R17 ;  /* 0x0000001100117308 */ /* 0x000ea20000002000 */
[----:B-1----:R-:W-:Y:S02]  /*0dc0*/  FFMA.FTZ R14, R14, c[0x0][0x180], R19 ;  /* 0x000060000e0e7a23 */ /* 0x002fe40000010013 */
[----:B---3--:R-:W-:Y:S02]  /*0dd0*/  FADD.FTZ R7, R7, c[0x0][0x188] ;  /* 0x0000620007077621 */ /* 0x008fe40000010000 */
[----:B------:R-:W-:-:S03]  /*0de0*/  FFMA.FTZ R3, R15, c[0x0][0x180], R18 ;  /* 0x000060000f037a23 */ /* 0x000fc60000010012 */
[----:B------:R-:W1:Y:S01]  /*0df0*/  MUFU.SQRT R13, R13 ;  /* 0x0000000d000d7308 */ /* 0x000e620000002000 */
[----:B0-----:R-:W-:-:S07]  /*0e00*/  FADD.FTZ R15, R9, c[0x0][0x188] ;  /* 0x00006200090f7621 */ /* 0x001fce0000010000 */
[----:B------:R-:W0:Y:S01]  /*0e10*/  MUFU.RCP R5, R5 ;  /* 0x0000000500057308 */ /* 0x000e220000001000 */
[----:B----4-:R-:W-:-:S07]  /*0e20*/  FADD.FTZ R11, R11, c[0x0][0x188] ;  /* 0x000062000b0b7621 */ /* 0x010fce0000010000 */
[----:B------:R-:W-:Y:S01]  /*0e30*/  MUFU.SQRT R14, R14 ;  /* 0x0000000e000e7308 */ /* 0x000fe20000002000 */
[----:B--2---:R-:W-:-:S07]  /*0e40*/  FADD.FTZ R17, R17, c[0x0][0x188] ;  /* 0x0000620011117621 */ /* 0x004fce0000010000 */
[----:B------:R-:W2:Y:S08]  /*0e50*/  MUFU.RCP R7, R7 ;  /* 0x0000000700077308 */ /* 0x000eb00000001000 */
[----:B------:R-:W3:Y:S01]  /*0e60*/  MUFU.SQRT R3, R3 ;  /* 0x0000000300037308 */ /* 0x000ee20000002000 */
[----:B-1----:R-:W-:-:S07]  /*0e70*/  FADD.FTZ R13, R13, c[0x0][0x188] ;  /* 0x000062000d0d7621 */ /* 0x002fce0000010000 */
[----:B------:R-:W1:Y:S01]  /*0e80*/  MUFU.RCP R15, R15 ;  /* 0x0000000f000f7308 */ /* 0x000e620000001000 */
[----:B0-----:R-:W-:-:S07]  /*0e90*/  FMUL.FTZ R2, R2, R5 ;  /* 0x0000000502027220 */ /* 0x001fce0000410000 */
[----:B------:R-:W0:Y:S01]  /*0ea0*/  MUFU.RCP R11, R11 ;  /* 0x0000000b000b7308 */ /* 0x000e220000001000 */
[----:B--2---:R-:W-:Y:S02]  /*0eb0*/  FMUL.FTZ R9, R0, R7 ;  /* 0x0000000700097220 */ /* 0x004fe40000410000 */
[----:B------:R-:W-:-:S05]  /*0ec0*/  FMUL.FTZ R2, R2, R2 ;  /* 0x0000000202027220 */ /* 0x000fca0000410000 */
[----:B------:R-:W2:Y:S01]  /*0ed0*/  MUFU.RCP R17, R17 ;  /* 0x0000001100117308 */ /* 0x000ea20000001000 */
[----:B------:R-:W-:Y:S02]  /*0ee0*/  FADD.FTZ R14, R14, c[0x0][0x188] ;  /* 0x000062000e0e7621 */ /* 0x000fe40000010000 */
[----:B---3--:R-:W-:-:S05]  /*0ef0*/  FADD.FTZ R3, R3, c[0x0][0x188] ;  /* 0x0000620003037621 */ /* 0x008fca0000010000 */
[----:B------:R-:W3:Y:S01]  /*0f00*/  MUFU.RCP R13, R13 ;  /* 0x0000000d000d7308 */ /* 0x000ee20000001000 */
[----:B------:R-:W-:Y:S02]  /*0f10*/  FFMA.FTZ R9, R9, R9, R2 ;  /* 0x0000000909097223 */ /* 0x000fe40000010002 */
[----:B-1----:R-:W-:-:S05]  /*0f20*/  FMUL.FTZ R4, R4, R15 ;  /* 0x0000000f04047220 */ /* 0x002fca0000410000 */
[----:B------:R-:W1:Y:S01]  /*0f30*/  MUFU.RCP R5, R14 ;  /* 0x0000000e00057308 */ /* 0x000e620000001000 */
[----:B------:R-:W-:Y:S02]  /*0f40*/  FFMA.FTZ R9, R4, R4, R9 ;  /* 0x0000000404097223 */ /* 0x000fe40000010009 */
[----:B0-----:R-:W-:-:S05]  /*0f50*/  FMUL.FTZ R6, R6, R11 ;  /* 0x0000000b06067220 */ /* 0x001fca0000410000 */
[----:B------:R-:W0:Y:S01]  /*0f60*/  MUFU.RCP R3, R3 ;  /* 0x0000000300037308 */ /* 0x000e220000001000 */
[----:B------:R-:W-:Y:S02]  /*0f70*/  FFMA.FTZ R9, R6, R6, R9 ;  /* 0x0000000606097223 */ /* 0x000fe40000010009 */
[----:B--2---:R-:W-:Y:S02]  /*0f80*/  FMUL.FTZ R8, R8, R17 ;  /* 0x0000001108087220 */ /* 0x004fe40000410000 */
[----:B---3--:R-:W-:Y:S02]  /*0f90*/  FMUL.FTZ R10, R10, R13 ;  /* 0x0000000d0a0a7220 */ /* 0x008fe40000410000 */
[----:B------:R-:W-:Y:S02]  /*0fa0*/  FFMA.FTZ R9, R8, R8, R9 ;  /* 0x0000000808097223 */ /* 0x000fe40000010009 */
[----:B-1----:R-:W-:Y:S02]  /*0fb0*/  FMUL.FTZ R12, R12, R5 ;  /* 0x000000050c0c7220 */ /* 0x002fe40000410000 */
[----:B------:R-:W-:-:S04]  /*0fc0*/  FFMA.FTZ R9, R10, R10, R9 ;  /* 0x0000000a0a097223 */ /* 0x000fc80000010009 */
[----:B------:R-:W-:Y:S02]  /*0fd0*/  FFMA.FTZ R9, R12, R12, R9 ;  /* 0x0000000c0c097223 */ /* 0x000fe40000010009 */
[----:B0-----:R-:W-:-:S04]  /*0fe0*/  FMUL.FTZ R16, R16, R3 ;  /* 0x0000000310107220 */ /* 0x001fc80000410000 */
        /* <DEDUP_REMOVED lines=62> */
.L_x_1888:
        /* <DEDUP_REMOVED lines=36> */
.L_x_1889:
[----:B0-----:R-:W-:Y:S05]  /*1610*/  BSYNC B0 ;  /* 0x0000000000007941 */ /* 0x001fea0003800000 */
.L_x_1887:
[----:B------:R-:W-:Y:S01]  /*1620*/  BSSY B0, `(.L_x_1890) ;  /* 0x0000005000007945 */ /* 0x000fe20003800000 */
[----:B------:R-:W-:Y:S05]  /*1630*/  @P0 BRA `(.L_x_1891) ;  /* 0x0000003000000947 */ /* 0x000fea0003800000 */
[----:B------:R-:W-:Y:S01]  /*1640*/  MOV R2, c[0x0][0x178] ;  /* 0x00005e0000027a02 */ /* 0x000fe20000000f00 */
[----:B------:R-:W-:-:S05]  /*1650*/  IMAD.MOV.U32 R3, RZ, RZ, c[0x0][0x17c] ;  /* 0x00005f00ff037624 */ /* 0x000fca00078e00ff */
[----:B------:R0:W-:Y:S02]  /*1660*/  RED.E.ADD.F32.FTZ.RN.STRONG.GPU [R2.64], R0 ;  /* 0x000000000200798e */ /* 0x0001e4000c10e786 */
.L_x_1891:
[----:B------:R-:W-:Y:S05]  /*1670*/  BSYNC B0 ;  /* 0x0000000000007941 */ /* 0x000fea0003800000 */
.L_x_1890:
[----:B0-----:R-:W-:Y:S01]  /*1680*/  MOV R3, c[0x0][0xc] ;  /* 0x0000030000037a02 */ /* 0x001fe20000000f00 */
[----:B------:R-:W-:-:S06]  /*1690*/  NOP ;  /* 0x0000000000007918 */ /* 0x000fcc0000000000 */
[----:B------:R-:W-:-:S04]  /*16a0*/  LEA R22, R3, R22, 0xc ;  /* 0x0000001603167211 */ /* 0x000fc800078e60ff */
[----:B------:R-:W-:-:S13]  /*16b0*/  ISETP.GE.U32.AND P0, PT, R22, UR5, PT ;  /* 0x0000000516007c0c */ /* 0x000fda000bf06070 */
[----:B------:R-:W-:Y:S01]  /*16c0*/  @P0 CALL.REL.NOINC `(.L_x_1892) ;  /* 0x0000001000000944 */ /* 0x000fe20003c00000 */
[----:B------:R-:W-:Y:S05]  /*16d0*/  BRA `(.L_x_1893) ;  /* 0xffffea5000007947 */ /* 0x000fea000383ffff */
.L_x_1892:
[----:B------:R-:W-:Y:S05]  /*16e0*/  EXIT ;  /* 0x000000000000794d */ /* 0x000fea0003800000 */
.L_x_1894:
        /* <DEDUP_REMOVED lines=9> */
.L_x_2195:


//--------------------- .text._Z33kPreconditionOptimizer32bit1StateI13__nv_bfloat16Li1ELi4096ELi8EEvPT_S2_PfS3_ffffiffi --------------------------
	.section	.text._Z33kPreconditionOptimizer32bit1StateI13__nv_bfloat16Li1ELi4096ELi8EEvPT_S2_PfS3_ffffiffi,"ax",@progbits
	.sectioninfo	@"SHI_REGISTERS=46"
	.align	128
        .global         _Z33kPreconditionOptimizer32bit1StateI13__nv_bfloat16Li1ELi4096ELi8EEvPT_S2_PfS3_ffffiffi
        .type           _Z33kPreconditionOptimizer32bit1StateI13__nv_bfloat16Li1ELi4096ELi8EEvPT_S2_PfS3_ffffiffi,@function
        .size           _Z33kPreconditionOptimizer32bit1StateI13__nv_bfloat16Li1ELi4096ELi8EEvPT_S2_PfS3_ffffiffi,(.L_x_2196 - _Z33kPreconditionOptimizer32bit1StateI13__nv_bfloat16Li1ELi4096ELi8EEvPT_S2_PfS3_ffffiffi)
        .other          _Z33kPreconditionOptimizer32bit1StateI13__nv_bfloat16Li1ELi4096ELi8EEvPT_S2_PfS3_ffffiffi,@"STO_CUDA_ENTRY STV_DEFAULT"
_Z33kPreconditionOptimizer32bit1StateI13__nv_bfloat16Li1ELi4096ELi8EEvPT_S2_PfS3_ffffiffi:
.text._Z33kPreconditionOptimizer32bit1StateI13__nv_bfloat16Li1ELi4096ELi8EEvPT_S2_PfS3_ffffiffi:
        /* <DEDUP_REMOVED lines=19> */
.L_x_1903:
        /* <DEDUP_REMOVED lines=9> */
[C---:B------:R-:W-:Y:S02]  /*01c0*/  LOP3.LUT R3, R33.reuse, 0x20, RZ, 0xfc, !PT ;  /* 0x0000002021037812 */ /* 0x040fe400078efcff */
[----:B------:R-:W-:Y:S02]  /*01d0*/  IADD3 R0, P1, R33, R22, RZ ;  /* 0x0000001621007210 */ /* 0x000fe40007f3e0ff */
[-C--:B------:R-:W-:Y:S02]  /*01e0*/  ISETP.GE.AND P3, PT, R7, R24.reuse, PT ;  /* 0x000000180700720c */ /* 0x080fe40003f66270 */
[----:B------:R-:W-:Y:S02]  /*01f0*/  ISETP.GE.AND P0, PT, R3, R24, PT ;  /* 0x000000180300720c */ /* 0x000fe40003f06270 */
[----:B------:R-:W-:-:S02]  /*0200*/  LEA.HI.X.SX32 R7, R33, RZ, 0x1, P1 ;  /* 0x000000ff21077211 */ /* 0x000fc400008f0eff */
[C---:B------:R-:W-:Y:S02]  /*0210*/  LEA R38, P6, R0.reuse, c[0x0][0x170], 0x2 ;  /* 0x00005c0000267a11 */ /* 0x040fe400078c10ff */
[C---:B------:R-:W-:Y:S02]  /*0220*/  LOP3.LUT R3, R33.reuse, 0x80, RZ, 0xfc, !PT ;  /* 0x0000008021037812 */ /* 0x040fe400078efcff */
[----:B------:R-:W-:Y:S02]  /*0230*/  LEA.HI.X R39, R0, c[0x0][0x174], R7, 0x2, P6 ;  /* 0x00005d0000277a11 */ /* 0x000fe400030f1407 */
[----:B------:R-:W-:Y:S02]  /*0240*/  LOP3.LUT R5, R33, 0x40, RZ, 0xfc, !PT ;  /* 0x0000004021057812 */ /* 0x000fe400078efcff */
[-C--:B------:R-:W-:Y:S02]  /*0250*/  ISETP.GE.AND P2, PT, R3, R24.reuse, PT ;  /* 0x000000180300720c */ /* 0x080fe40003f46270 */
[----:B------:R-:W-:-:S02]  /*0260*/  ISETP.GE.AND P6, PT, R33, R24, PT ;  /* 0x000000182100720c */ /* 0x000fc40003fc6270 */
[----:B------:R-:W-:Y:S02]  /*0270*/  LOP3.LUT R3, R33, 0xa0, RZ, 0xfc, !PT ;  /* 0x000000a021037812 */ /* 0x000fe400078efcff */
[C---:B------:R-:W-:Y:S02]  /*0280*/  LEA R2, P5, R0.reuse, c[0x0][0x160], 0x1 ;  /* 0x0000580000027a11 */ /* 0x040fe400078a08ff */
[-C--:B------:R-:W-:Y:S02]  /*0290*/  ISETP.GE.AND P4, PT, R5, R24.reuse, PT ;  /* 0x000000180500720c */ /* 0x080fe40003f86270 */
[----:B------:R-:W-:Y:S02]  /*02a0*/  ISETP.GE.AND P1, PT, R3, R24, PT ;  /* 0x000000180300720c */ /* 0x000fe40003f26270 */
[----:B------:R-:W-:Y:S02]  /*02b0*/  LOP3.LUT R5, R33, 0xc0, RZ, 0xfc, !PT ;  /* 0x000000c021057812 */ /* 0x000fe400078efcff */
[----:B------:R-:W-:-:S02]  /*02c0*/  LEA.HI.X R3, R0, c[0x0][0x164], R7, 0x1, P5 ;  /* 0x0000590000037a11 */ /* 0x000fc400028f0c07 */
[----:B------:R-:W-:Y:S02]  /*02d0*/  PRMT R0, RZ, 0x7610, R0 ;  /* 0x00007610ff007816 */ /* 0x000fe40000000000 */
[-C--:B------:R-:W-:Y:S01]  /*02e0*/  ISETP.GE.AND P5, PT, R5, R24.reuse, PT ;  /* 0x000000180500720c */ /* 0x080fe20003fa6270 */
[----:B------:R0:W2:Y:S01]  /*02f0*/  @!P0 LDG.E.U16 R17, [R2.64+0x40] ;  /* 0x0000400602118981 */ /* 0x0000a2000c1e1500 */
[----:B------:R-:W-:Y:S02]  /*0300*/  LOP3.LUT R5, R33, 0xe0, RZ, 0xfc, !PT ;  /* 0x000000e021057812 */ /* 0x000fe400078efcff */
[----:B------:R-:W-:Y:S01]  /*0310*/  PRMT R26, RZ, 0x7610, R26 ;  /* 0x00007610ff1a7816 */ /* 0x000fe2000000001a */
[----:B------:R0:W3:Y:S01]  /*0320*/  @!P6 LDG.E.U16 R0, [R2.64] ;  /* 0x000000060200e981 */ /* 0x0000e2000c1e1500 */
[----:B------:R-:W-:Y:S02]  /*0330*/  ISETP.GE.AND P6, PT, R5, R24, PT ;  /* 0x000000180500720c */ /* 0x000fe40003fc6270 */
        /* <DEDUP_REMOVED lines=10> */
[----:B------:R-:W-:-:S04]  /*03e0*/  IMAD.IADD R16, R4, 0x1, R21 ;  /* 0x0000000104107824 */ /* 0x000fc800078e0215 */
[----:B------:R-:W-:Y:S01]  /*03f0*/  IMAD R29, R21, 0x7, R16 ;  /* 0x00000007151d7824 */ /* 0x000fe200078e0210 */
[C---:B------:R-:W-:Y:S02]  /*0400*/  IADD3 R5, R16.reuse, 0x20, RZ ;  /* 0x0000002010057810 */ /* 0x040fe40007ffe0ff */
[C---:B------:R-:W-:Y:S02]  /*0410*/  IADD3 R15, R16.reuse, 0xa0, RZ ;  /* 0x000000a0100f7810 */ /* 0x040fe40007ffe0ff */
[C---:B------:R-:W-:Y:S02]  /*0420*/  IADD3 R11, R16.reuse, 0x40, RZ ;  /* 0x00000040100b7810 */ /* 0x040fe40007ffe0ff */
[C---:B------:R-:W-:Y:S02]  /*0430*/  IADD3 R7, R16.reuse, 0x60, RZ ;  /* 0x0000006010077810 */ /* 0x040fe40007ffe0ff */
[C---:B------:R-:W-:Y:S02]  /*0440*/  IADD3 R13, R16.reuse, 0x80, RZ ;  /* 0x00000080100d7810 */ /* 0x040fe40007ffe0ff */
[----:B------:R-:W-:-:S02]  /*0450*/  IADD3 R31, R16, 0xc0, RZ ;  /* 0x000000c0101f7810 */ /* 0x000fc40007ffe0ff */
[C---:B------:R-:W-:Y:S01]  /*0460*/  IADD3 R35, R16.reuse, 0xe0, RZ ;  /* 0x000000e010237810 */ /* 0x040fe20007ffe0ff */
[----:B0-----:R-:W-:Y:S01]  /*0470*/  IMAD R2, R21, 0x8, R4 ;  /* 0x0000000815027824 */ /* 0x001fe200078e0204 */
[-C--:B------:R-:W-:Y:S02]  /*0480*/  LEA.HI.SX32 R9, R16, R16.reuse, 0x1b ;  /* 0x0000001010097211 */ /* 0x080fe400078fdaff */
[-C--:B------:R-:W-:Y:S02]  /*0490*/  LEA.HI.SX32 R10, R5, R16.reuse, 0x1b ;  /* 0x00000010050a7211 */ /* 0x080fe400078fdaff */
[-C--:B------:R-:W-:Y:S02]  /*04a0*/  LEA.HI.SX32 R14, R15, R16.reuse, 0x1b ;  /* 0x000000100f0e7211 */ /* 0x080fe400078fdaff */
[-C--:B------:R-:W-:Y:S02]  /*04b0*/  LEA.HI.SX32 R11, R11, R16.reuse, 0x1b ;  /* 0x000000100b0b7211 */ /* 0x080fe400078fdaff */
[----:B------:R-:W-:-:S02]  /*04c0*/  LEA.HI.SX32 R12, R7, R16, 0x1b ;  /* 0x00000010070c7211 */ /* 0x000fc400078fdaff */
[-C--:B------:R-:W-:Y:S02]  /*04d0*/  LEA.HI.SX32 R13, R13, R16.reuse, 0x1b ;  /* 0x000000100d0d7211 */ /* 0x080fe400078fdaff */
[-C--:B------:R-:W-:Y:S02]  /*04e0*/  LEA.HI.SX32 R15, R31, R16.reuse, 0x1b ;  /* 0x000000101f0f7211 */ /* 0x080fe400078fdaff */
[----:B------:R-:W-:Y:S02]  /*04f0*/  IADD3 R5, R29, 0x1, RZ ;  /* 0x000000011d057810 */ /* 0x000fe40007ffe0ff */
[----:B------:R-:W-:Y:S02]  /*0500*/  LEA.HI.SX32 R16, R35, R16, 0x1b ;  /* 0x0000001023107211 */ /* 0x000fe400078fdaff */
[C---:B------:R-:W-:Y:S02]  /*0510*/  IADD3 R7, R29.reuse, 0x2, RZ ;  /* 0x000000021d077810 */ /* 0x040fe40007ffe0ff */
[----:B------:R-:W-:-:S02]  /*0520*/  IADD3 R41, R29, 0x3, RZ ;  /* 0x000000031d297810 */ /* 0x000fc40007ffe0ff */
[C---:B------:R-:W-:Y:S02]  /*0530*/  IADD3 R43, R29.reuse, 0x4, RZ ;  /* 0x000000041d2b7810 */ /* 0x040fe40007ffe0ff */
[C---:B------:R-:W-:Y:S02]  /*0540*/  IADD3 R37, R29.reuse, 0x5, RZ ;  /* 0x000000051d257810 */ /* 0x040fe40007ffe0ff */
[----:B------:R-:W-:Y:S01]  /*0550*/  IADD3 R3, R29, 0x6, RZ ;  /* 0x000000061d037810 */ /* 0x000fe20007ffe0ff */
[----:B------:R-:W-:Y:S01]  /*0560*/  IMAD.SHL.U32 R31, R9, 0x2, RZ ;  /* 0x00000002091f7824 */ /* 0x000fe200078e00ff */
[----:B------:R-:W-:Y:S01]  /*0570*/  IADD3 R35, R29, 0x7, RZ ;  /* 0x000000071d237810 */ /* 0x000fe20007ffe0ff */
[----:B------:R-:W-:Y:S01]  /*0580*/  IMAD.SHL.U32 R32, R10, 0x2, RZ ;  /* 0x000000020a207824 */ /* 0x000fe200078e00ff */
[-C--:B------:R-:W-:Y:S01]  /*0590*/  LEA.HI.SX32 R8, R5, R2.reuse, 0x1b ;  /* 0x0000000205087211 */ /* 0x080fe200078fdaff */
[----:B------:R-:W-:Y:S01]  /*05a0*/  IMAD.SHL.U32 R30, R11, 0x2, RZ ;  /* 0x000000020b1e7824 */ /* 0x000fe200078e00ff */
[----:B------:R-:W-:-:S02]  /*05b0*/  LEA.HI.SX32 R7, R7, R2, 0x1b ;  /* 0x0000000207077211 */ /* 0x000fc400078fdaff */
[-C--:B------:R-:W-:Y:S02]  /*05c0*/  LEA.HI.SX32 R6, R41, R2.reuse, 0x1b ;  /* 0x0000000229067211 */ /* 0x080fe400078fdaff */
[-C--:B------:R-:W-:Y:S02]  /*05d0*/  LEA.HI.SX32 R5, R43, R2.reuse, 0x1b ;  /* 0x000000022b057211 */ /* 0x080fe400078fdaff */
[-C--:B------:R-:W-:Y:S02]  /*05e0*/  LEA.HI.SX32 R4, R37, R2.reuse, 0x1b ;  /* 0x0000000225047211 */ /* 0x080fe400078fdaff */
[-C--:B------:R-:W-:Y:S02]  /*05f0*/  LEA.HI.SX32 R3, R3, R2.reuse, 0x1b ;  /* 0x0000000203037211 */ /* 0x080fe400078fdaff */
[----:B------:R-:W-:Y:S01]  /*0600*/  LEA.HI.SX32 R2, R35, R2, 0x1b ;  /* 0x0000000223027211 */ /* 0x000fe200078fdaff */
[----:B------:R-:W-:Y:S02]  /*0610*/  IMAD.SHL.U32 R35, R12, 0x2, RZ ;  /* 0x000000020c237824 */ /* 0x000fe400078e00ff */
[----:B------:R-:W-:-:S02]  /*0620*/  IMAD.SHL.U32 R34, R13, 0x2, RZ ;  /* 0x000000020d227824 */ /* 0x000fc400078e00ff */
[----:B------:R-:W-:Y:S02]  /*0630*/  IMAD.SHL.U32 R41, R14, 0x2, RZ ;  /* 0x000000020e297824 */ /* 0x000fe400078e00ff */
[----:B------:R-:W-:Y:S02]  /*0640*/  IMAD.SHL.U32 R43, R15, 0x2, RZ ;  /* 0x000000020f2b7824 */ /* 0x000fe400078e00ff */
[----:B------:R-:W-:Y:S02]  /*0650*/  IMAD.SHL.U32 R36, R16, 0x2, RZ ;  /* 0x0000000210247824 */ /* 0x000fe400078e00ff */
[----:B------:R-:W-:Y:S02]  /*0660*/  IMAD.SHL.U32 R40, R8, 0x2, RZ ;  /* 0x0000000208287824 */ /* 0x000fe400078e00ff */
[----:B------:R-:W-:Y:S01]  /*0670*/  IMAD.SHL.U32 R37, R4, 0x2, RZ ;  /* 0x0000000204257824 */ /* 0x000fe200078e00ff */
[----:B---3--:R0:W-:Y:S04]  /*0680*/  STS.U16 [R31], R0 ;  /* 0x000000001f007388 */ /* 0x0081e80000000400 */
[----:B--2---:R-:W-:Y:S04]  /*0690*/  STS.U16 [R32+0x40], R17 ;  /* 0x0000401120007388 */ /* 0x004fe80000000400 */
[----:B----4-:R1:W-:Y:S01]  /*06a0*/  STS.U16 [R30+0x80], R25 ;  /* 0x000080191e007388 */ /* 0x0103e20000000400 */
[----:B0-----:R-:W-:Y:S01]  /*06b0*/  LEA.HI.SX32 R0, R29, R29, 0x1b ;  /* 0x0000001d1d007211 */ /* 0x001fe200078fdaff */
[----:B------:R-:W-:-:S02]  /*06c0*/  IMAD.SHL.U32 R29, R3, 0x2, RZ ;  /* 0x00000002031d7824 */ /* 0x000fc400078e00ff */
[----:B-----5:R0:W-:Y:S02]  /*06d0*/  STS.U16 [R35+0xc0], R26 ;  /* 0x0000c01a23007388 */ /* 0x0201e40000000400 */
[----:B------:R-:W-:Y:S02]  /*06e0*/  IMAD.SHL.U32 R31, R0, 0x2, RZ ;  /* 0x00000002001f7824 */ /* 0x000fe400078e00ff */
[----:B------:R-:W-:Y:S01]  /*06f0*/  STS.U16 [R34+0x100], R27 ;  /* 0x0001001b22007388 */ /* 0x000fe20000000400 */
[----:B-1----:R-:W-:Y:S02]  /*0700*/  IMAD.SHL.U32 R25, R7, 0x2, RZ ;  /* 0x0000000207197824 */ /* 0x002fe400078e00ff */
[----:B------:R-:W-:Y:S02]  /*0710*/  IMAD.SHL.U32 R30, R2, 0x2, RZ ;  /* 0x00000002021e7824 */ /* 0x000fe400078e00ff */
[----:B0-----:R-:W-:Y:S01]  /*0720*/  IMAD.SHL.U32 R26, R6, 0x2, RZ ;  /* 0x00000002061a7824 */ /* 0x001fe200078e00ff */
[----:B------:R-:W-:Y:S01]  /*0730*/  STS.U16 [R41+0x140], R28 ;  /* 0x0001401c29007388 */ /* 0x000fe20000000400 */
[----:B------:R-:W-:-:S03]  /*0740*/  IMAD.SHL.U32 R35, R5, 0x2, RZ ;  /* 0x0000000205237824 */ /* 0x000fc600078e00ff */
[----:B------:R-:W-:Y:S04]  /*0750*/  STS.U16 [R43+0x180], R18 ;  /* 0x000180122b007388 */ /* 0x000fe80000000400 */
[----:B------:R-:W-:Y:S01]  /*0760*/  STS.U16 [R36+0x1c0], R19 ;  /* 0x0001c01324007388 */ /* 0x000fe20000000400 */
[----:B------:R-:W-:-:S06]  /*0770*/  NOP ;  /* 0x0000000000007918 */ /* 0x000fcc0000000000 */
[----:B------:R-:W-:Y:S04]  /*0780*/  LDS.U16 R18, [R31] ;  /* 0x000000001f127984 */ /* 0x000fe80000000400 */
[----:B------:R-:W-:Y:S04]  /*0790*/  LDS.U16 R19, [R40+0x2] ;  /* 0x0000020028137984 */ /* 0x000fe80000000400 */
[----:B------:R-:W-:Y:S04]  /*07a0*/  LDS.U16 R25, [R25+0x4] ;  /* 0x0000040019197984 */ /* 0x000fe80000000400 */
[----:B------:R-:W-:Y:S04]  /*07b0*/  LDS.U16 R26, [R26+0x6] ;  /* 0x000006001a1a7984 */ /* 0x000fe80000000400 */
[----:B------:R0:W1:Y:S04]  /*07c0*/  LDS.U16 R27, [R35+0x8] ;  /* 0x00000800231b7984 */ /* 0x0000680000000400 */
[----:B------:R2:W3:Y:S04]  /*07d0*/  LDS.U16 R28, [R37+0xa] ;  /* 0x00000a00251c7984 */ /* 0x0004e80000000400 */
[----:B------:R-:W4:Y:S04]  /*07e0*/  LDS.U16 R29, [R29+0xc] ;  /* 0x00000c001d1d7984 */ /* 0x000f280000000400 */
[----:B------:R-:W5:Y:S01]  /*07f0*/  LDS.U16 R30, [R30+0xe] ;  /* 0x00000e001e1e7984 */ /* 0x000f620000000400 */
[----:B------:R-:W-:-:S03]  /*0800*/  IMAD.MOV.U32 R17, RZ, RZ, RZ ;  /* 0x000000ffff117224 */ /* 0x000fc600078e00ff */
[----:B------:R-:W-:Y:S01]  /*0810*/  BAR.SYNC.DEFER_BLOCKING 0x0 ;  /* 0x0000000000007b1d */ /* 0x000fe20000010000 */
[----:B0-----:R-:W-:Y:S01]  /*0820*/  CS2R R34, SRZ ;  /* 0x0000000000227805 */ /* 0x001fe2000001ff00 */
[----:B------:R-:W-:Y:S01]  /*0830*/  IMAD.MOV.U32 R31, RZ, RZ, RZ ;  /* 0x000000ffff1f7224 */ /* 0x000fe200078e00ff */
[----:B--2---:R-:W-:-:S03]  /*0840*/  CS2R R36, SRZ ;  /* 0x0000000000247805 */ /* 0x004fc6000001ff00 */
[----:B------:R-:W2:Y:S01]  /*0850*/  @!P0 LDG.E R17, [R38.64+0x80] ;  /* 0x0000800626118981 */ /* 0x000ea2000c1e1900 */
[----:B------:R-:W-:Y:S02]  /*0860*/  ISETP.GE.AND P0, PT, R33, R24, PT ;  /* 0x000000182100720c */ /* 0x000fe40003f06270 */
[----:B------:R-:W-:Y:S01]  /*0870*/  CS2R R32, SRZ ;  /* 0x0000000000207805 */ /* 0x000fe2000001ff00 */
[----:B------:R-:W2:Y:S04]  /*0880*/  @!P4 LDG.E R34, [R38.64+0x100] ;  /* 0x000100062622c981 */ /* 0x000ea8000c1e1900 */
[----:B------:R-:W2:Y:S04]  /*0890*/  @!P3 LDG.E R31, [R38.64+0x180] ;  /* 0x00018006261fb981 */ /* 0x000ea8000c1e1900 */
[----:B------:R-:W2:Y:S04]  /*08a0*/  @!P2 LDG.E R36, [R38.64+0x200] ;  /* 0x000200062624a981 */ /* 0x000ea8000c1e1900 */
[----:B------:R-:W2:Y:S04]  /*08b0*/  @!P0 LDG.E R32, [R38.64] ;  /* 0x0000000626208981 */ /* 0x000ea8000c1e1900 */
[----:B------:R-:W2:Y:S04]  /*08c0*/  @!P1 LDG.E R33, [R38.64+0x280] ;  /* 0x0002800626219981 */ /* 0x000ea8000c1e1900 */
[----:B------:R-:W2:Y:S04]  /*08d0*/  @!P5 LDG.E R35, [R38.64+0x300] ;  /* 0x000300062623d981 */ /* 0x000ea8000c1e1900 */
[----:B------:R-:W2:Y:S01]  /*08e0*/  @!P6 LDG.E R37, [R38.64+0x380] ;  /* 0x000380062625e981 */ /* 0x000ea2000c1e1900 */
[----:B------:R-:W-:Y:S01]  /*08f0*/  IMAD.MOV.U32 R40, RZ, RZ, c[0x0][0x190] ;  /* 0x00006400ff287624 */ /* 0x000fe200078e00ff */
[----:B-1----:R-:W-:-:S04]  /*0900*/  PRMT R27, RZ, 0x5410, R27 ;  /* 0x00005410ff1b7816 */ /* 0x002fc8000000001b */
[----:B------:R-:W-:Y:S02]  /*0910*/  ISETP.NE.AND P0, PT, R40, 0x1, PT ;  /* 0x000000012800780c */ /* 0x000fe40003f05270 */
[----:B---3--:R-:W-:Y:S02]  /*0920*/  PRMT R28, RZ, 0x5410, R28 ;  /* 0x00005410ff1c7816 */ /* 0x008fe4000000001c */
[----:B------:R-:W-:Y:S02]  /*0930*/  PRMT R18, RZ, 0x5410, R18 ;  /* 0x00005410ff127816 */ /* 0x000fe40000000012 */
[----:B------:R-:W-:Y:S02]  /*0940*/  PRMT R19, RZ, 0x5410, R19 ;  /* 0x00005410ff137816 */ /* 0x000fe40000000013 */
[----:B------:R-:W-:Y:S02]  /*0950*/  PRMT R25, RZ, 0x5410, R25 ;  /* 0x00005410ff197816 */ /* 0x000fe40000000019 */
[----:B------:R-:W-:-:S02]  /*0960*/  PRMT R26, RZ, 0x5410, R26 ;  /* 0x00005410ff1a7816 */ /* 0x000fc4000000001a */
[----:B----4-:R-:W-:Y:S02]  /*0970*/  PRMT R29, RZ, 0x5410, R29 ;  /* 0x00005410ff1d7816 */ /* 0x010fe4000000001d */
[----:B-----5:R-:W-:Y:S01]  /*0980*/  PRMT R30, RZ, 0x5410, R30 ;  /* 0x00005410ff1e7816 */ /* 0x020fe2000000001e */
[----:B------:R-:W-:Y:S02]  /*0990*/  FMUL.FTZ R18, R18, c[0x0][0x198] ;  /* 0x0000660012127a20 */ /* 0x000fe40000410000 */
[----:B------:R-:W-:Y:S02]  /*09a0*/  FMUL.FTZ R19, R19, c[0x0][0x198] ;  /* 0x0000660013137a20 */ /* 0x000fe40000410000 */
[----:B------:R-:W-:Y:S02]  /*09b0*/  FMUL.FTZ R26, R26, c[0x0][0x198] ;  /* 0x000066001a1a7a20 */ /* 0x000fe40000410000 */
[----:B------:R-:W-:Y:S02]  /*09c0*/  FMUL.FTZ R29, R29, c[0x0][0x198] ;  /* 0x000066001d1d7a20 */ /* 0x000fe40000410000 */
[----:B------:R-:W-:Y:S01]  /*09d0*/  FMUL.FTZ R30, R30, c[0x0][0x198] ;  /* 0x000066001e1e7a20 */ /* 0x000fe20000410000 */
[----:B------:R-:W-:Y:S01]  /*09e0*/  F2FP.BF16.PACK_AB R18, R19, R18 ;  /* 0x000000121312723e */ /* 0x000fe200000010ff */
[----:B--2---:R0:W-:Y:S04]  /*09f0*/  STS [R9.X4], R32 ;  /* 0x0000002009007388 */ /* 0x0041e80000004800 */
[----:B------:R1:W-:Y:S04]  /*0a00*/  STS [R10.X4+0x80], R17 ;  /* 0x000080110a007388 */ /* 0x0003e80000004800 */
[----:B------:R2:W-:Y:S01]  /*0a10*/  STS [R11.X4+0x100], R34 ;  /* 0x000100220b007388 */ /* 0x0005e20000004800 */
[----:B0-----:R-:W-:-:S03]  /*0a20*/  FMUL.FTZ R9, R28, c[0x0][0x198] ;  /* 0x000066001c097a20 */ /* 0x001fc60000410000 */
[----:B------:R0:W-:Y:S01]  /*0a30*/  STS [R12.X4+0x180], R31 ;  /* 0x0001801f0c007388 */ /* 0x0001e20000004800 */
[----:B-1----:R-:W-:-:S03]  /*0a40*/  FMUL.FTZ R10, R27, c[0x0][0x198] ;  /* 0x000066001b0a7a20 */ /* 0x002fc60000410000 */
[----:B------:R0:W-:Y:S01]  /*0a50*/  STS [R13.X4+0x200], R36 ;  /* 0x000200240d007388 */ /* 0x0001e20000004800 */
[----:B--2---:R-:W-:-:S03]  /*0a60*/  FMUL.FTZ R11, R25, c[0x0][0x198] ;  /* 0x00006600190b7a20 */ /* 0x004fc60000410000 */
[----:B------:R0:W-:Y:S04]  /*0a70*/  STS [R14.X4+0x280], R33 ;  /* 0x000280210e007388 */ /* 0x0001e80000004800 */
[----:B------:R0:W-:Y:S01]  /*0a80*/  STS [R15.X4+0x300], R35 ;  /* 0x000300230f007388 */ /* 0x0001e20000004800 */
[----:B------:R-:W-:-:S03]  /*0a90*/  F2FP.BF16.PACK_AB R10, R9, R10 ;  /* 0x0000000a090a723e */ /* 0x000fc600000010ff */
[----:B------:R0:W-:Y:S01]  /*0aa0*/  STS [R16.X4+0x380], R37 ;  /* 0x0003802510007388 */ /* 0x0001e20000004800 */
[----:B------:R-:W-:Y:S02]  /*0ab0*/  F2FP.BF16.PACK_AB R11, R26, R11 ;  /* 0x0000000b1a0b723e */ /* 0x000fe400000010ff */
[----:B------:R-:W-:Y:S01]  /*0ac0*/  F2FP.BF16.PACK_AB R9, R30, R29 ;  /* 0x0000001d1e09723e */ /* 0x000fe200000010ff */
[----:B------:R-:W-:-:S06]  /*0ad0*/  NOP ;  /* 0x0000000000007918 */ /* 0x000fcc0000000000 */
[----:B------:R-:W-:Y:S05]  /*0ae0*/  @!P0 BRA `(.L_x_1895) ;  /* 0x0000021000008947 */ /* 0x000fea0003800000 */
[----:B0-----:R-:W0:Y:S01]  /*0af0*/  LDS R0, [R0.X4] ;  /* 0x0000000000007984 */ /* 0x001e220000004800 */
[--C-:B------:R-:W-:Y:S02]  /*0b00*/  PRMT R13, RZ, 0x5410, R18.reuse ;  /* 0x00005410ff0d7816 */ /* 0x100fe40000000012 */
[----:B------:R-:W-:Y:S01]  /*0b10*/  PRMT R18, RZ, 0x7610, R18 ;  /* 0x00007610ff127816 */ /* 0x000fe20000000012 */
[----:B------:R-:W1:Y:S04]  /*0b20*/  LDS R7, [R7.X4+0x8] ;  /* 0x0000080007077984 */ /* 0x000e680000004800 */
[----:B------:R-:W2:Y:S04]  /*0b30*/  LDS R5, [R5.X4+0x10] ;  /* 0x0000100005057984 */ /* 0x000ea80000004800 */
[----:B------:R-:W3:Y:S04]  /*0b40*/  LDS R8, [R8.X4+0x4] ;  /* 0x0000040008087984 */ /* 0x000ee80000004800 */
[----:B------:R-:W4:Y:S04]  /*0b50*/  LDS R6, [R6.X4+0xc] ;  /* 0x00000c0006067984 */ /* 0x000f280000004800 */
[----:B------:R-:W5:Y:S04]  /*0b60*/  LDS R3, [R3.X4+0x18] ;  /* 0x0000180003037984 */ /* 0x000f680000004800 */
[----:B------:R-:W5:Y:S04]  /*0b70*/  LDS R4, [R4.X4+0x14] ;  /* 0x0000140004047984 */ /* 0x000f680000004800 */
[----:B------:R-:W5:Y:S01]  /*0b80*/  LDS R2, [R2.X4+0x1c] ;  /* 0x00001c0002027984 */ /* 0x000f620000004800 */
[----:B0-----:R-:W-:Y:S01]  /*0b90*/  FFMA.FTZ R13, R0, c[0x0][0x180], R13 ;  /* 0x00006000000d7a23 */ /* 0x001fe2000001000d */
[----:B------:R-:W-:-:S02]  /*0ba0*/  PRMT R0, RZ, 0x5410, R11 ;  /* 0x00005410ff007816 */ /* 0x000fc4000000000b */
[----:B------:R-:W-:-:S03]  /*0bb0*/  PRMT R11, RZ, 0x7610, R11 ;  /* 0x00007610ff0b7816 */ /* 0x000fc6000000000b */
[----:B-1----:R-:W-:Y:S01]  /*0bc0*/  FFMA.FTZ R7, R7, c[0x0][0x180], R0 ;  /* 0x0000600007077a23 */ /* 0x002fe20000010000 */
[--C-:B------:R-:W-:Y:S02]  /*0bd0*/  PRMT R0, RZ, 0x5410, R10.reuse ;  /* 0x00005410ff007816 */ /* 0x100fe4000000000a */
[----:B------:R-:W-:-:S03]  /*0be0*/  PRMT R10, RZ, 0x7610, R10 ;  /* 0x00007610ff0a7816 */ /* 0x000fc6000000000a */
[----:B--2---:R-:W-:Y:S01]  /*0bf0*/  FFMA.FTZ R5, R5, c[0x0][0x180], R0 ;  /* 0x0000600005057a23 */ /* 0x004fe20000010000 */
[--C-:B------:R-:W-:Y:S01]  /*0c00*/  PRMT R0, RZ, 0x5410, R9.reuse ;  /* 0x00005410ff007816 */ /* 0x100fe20000000009 */
[----:B---3--:R-:W-:Y:S01]  /*0c10*/  FFMA.FTZ R18, R8, c[0x0][0x180], R18 ;  /* 0x0000600008127a23 */ /* 0x008fe20000010012 */
[----:B------:R-:W-:Y:S01]  /*0c20*/  PRMT R9, RZ, 0x7610, R9 ;  /* 0x00007610ff097816 */ /* 0x000fe20000000009 */
[----:B----4-:R-:W-:Y:S02]  /*0c30*/  FFMA.FTZ R6, R6, c[0x0][0x180], R11 ;  /* 0x0000600006067a23 */ /* 0x010fe4000001000b */
[----:B------:R-:W-:Y:S02]  /*0c40*/  FMUL.FTZ R5, R5, R5 ;  /* 0x0000000505057220 */ /* 0x000fe40000410000 */
[----:B-----5:R-:W-:Y:S02]  /*0c50*/  FFMA.FTZ R8, R3, c[0x0][0x180], R0 ;  /* 0x0000600003087a23 */ /* 0x020fe40000010000 */
[----:B------:R-:W-:-:S02]  /*0c60*/  FMUL.FTZ R0, R13, R13 ;  /* 0x0000000d0d007220 */ /* 0x000fc40000410000 */
[----:B------:R-:W-:Y:S02]  /*0c70*/  FFMA.FTZ R10, R4, c[0x0][0x180], R10 ;  /* 0x00006000040a7a23 */ /* 0x000fe4000001000a */
[----:B------:R-:W-:Y:S02]  /*0c80*/  FMUL.FTZ R4, R6, R6 ;  /* 0x0000000606047220 */ /* 0x000fe40000410000 */
[----:B------:R-:W-:Y:S02]  /*0c90*/  FFMA.FTZ R9, R2, c[0x0][0x180], R9 ;  /* 0x0000600002097a23 */ /* 0x000fe40000010009 */
[----:B------:R-:W-:Y:S02]  /*0ca0*/  FMUL.FTZ R2, R7, R7 ;  /* 0x0000000707027220 */ /* 0x000fe40000410000 */
[----:B------:R-:W-:Y:S02]  /*0cb0*/  FMUL.FTZ R7, R8, R8 ;  /* 0x0000000808077220 */ /* 0x000fe40000410000 */
[----:B------:R-:W-:-:S02]  /*0cc0*/  FMUL.FTZ R3, R18, R18 ;  /* 0x0000001212037220 */ /* 0x000fc40000410000 */
[----:B------:R-:W-:Y:S02]  /*0cd0*/  FMUL.FTZ R6, R10, R10 ;  /* 0x0000000a0a067220 */ /* 0x000fe40000410000 */
[----:B------:R-:W-:Y:S01]  /*0ce0*/  FMUL.FTZ R8, R9, R9 ;  /* 0x0000000909087220 */ /* 0x000fe20000410000 */
[----:B------:R-:W-:Y:S05]  /*0cf0*/  BRA `(.L_x_1896) ;  /* 0x0000010000007947 */ /* 0x000fea0003800000 */
.L_x_1895:
[----:B0-----:R-:W-:Y:S02]  /*0d00*/  PRMT R0, RZ, 0x5410, R18 ;  /* 0x00005410ff007816 */ /* 0x001fe40000000012 */
[----:B------:R-:W-:Y:S02]  /*0d10*/  PRMT R2, RZ, 0x5410, R11 ;  /* 0x00005410ff027816 */ /* 0x000fe4000000000b */
[----:B------:R-:W-:Y:S01]  /*0d20*/  PRMT R5, RZ, 0x5410, R10 ;  /* 0x00005410ff057816 */ /* 0x000fe2000000000a */
[----:B------:R-:W-:Y:S01]  /*0d30*/  FMUL.FTZ R0, R0, R0 ;  /* 0x0000000000007220 */ /* 0x000fe20000410000 */
        /* <DEDUP_REMOVED lines=9> */
[----:B------:R-:W-:-:S02]  /*0dd0*/  FMUL.FTZ R4, R11, R11 ;  /* 0x0000000b0b047220 */ /* 0x000fc40000410000 */
[----:B------:R-:W-:Y:S02]  /*0de0*/  FMUL.FTZ R6, R10, R10 ;  /* 0x0000000a0a067220 */ /* 0x000fe40000410000 */
[----:B------:R-:W-:Y:S02]  /*0df0*/  FMUL.FTZ R8, R9, R9 ;  /* 0x0000000909087220 */ /* 0x000fe40000410000 */
.L_x_1896:
[----:B------:R-:W-:Y:S01]  /*0e00*/  FADD.FTZ R3, R3, R0 ;  /* 0x0000000003037221 */ /* 0x000fe20000010000 */
[----:B------:R-:W-:Y:S01]  /*0e10*/  BAR.SYNC.DEFER_BLOCKING 0x0 ;  /* 0x0000000000007b1d */ /* 0x000fe20000010000 */
[----:B------:R-:W-:Y:S02]  /*0e20*/  ISETP.GT.AND P0, PT, R24, 0x1ff, PT ;  /* 0x000001ff1800780c */ /* 0x000fe40003f04270 */
[----:B------:R-:W-:-:S03]  /*0e30*/  FADD.FTZ R3, R3, R2 ;  /* 0x0000000203037221 */ /* 0x000fc60000010000 */
[----:B------:R-:W-:Y:S01]  /*0e40*/  BSSY B0, `(.L_x_1897) ;  /* 0x0000066000007945 */ /* 0x000fe20003800000 */
[----:B------:R-:W-:-:S04]  /*0e50*/  FADD.FTZ R4, R3, R4 ;  /* 0x0000000403047221 */ /* 0x000fc80000010000 */
[----:B------:R-:W-:-:S04]  /*0e60*/  FADD.FTZ R5, R4, R5 ;  /* 0x0000000504057221 */ /* 0x000fc80000010000 */
[----:B------:R-:W-:-:S04]  /*0e70*/  FADD.FTZ R6, R5, R6 ;  /* 0x0000000605067221 */ /* 0x000fc80000010000 */
[----:B------:R-:W-:-:S04]  /*0e80*/  FADD.FTZ R7, R6, R7 ;  /* 0x0000000706077221 */ /* 0x000fc80000010000 */
[----:B------:R-:W-:Y:S01]  /*0e90*/  FADD.FTZ R9, R7, R8 ;  /* 0x0000000807097221 */ /* 0x000fe20000010000 */
        /* <DEDUP_REMOVED lines=60> */
.L_x_1898:
        /* <DEDUP_REMOVED lines=36> */
.L_x_1899:
[----:B0-----:R-:W-:Y:S05]  /*14a0*/  BSYNC B0 ;  /* 0x0000000000007941 */ /* 0x001fea0003800000 */
.L_x_1897:
[----:B------:R-:W-:Y:S01]  /*14b0*/  BSSY B0, `(.L_x_1900) ;  /* 0x0000005000007945 */ /* 0x000fe20003800000 */
[----:B------:R-:W-:Y:S05]  /*14c0*/  @P0 BRA `(.L_x_1901) ;  /* 0x0000003000000947 */ /* 0x000fea0003800000 */
[----:B------:R-:W-:Y:S02]  /*14d0*/  IMAD.MOV.U32 R2, RZ, RZ, c[0x0][0x178] ;  /* 0x00005e00ff027624 */ /* 0x000fe400078e00ff */
[----:B------:R-:W-:-:S05]  /*14e0*/  IMAD.MOV.U32 R3, RZ, RZ, c[0x0][0x17c] ;  /* 0x00005f00ff037624 */ /* 0x000fca00078e00ff */
[----:B------:R0:W-:Y:S02]  /*14f0*/  RED.E.ADD.F32.FTZ.RN.STRONG.GPU [R2.64], R0 ;  /* 0x000000000200798e */ /* 0x0001e4000c10e786 */
.L_x_1901:
[----:B------:R-:W-:Y:S05]  /*1500*/  BSYNC B0 ;  /* 0x0000000000007941 */ /* 0x000fea0003800000 */
.L_x_1900:
[----:B0-----:R-:W-:Y:S01]  /*1510*/  IMAD.MOV.U32 R3, RZ, RZ, c[0x0][0xc] ;  /* 0x00000300ff037624 */ /* 0x001fe200078e00ff */
[----:B------:R-:W-:-:S06]  /*1520*/  NOP ;  /* 0x0000000000007918 */ /* 0x000fcc0000000000 */
[----:B------:R-:W-:-:S05]  /*1530*/  IMAD R22, R3, 0x1000, R22 ;  /* 0x0000100003167824 */ /* 0x000fca00078e0216 */
[----:B------:R-:W-:-:S13]  /*1540*/  ISETP.GE.U32.AND P0, PT, R22, UR5, PT ;  /* 0x0000000516007c0c */ /* 0x000fda000bf06070 */
[----:B------:R-:W-:Y:S01]  /*1550*/  @P0 CALL.REL.NOINC `(.L_x_1902) ;  /* 0x0000001000000944 */ /* 0x000fe20003c00000 */
[----:B------:R-:W-:Y:S05]  /*1560*/  BRA `(.L_x_1903) ;  /* 0xffffebc000007947 */ /* 0x000fea000383ffff */
.L_x_1902:
[----:B------:R-:W-:Y:S05]  /*1570*/  EXIT ;  /* 0x000000000000794d */ /* 0x000fea0003800000 */
.L_x_1904:
        /* <DEDUP_REMOVED lines=16> */
.L_x_2196:


//--------------------- .text._Z33kPreconditionOptimizer32bit1StateIfLi1ELi4096ELi8EEvPT_S1_PfS2_ffffiffi --------------------------
	.section	.text._Z33kPreconditionOptimizer32bit1StateIfLi1ELi4096ELi8EEvPT_S1_PfS2_ffffiffi,"ax",@progbits
	.sectioninfo	@"SHI_REGISTERS=45"
	.align	128
        .global         _Z33kPreconditionOptimizer32bit1StateIfLi1ELi4096ELi8EEvPT_S1_PfS2_ffffiffi
        .type           _Z33kPreconditionOptimizer32bit1StateIfLi1ELi4096ELi8EEvPT_S1_PfS2_ffffiffi,@function
        .size           _Z33kPreconditionOptimizer32bit1StateIfLi1ELi4096ELi8EEvPT_S1_PfS2_ffffiffi,(.L_x_2197 - _Z33kPreconditionOptimizer32bit1StateIfLi1ELi4096ELi8EEvPT_S1_PfS2_ffffiffi)
        .other          _Z33kPreconditionOptimizer32bit1StateIfLi1ELi4096ELi8EEvPT_S1_PfS2_ffffiffi,@"STO_CUDA_ENTRY STV_DEFAULT"
_Z33kPreconditionOptimizer32bit1StateIfLi1ELi4096ELi8EEvPT_S1_PfS2_ffffiffi:
.text._Z33kPreconditionOptimizer32bit1StateIfLi1ELi4096ELi8EEvPT_S1_PfS2_ffffiffi:
        /* <DEDUP_REMOVED lines=19> */
.L_x_1913:
[----:B------:R-:W-:Y:S01]  /*0130*/  IMAD.SHL.U32 R17, R0, 0x8, RZ ;  /* 0x0000000800117824 */ /* 0x000fe200078e00ff */
[----:B------:R-:W-:Y:S01]  /*0140*/  IADD3 R7, -R5, c[0x0][0x19c], RZ ;  /* 0x0000670005077a10 */ /* 0x000fe20007ffe1ff */
[----:B------:R-:W-:Y:S01]  /*0150*/  BAR.SYNC.DEFER_BLOCKING 0x0 ;  /* 0x0000000000007b1d */ /* 0x000fe20000010000 */
[----:B------:R-:W-:Y:S01]  /*0160*/  IMAD.MOV.U32 R16, RZ, RZ, RZ ;  /* 0x000000ffff107224 */ /* 0x000fe200078e00ff */
[----:B------:R-:W-:Y:S01]  /*0170*/  CS2R R18, SRZ ;  /* 0x0000000000127805 */ /* 0x000fe2000001ff00 */
[----:B------:R-:W-:Y:S01]  /*0180*/  LOP3.LUT R17, R17, 0xffffff00, RZ, 0xc0, !PT ;  /* 0xffffff0011117812 */ /* 0x000fe200078ec0ff */
[----:B------:R-:W-:Y:S01]  /*0190*/  IMAD.MOV.U32 R25, RZ, RZ, RZ ;  /* 0x000000ffff197224 */ /* 0x000fe200078e00ff */
[----:B------:R-:W-:Y:S01]  /*01a0*/  IMNMX.U32 R7, R7, 0x1000, PT ;  /* 0x0000100007077817 */ /* 0x000fe20003800000 */
[----:B------:R-:W-:Y:S01]  /*01b0*/  CS2R R26, SRZ ;  /* 0x00000000001a7805 */ /* 0x000fe2000001ff00 */
[----:B------:R-:W-:Y:S01]  /*01c0*/  LOP3.LUT R8, R17, 0x1f, R0, 0xf8, !PT ;  /* 0x0000001f11087812 */ /* 0x000fe200078ef800 */
[----:B------:R-:W-:Y:S01]  /*01d0*/  HFMA2.MMA R30, -RZ, RZ, 0, 0 ;  /* 0x00000000ff1e7435 */ /* 0x000fe200000001ff */
[----:B------:R-:W-:-:S02]  /*01e0*/  IMAD.MOV.U32 R32, RZ, RZ, RZ ;  /* 0x000000ffff207224 */ /* 0x000fc400078e00ff */
        /* <DEDUP_REMOVED lines=29> */
[----:B------:R0:W2:Y:S06]  /*03c0*/  @!P5 LDG.E R32, [R12.64+0x300] ;  /* 0x000300060c20d981 */ /* 0x0000ac000c1e1900 */
[----:B------:R0:W2:Y:S01]  /*03d0*/  @!P6 LDG.E R30, [R12.64+0x380] ;  /* 0x000380060c1ee981 */ /* 0x0000a2000c1e1900 */
        /* <DEDUP_REMOVED lines=9> */
[-C--:B0-----:R-:W-:Y:S02]  /*0470*/  LEA.HI.SX32 R12, R14, R23.reuse, 0x1b ;  /* 0x000000170e0c7211 */ /* 0x081fe400078fdaff */
[C---:B------:R-:W-:Y:S02]  /*0480*/  IADD3 R24, R23.reuse, 0xc0, RZ ;  /* 0x000000c017187810 */ /* 0x040fe40007ffe0ff */
[----:B------:R-:W-:Y:S01]  /*0490*/  LEA.HI.SX32 R14, R20, R23, 0x1b ;  /* 0x00000017140e7211 */ /* 0x000fe200078fdaff */
[----:B------:R-:W-:Y:S01]  /*04a0*/  IMAD R13, R4, 0x7, R23 ;  /* 0x00000007040d7824 */ /* 0x000fe200078e0217 */
[----:B------:R-:W-:-:S02]  /*04b0*/  IADD3 R28, R23, 0xe0, RZ ;  /* 0x000000e0171c7810 */ /* 0x000fc40007ffe0ff */
[-C--:B------:R-:W-:Y:S01]  /*04c0*/  LEA.HI.SX32 R15, R22, R23.reuse, 0x1b ;  /* 0x00000017160f7211 */ /* 0x080fe200078fdaff */
[----:B------:R-:W-:Y:S01]  /*04d0*/  IMAD R29, R4, 0x8, R17 ;  /* 0x00000008041d7824 */ /* 0x000fe200078e0211 */
[----:B------:R-:W-:Y:S02]  /*04e0*/  LEA.HI.SX32 R21, R28, R23, 0x1b ;  /* 0x000000171c157211 */ /* 0x000fe400078fdaff */
[C---:B------:R-:W-:Y:S02]  /*04f0*/  IADD3 R22, R13.reuse, 0x4, RZ ;  /* 0x000000040d167810 */ /* 0x040fe40007ffe0ff */
[C---:B------:R-:W-:Y:S02]  /*0500*/  IADD3 R28, R13.reuse, 0x7, RZ ;  /* 0x000000070d1c7810 */ /* 0x040fe40007ffe0ff */
[----:B------:R-:W-:Y:S02]  /*0510*/  IADD3 R20, R13, 0x3, RZ ;  /* 0x000000030d147810 */ /* 0x000fe40007ffe0ff */
[----:B------:R-:W-:-:S02]  /*0520*/  LEA.HI.SX32 R33, R28, R29, 0x1b ;  /* 0x0000001d1c217211 */ /* 0x000fc400078fdaff */
[----:B------:R-:W-:Y:S02]  /*0530*/  LEA.HI.SX32 R17, R13, R13, 0x1b ;  /* 0x0000000d0d117211 */ /* 0x000fe400078fdaff */
[----:B------:R-:W-:Y:S01]  /*0540*/  LEA.HI.SX32 R35, R20, R29, 0x1b ;  /* 0x0000001d14237211 */ /* 0x000fe200078fdaff */
[----:B------:R-:W-:Y:S01]  /*0550*/  CS2R R36, SRZ ;  /* 0x0000000000247805 */ /* 0x000fe2000001ff00 */
[----:B------:R-:W-:Y:S01]  /*0560*/  MOV R38, RZ ;  /* 0x000000ff00267202 */ /* 0x000fe20000000f00 */
[----:B------:R-:W-:Y:S01]  /*0570*/  HFMA2.MMA R40, -RZ, RZ, 0, 0 ;  /* 0x00000000ff287435 */ /* 0x000fe200000001ff */
[----:B------:R-:W-:Y:S01]  /*0580*/  IMAD.MOV.U32 R42, RZ, RZ, RZ ;  /* 0x000000ffff2a7224 */ /* 0x000fe200078e00ff */
[----:B-----5:R-:W-:Y:S04]  /*0590*/  STS [R9.X4], R16 ;  /* 0x0000001009007388 */ /* 0x020fe80000004800 */
[----:B---3--:R0:W-:Y:S04]  /*05a0*/  STS [R10.X4+0x80], R19 ;  /* 0x000080130a007388 */ /* 0x0081e80000004800 */
[----:B----4-:R1:W-:Y:S04]  /*05b0*/  STS [R11.X4+0x100], R18 ;  /* 0x000100120b007388 */ /* 0x0103e80000004800 */
[----:B--2---:R-:W-:Y:S01]  /*05c0*/  STS [R12.X4+0x180], R25 ;  /* 0x000180190c007388 */ /* 0x004fe20000004800 */
[----:B0-----:R-:W-:-:S03]  /*05d0*/  LEA.HI.SX32 R19, R24, R23, 0x1b ;  /* 0x0000001718137211 */ /* 0x001fc600078fdaff */
[----:B------:R-:W-:Y:S01]  /*05e0*/  STS [R14.X4+0x200], R27 ;  /* 0x0002001b0e007388 */ /* 0x000fe20000004800 */
[C---:B------:R-:W-:Y:S02]  /*05f0*/  IADD3 R16, R13.reuse, 0x1, RZ ;  /* 0x000000010d107810 */ /* 0x040fe40007ffe0ff */
[C---:B-1----:R-:W-:Y:S01]  /*0600*/  IADD3 R18, R13.reuse, 0x2, RZ ;  /* 0x000000020d127810 */ /* 0x042fe20007ffe0ff */
[----:B------:R0:W-:Y:S01]  /*0610*/  STS [R15.X4+0x280], R26 ;  /* 0x0002801a0f007388 */ /* 0x0001e20000004800 */
[----:B------:R-:W-:-:S03]  /*0620*/  IADD3 R24, R13, 0x5, RZ ;  /* 0x000000050d187810 */ /* 0x000fc60007ffe0ff */
[----:B------:R-:W-:Y:S01]  /*0630*/  STS [R19.X4+0x300], R32 ;  /* 0x0003002013007388 */ /* 0x000fe20000004800 */
[-C--:B------:R-:W-:Y:S02]  /*0640*/  LEA.HI.SX32 R34, R16, R29.reuse, 0x1b ;  /* 0x0000001d10227211 */ /* 0x080fe400078fdaff */
[----:B0-----:R-:W-:Y:S01]  /*0650*/  IADD3 R26, R13, 0x6, RZ ;  /* 0x000000060d1a7810 */ /* 0x001fe20007ffe0ff */
[----:B------:R0:W-:Y:S01]  /*0660*/  STS [R21.X4+0x380], R30 ;  /* 0x0003801e15007388 */ /* 0x0001e20000004800 */
[----:B------:R-:W-:Y:S01]  /*0670*/  LEA.HI.SX32 R27, R18, R29, 0x1b ;  /* 0x0000001d121b7211 */ /* 0x000fe200078fdaff */
[----:B------:R-:W-:-:S06]  /*0680*/  NOP ;  /* 0x0000000000007918 */ /* 0x000fcc0000000000 */
[-C--:B------:R-:W-:Y:S01]  /*0690*/  LEA.HI.SX32 R31, R24, R29.reuse, 0x1b ;  /* 0x0000001d181f7211 */ /* 0x080fe200078fdaff */
[----:B------:R-:W1:Y:S01]  /*06a0*/  LDS R34, [R34.X4+0x4] ;  /* 0x0000040022227984 */ /* 0x000e620000004800 */
[-C--:B0-----:R-:W-:Y:S02]  /*06b0*/  LEA.HI.SX32 R30, R22, R29.reuse, 0x1b ;  /* 0x0000001d161e7211 */ /* 0x081fe400078fdaff */
[----:B------:R-:W-:Y:S01]  /*06c0*/  LEA.HI.SX32 R32, R26, R29, 0x1b ;  /* 0x0000001d1a207211 */ /* 0x000fe200078fdaff */
[----:B------:R-:W0:Y:S04]  /*06d0*/  LDS R27, [R27.X4+0x8] ;  /* 0x000008001b1b7984 */ /* 0x000e280000004800 */
[----:B------:R2:W3:Y:S04]  /*06e0*/  LDS R29, [R35.X4+0xc] ;  /* 0x00000c00231d7984 */ /* 0x0004e80000004800 */
[----:B------:R-:W4:Y:S04]  /*06f0*/  LDS R30, [R30.X4+0x10] ;  /* 0x000010001e1e7984 */ /* 0x000f280000004800 */
[----:B------:R-:W5:Y:S04]  /*0700*/  LDS R31, [R31.X4+0x14] ;  /* 0x000014001f1f7984 */ /* 0x000f680000004800 */
[----:B------:R-:W0:Y:S04]  /*0710*/  LDS R32, [R32.X4+0x18] ;  /* 0x0000180020207984 */ /* 0x000e280000004800 */
[----:B------:R-:W0:Y:S04]  /*0720*/  LDS R33, [R33.X4+0x1c] ;  /* 0x00001c0021217984 */ /* 0x000e280000004800 */
[----:B------:R-:W0:Y:S04]  /*0730*/  LDS R25, [R17.X4] ;  /* 0x0000000011197984 */ /* 0x000e280000004800 */
[----:B------:R-:W-:Y:S01]  /*0740*/  BAR.SYNC.DEFER_BLOCKING 0x0 ;  /* 0x0000000000007b1d */ /* 0x000fe20000010000 */
[----:B------:R-:W-:-:S02]  /*0750*/  IMAD.MOV.U32 R23, RZ, RZ, RZ ;  /* 0x000000ffff177224 */ /* 0x000fc400078e00ff */
[----:B--2---:R-:W-:-:S04]  /*0760*/  IMAD.MOV.U32 R35, RZ, RZ, RZ ;  /* 0x000000ffff237224 */ /* 0x004fc800078e00ff */
[----:B------:R-:W2:Y:S01]  /*0770*/  @!P0 LDG.E R23, [R2.64+0x80] ;  /* 0x0000800602178981 */ /* 0x000ea2000c1e1900 */
[----:B------:R-:W-:Y:S01]  /*0780*/  ISETP.GE.AND P0, PT, R8, R7, PT ;  /* 0x000000070800720c */ /* 0x000fe20003f06270 */
[----:B------:R-:W-:Y:S02]  /*0790*/  IMAD.MOV.U32 R8, RZ, RZ, RZ ;  /* 0x000000ffff087224 */ /* 0x000fe400078e00ff */
[----:B------:R-:W2:Y:S04]  /*07a0*/  @!P4 LDG.E R38, [R2.64+0x100] ;  /* 0x000100060226c981 */ /* 0x000ea8000c1e1900 */
[----:B------:R-:W2:Y:S04]  /*07b0*/  @!P3 LDG.E R37, [R2.64+0x180] ;  /* 0x000180060225b981 */ /* 0x000ea8000c1e1900 */
[----:B------:R-:W2:Y:S04]  /*07c0*/  @!P2 LDG.E R35, [R2.64+0x200] ;  /* 0x000200060223a981 */ /* 0x000ea8000c1e1900 */
[----:B------:R-:W2:Y:S04]  /*07d0*/  @!P0 LDG.E R36, [R2.64] ;  /* 0x0000000602248981 */ /* 0x000ea8000c1e1900 */
[----:B------:R-:W2:Y:S04]  /*07e0*/  @!P1 LDG.E R8, [R2.64+0x280] ;  /* 0x0002800602089981 */ /* 0x000ea8000c1e1900 */
[----:B------:R-:W2:Y:S04]  /*07f0*/  @!P5 LDG.E R42, [R2.64+0x300] ;  /* 0x00030006022ad981 */ /* 0x000ea8000c1e1900 */
[----:B------:R-:W2:Y:S01]  /*0800*/  @!P6 LDG.E R40, [R2.64+0x380] ;  /* 0x000380060228e981 */ /* 0x000ea2000c1e1900 */
[----:B------:R-:W-:-:S05]  /*0810*/  IMAD.MOV.U32 R39, RZ, RZ, 0x1 ;  /* 0x00000001ff277424 */ /* 0x000fca00078e00ff */
[----:B------:R-:W-:Y:S01]  /*0820*/  ISETP.NE.AND P0, PT, R39, c[0x0][0x190], PT ;  /* 0x0000640027007a0c */ /* 0x000fe20003f05270 */
[----:B-1----:R-:W-:Y:S02]  /*0830*/  FMUL.FTZ R34, R34, c[0x0][0x198] ;  /* 0x0000660022227a20 */ /* 0x002fe40000410000 */
[----:B0-----:R-:W-:Y:S02]  /*0840*/  FMUL.FTZ R27, R27, c[0x0][0x198] ;  /* 0x000066001b1b7a20 */ /* 0x001fe40000410000 */
[----:B---3--:R-:W-:Y:S02]  /*0850*/  FMUL.FTZ R29, R29, c[0x0][0x198] ;  /* 0x000066001d1d7a20 */ /* 0x008fe40000410000 */
[----:B----4-:R-:W-:Y:S02]  /*0860*/  FMUL.FTZ R30, R30, c[0x0][0x198] ;  /* 0x000066001e1e7a20 */ /* 0x010fe40000410000 */
[----:B-----5:R-:W-:Y:S02]  /*0870*/  FMUL.FTZ R31, R31, c[0x0][0x198] ;  /* 0x000066001f1f7a20 */ /* 0x020fe40000410000 */
[----:B------:R-:W-:-:S02]  /*0880*/  FMUL.FTZ R32, R32, c[0x0][0x198] ;  /* 0x0000660020207a20 */ /* 0x000fc40000410000 */
[----:B------:R-:W-:Y:S02]  /*0890*/  FMUL.FTZ R33, R33, c[0x0][0x198] ;  /* 0x0000660021217a20 */ /* 0x000fe40000410000 */
[----:B------:R-:W-:Y:S01]  /*08a0*/  FMUL.FTZ R25, R25, c[0x0][0x198] ;  /* 0x0000660019197a20 */ /* 0x000fe20000410000 */
[----:B--2---:R0:W-:Y:S04]  /*08b0*/  STS [R9.X4], R36 ;  /* 0x0000002409007388 */ /* 0x0041e80000004800 */
[----:B------:R0:W-:Y:S04]  /*08c0*/  STS [R10.X4+0x80], R23 ;  /* 0x000080170a007388 */ /* 0x0001e80000004800 */
[----:B------:R0:W-:Y:S04]  /*08d0*/  STS [R11.X4+0x100], R38 ;  /* 0x000100260b007388 */ /* 0x0001e80000004800 */
[----:B------:R0:W-:Y:S04]  /*08e0*/  STS [R12.X4+0x180], R37 ;  /* 0x000180250c007388 */ /* 0x0001e80000004800 */
[----:B------:R0:W-:Y:S04]  /*08f0*/  STS [R14.X4+0x200], R35 ;  /* 0x000200230e007388 */ /* 0x0001e80000004800 */
[----:B------:R0:W-:Y:S04]  /*0900*/  STS [R15.X4+0x280], R8 ;  /* 0x000280080f007388 */ /* 0x0001e80000004800 */
[----:B------:R0:W-:Y:S04]  /*0910*/  STS [R19.X4+0x300], R42 ;  /* 0x0003002a13007388 */ /* 0x0001e80000004800 */
[----:B------:R0:W-:Y:S01]  /*0920*/  STS [R21.X4+0x380], R40 ;  /* 0x0003802815007388 */ /* 0x0001e20000004800 */
[----:B------:R-:W-:-:S06]  /*0930*/  NOP ;  /* 0x0000000000007918 */ /* 0x000fcc0000000000 */
[----:B------:R-:W-:Y:S05]  /*0940*/  @!P0 BRA `(.L_x_1905) ;  /* 0x0000020000008947 */ /* 0x000fea0003800000 */
[-C--:B------:R-:W-:Y:S01]  /*0950*/  LEA.HI.SX32 R28, R28, R13.reuse, 0x1b ;  /* 0x0000000d1c1c7211 */ /* 0x080fe200078fdaff */
[----:B------:R-:W1:Y:S01]  /*0960*/  LDS R2, [R17.X4] ;  /* 0x0000000011027984 */ /* 0x000e620000004800 */
[-C--:B------:R-:W-:Y:S02]  /*0970*/  LEA.HI.SX32 R16, R16, R13.reuse, 0x1b ;  /* 0x0000000d10107211 */ /* 0x080fe400078fdaff */
[-C--:B------:R-:W-:Y:S02]  /*0980*/  LEA.HI.SX32 R18, R18, R13.reuse, 0x1b ;  /* 0x0000000d12127211 */ /* 0x080fe400078fdaff */
[-C--:B------:R-:W-:Y:S01]  /*0990*/  LEA.HI.SX32 R20, R20, R13.reuse, 0x1b ;  /* 0x0000000d14147211 */ /* 0x080fe200078fdaff */
[----:B------:R-:W2:Y:S01]  /*09a0*/  LDS R3, [R16.X4+0x4] ;  /* 0x0000040010037984 */ /* 0x000ea20000004800 */
[-C--:B------:R-:W-:Y:S02]  /*09b0*/  LEA.HI.SX32 R22, R22, R13.reuse, 0x1b ;  /* 0x0000000d16167211 */ /* 0x080fe400078fdaff */
[-C--:B------:R-:W-:Y:S01]  /*09c0*/  LEA.HI.SX32 R24, R24, R13.reuse, 0x1b ;  /* 0x0000000d18187211 */ /* 0x080fe200078fdaff */
[----:B------:R-:W3:Y:S01]  /*09d0*/  LDS R18, [R18.X4+0x8] ;  /* 0x0000080012127984 */ /* 0x000ee20000004800 */
[----:B------:R-:W-:-:S03]  /*09e0*/  LEA.HI.SX32 R13, R26, R13, 0x1b ;  /* 0x0000000d1a0d7211 */ /* 0x000fc600078fdaff */
[----:B------:R-:W4:Y:S04]  /*09f0*/  LDS R20, [R20.X4+0xc] ;  /* 0x00000c0014147984 */ /* 0x000f280000004800 */
[----:B0-----:R-:W0:Y:S04]  /*0a00*/  LDS R9, [R22.X4+0x10] ;  /* 0x0000100016097984 */ /* 0x001e280000004800 */
[----:B------:R-:W5:Y:S04]  /*0a10*/  LDS R24, [R24.X4+0x14] ;  /* 0x0000140018187984 */ /* 0x000f680000004800 */
[----:B------:R-:W5:Y:S04]  /*0a20*/  LDS R13, [R13.X4+0x18] ;  /* 0x000018000d0d7984 */ /* 0x000f680000004800 */
[----:B------:R-:W5:Y:S01]  /*0a30*/  LDS R28, [R28.X4+0x1c] ;  /* 0x00001c001c1c7984 */ /* 0x000f620000004800 */
[----:B-1----:R-:W-:-:S04]  /*0a40*/  FFMA.FTZ R2, R2, c[0x0][0x180], R25 ;  /* 0x0000600002027a23 */ /* 0x002fc80000010019 */
[----:B------:R-:W-:Y:S02]  /*0a50*/  FMUL.FTZ R25, R2, R2 ;  /* 0x0000000202197220 */ /* 0x000fe40000410000 */
[----:B--2---:R-:W-:Y:S02]  /*0a60*/  FFMA.FTZ R3, R3, c[0x0][0x180], R34 ;  /* 0x0000600003037a23 */ /* 0x004fe40000010022 */
[----:B---3--:R-:W-:Y:S02]  /*0a70*/  FFMA.FTZ R27, R18, c[0x0][0x180], R27 ;  /* 0x00006000121b7a23 */ /* 0x008fe4000001001b */
[----:B------:R-:W-:Y:S02]  /*0a80*/  FMUL.FTZ R34, R3, R3 ;  /* 0x0000000303227220 */ /* 0x000fe40000410000 */
[----:B----4-:R-:W-:Y:S02]  /*0a90*/  FFMA.FTZ R29, R20, c[0x0][0x180], R29 ;  /* 0x00006000141d7a23 */ /* 0x010fe4000001001d */
[----:B------:R-:W-:-:S02]  /*0aa0*/  FMUL.FTZ R27, R27, R27 ;  /* 0x0000001b1b1b7220 */ /* 0x000fc40000410000 */
[----:B0-----:R-:W-:Y:S02]  /*0ab0*/  FFMA.FTZ R9, R9, c[0x0][0x180], R30 ;  /* 0x0000600009097a23 */ /* 0x001fe4000001001e */
[----:B------:R-:W-:Y:S02]  /*0ac0*/  FMUL.FTZ R29, R29, R29 ;  /* 0x0000001d1d1d7220 */ /* 0x000fe40000410000 */
[----:B-----5:R-:W-:Y:S02]  /*0ad0*/  FFMA.FTZ R31, R24, c[0x0][0x180], R31 ;  /* 0x00006000181f7a23 */ /* 0x020fe4000001001f */
[----:B------:R-:W-:Y:S02]  /*0ae0*/  FMUL.FTZ R30, R9, R9 ;  /* 0x00000009091e7220 */ /* 0x000fe40000410000 */
[----:B------:R-:W-:Y:S02]  /*0af0*/  FFMA.FTZ R32, R13, c[0x0][0x180], R32 ;  /* 0x000060000d207a23 */ /* 0x000fe40000010020 */
[----:B------:R-:W-:-:S02]  /*0b00*/  FMUL.FTZ R31, R31, R31 ;  /* 0x0000001f1f1f7220 */ /* 0x000fc40000410000 */
[----:B------:R-:W-:Y:S02]  /*0b10*/  FFMA.FTZ R33, R28, c[0x0][0x180], R33 ;  /* 0x000060001c217a23 */ /* 0x000fe40000010021 */
[----:B------:R-:W-:Y:S02]  /*0b20*/  FMUL.FTZ R32, R32, R32 ;  /* 0x0000002020207220 */ /* 0x000fe40000410000 */
[----:B------:R-:W-:Y:S01]  /*0b30*/  FMUL.FTZ R33, R33, R33 ;  /* 0x0000002121217220 */ /* 0x000fe20000410000 */
[----:B------:R-:W-:Y:S05]  /*0b40*/  BRA `(.L_x_1906) ;  /* 0x0000008000007947 */ /* 0x000fea0003800000 */
.L_x_1905:
[----:B------:R-:W-:Y:S02]  /*0b50*/  FMUL.FTZ R25, R25, R25 ;  /* 0x0000001919197220 */ /* 0x000fe40000410000 */
[----:B------:R-:W-:Y:S02]  /*0b60*/  FMUL.FTZ R34, R34, R34 ;  /* 0x0000002222227220 */ /* 0x000fe40000410000 */
[----:B------:R-:W-:Y:S02]  /*0b70*/  FMUL.FTZ R27, R27, R27 ;  /* 0x0000001b1b1b7220 */ /* 0x000fe40000410000 */
[----:B------:R-:W-:-:S02]  /*0b80*/  FMUL.FTZ R29, R29, R29 ;  /* 0x0000001d1d1d7220 */ /* 0x000fc40000410000 */
[----:B------:R-:W-:Y:S02]  /*0b90*/  FMUL.FTZ R30, R30, R30 ;  /* 0x0000001e1e1e7220 */ /* 0x000fe40000410000 */
[----:B------:R-:W-:Y:S02]  /*0ba0*/  FMUL.FTZ R31, R31, R31 ;  /* 0x0000001f1f1f7220 */ /* 0x000fe40000410000 */
[----:B------:R-:W-:Y:S02]  /*0bb0*/  FMUL.FTZ R32, R32, R32 ;  /* 0x0000002020207220 */ /* 0x000fe40000410000 */
[----:B------:R-:W-:Y:S02]  /*0bc0*/  FMUL.FTZ R33, R33, R33 ;  /* 0x0000002121217220 */ /* 0x000fe40000410000 */
.L_x_1906:
        /* <DEDUP_REMOVED lines=12> */
[----:B0-----:R-:W-:Y:S02]  /*0c90*/  IADD3 R8, R2, 0x20, RZ ;  /* 0x0000002002087810 */ /* 0x001fe40007ffe0ff */
        /* <DEDUP_REMOVED lines=57> */
.L_x_1908:
[----:B------:R-:W1:Y:S01]  /*1030*/  SHFL.DOWN P0, R2, R33, 0x1, 0x1f ;  /* 0x08201f0021027f89 */ /* 0x000e620000000000 */
[----:B------:R-:W-:Y:S01]  /*1040*/  ISETP.NE.AND P1, PT, R4, RZ, PT ;  /* 0x000000ff0400720c */ /* 0x000fe20003f25270 */
[----:B-1----:R-:W-:-:S05]  /*1050*/  @P0 FADD R2, R33, R2 ;  /* 0x0000000221020221 */ /* 0x002fca0000000000 */
[----:B------:R-:W1:Y:S02]  /*1060*/  SHFL.DOWN P0, R3, R2, 0x2, 0x1f ;  /* 0x08401f0002037f89 */ /* 0x000e640000000000 */
[----:B-1----:R-:W-:-:S05]  /*1070*/  @P0 FADD R3, R2, R3 ;  /* 0x0000000302030221 */ /* 0x002fca0000000000 */
[----:B0-----:R-:W0:Y:S02]  /*1080*/  SHFL.DOWN P0, R8, R3, 0x4, 0x1f ;  /* 0x08801f0003087f89 */ /* 0x001e240000000000 */
        /* <DEDUP_REMOVED lines=30> */
.L_x_1909:
[----:B0-----:R-:W-:Y:S05]  /*1270*/  BSYNC B0 ;  /* 0x0000000000007941 */ /* 0x001fea0003800000 */
.L_x_1907:
[----:B------:R-:W-:Y:S01]  /*1280*/  BSSY B0, `(.L_x_1910) ;  /* 0x0000005000007945 */ /* 0x000fe20003800000 */
[----:B------:R-:W-:Y:S05]  /*1290*/  @P0 BRA `(.L_x_1911) ;  /* 0x0000003000000947 */ /* 0x000fea0003800000 */
[----:B------:R-:W-:Y:S02]  /*12a0*/  IMAD.MOV.U32 R2, RZ, RZ, c[0x0][0x178] ;  /* 0x00005e00ff027624 */ /* 0x000fe400078e00ff */
[----:B------:R-:W-:-:S05]  /*12b0*/  IMAD.MOV.U32 R3, RZ, RZ, c[0x0][0x17c] ;  /* 0x00005f00ff037624 */ /* 0x000fca00078e00ff */
[----:B------:R0:W-:Y:S02]  /*12c0*/  RED.E.ADD.F32.FTZ.RN.STRONG.GPU [R2.64], R25 ;  /* 0x000000190200798e */ /* 0x0001e4000c10e786 */
.L_x_1911:
[----:B------:R-:W-:Y:S05]  /*12d0*/  BSYNC B0 ;  /* 0x0000000000007941 */ /* 0x000fea0003800000 */
.L_x_1910:
[----:B0-----:R-:W-:Y:S01]  /*12e0*/  MOV R2, c[0x0][0xc] ;  /* 0x0000030000027a02 */ /* 0x001fe20000000f00 */
[----:B------:R-:W-:-:S06]  /*12f0*/  NOP ;  /* 0x0000000000007918 */ /* 0x000fcc0000000000 */
[----:B------:R-:W-:-:S05]  /*1300*/  IMAD R5, R2, 0x1000, R5 ;  /* 0x0000100002057824 */ /* 0x000fca00078e0205 */
[----:B------:R-:W-:-:S13]  /*1310*/  ISETP.GE.U32.AND P0, PT, R5, UR5, PT ;  /* 0x0000000505007c0c */ /* 0x000fda000bf06070 */
[----:B------:R-:W-:Y:S01]  /*1320*/  @P0 CALL.REL.NOINC `(.L_x_1912) ;  /* 0x0000001000000944 */ /* 0x000fe20003c00000 */
[----:B------:R-:W-:Y:S05]  /*1330*/  BRA `(.L_x_1913) ;  /* 0xffffedf000007947 */ /* 0x000fea000383ffff */
.L_x_1912:
[----:B------:R-:W-:Y:S05]  /*1340*/  EXIT ;  /* 0x000000000000794d */ /* 0x000fea0003800000 */
.L_x_1914:
        /* <DEDUP_REMOVED lines=11> */
.L_x_2197:


//--------------------- .text._Z33kPreconditionOptimizer32bit1StateI6__halfLi1ELi4096ELi8EEvPT_S2_PfS3_ffffiffi --------------------------
	.section	.text._Z33kPreconditionOptimizer32bit1StateI6__halfLi1ELi4096ELi8EEvPT_S2_PfS3_ffffiffi,"ax",@progbits
	.sectioninfo	@"SHI_REGISTERS=46"
	.align	128
        .global         _Z33kPreconditionOptimizer32bit1StateI6__halfLi1ELi4096ELi8EEvPT_S2_PfS3_ffffiffi
        .type           _Z33kPreconditionOptimizer32bit1StateI6__halfLi1ELi4096ELi8EEvPT_S2_PfS3_ffffiffi,@function
        .size           _Z33kPreconditionOptimizer32bit1StateI6__halfLi1ELi4096ELi8EEvPT_S2_PfS3_ffffiffi,(.L_x_2198 - _Z33kPreconditionOptimizer32bit1StateI6__halfLi1ELi4096ELi8EEvPT_S2_PfS3_ffffiffi)
        .other          _Z33kPreconditionOptimizer32bit1StateI6__halfLi1ELi4096ELi8EEvPT_S2_PfS3_ffffiffi,@"STO_CUDA_ENTRY STV_DEFAULT"
_Z33kPreconditionOptimizer32bit1StateI6__halfLi1ELi4096ELi8EEvPT_S2_PfS3_ffffiffi:
.text._Z33kPreconditionOptimizer32bit1StateI6__halfLi1ELi4096ELi8EEvPT_S2_PfS3_ffffiffi:
        /* <DEDUP_REMOVED lines=19> */
.L_x_1923:
        /* <DEDUP_REMOVED lines=70> */
[-C--:B------:R-:W-:Y:S02]  /*0590*/  LEA.HI.SX32 R8, R5, R2.reuse, 0x1b ;  /* 0x0000000205087211 */ /* 0x080fe400078fdaff */
[----:B------:R-:W-:-:S02]  /*05a0*/  LEA.HI.SX32 R7, R7, R2, 0x1b ;  /* 0x0000000207077211 */ /* 0x000fc400078fdaff */
[-C--:B------:R-:W-:Y:S02]  /*05b0*/  LEA.HI.SX32 R6, R41, R2.reuse, 0x1b ;  /* 0x0000000229067211 */ /* 0x080fe400078fdaff */
[-C--:B------:R-:W-:Y:S02]  /*05c0*/  LEA.HI.SX32 R5, R43, R2.reuse, 0x1b ;  /* 0x000000022b057211 */ /* 0x080fe400078fdaff */
[-C--:B------:R-:W-:Y:S02]  /*05d0*/  LEA.HI.SX32 R4, R37, R2.reuse, 0x1b ;  /* 0x0000000225047211 */ /* 0x080fe400078fdaff */
[-C--:B------:R-:W-:Y:S02]  /*05e0*/  LEA.HI.SX32 R3, R3, R2.reuse, 0x1b ;  /* 0x0000000203037211 */ /* 0x080fe400078fdaff */
[----:B------:R-:W-:Y:S02]  /*05f0*/  SHF.L.U32 R30, R11, 0x1, RZ ;  /* 0x000000010b1e7819 */ /* 0x000fe400000006ff */
[----:B------:R-:W-:Y:S01]  /*0600*/  LEA.HI.SX32 R2, R35, R2, 0x1b ;  /* 0x0000000223027211 */ /* 0x000fe200078fdaff */
[----:B------:R-:W-:-:S02]  /*0610*/  IMAD.SHL.U32 R35, R12, 0x2, RZ ;  /* 0x000000020c237824 */ /* 0x000fc400078e00ff */
[----:B------:R-:W-:Y:S01]  /*0620*/  IMAD.SHL.U32 R34, R13, 0x2, RZ ;  /* 0x000000020d227824 */ /* 0x000fe200078e00ff */
[----:B------:R-:W-:Y:S01]  /*0630*/  SHF.L.U32 R43, R15, 0x1, RZ ;  /* 0x000000010f2b7819 */ /* 0x000fe200000006ff */
[----:B------:R-:W-:Y:S02]  /*0640*/  IMAD.SHL.U32 R41, R14, 0x2, RZ ;  /* 0x000000020e297824 */ /* 0x000fe400078e00ff */
[----:B------:R-:W-:Y:S01]  /*0650*/  IMAD.SHL.U32 R36, R16, 0x2, RZ ;  /* 0x0000000210247824 */ /* 0x000fe200078e00ff */
[----:B------:R-:W-:Y:S02]  /*0660*/  SHF.L.U32 R40, R8, 0x1, RZ ;  /* 0x0000000108287819 */ /* 0x000fe400000006ff */
[----:B------:R-:W-:Y:S01]  /*0670*/  SHF.L.U32 R37, R4, 0x1, RZ ;  /* 0x0000000104257819 */ /* 0x000fe200000006ff */
        /* <DEDUP_REMOVED lines=16> */
[----:B------:R0:W1:Y:S04]  /*0780*/  LDS.U16 R18, [R31] ;  /* 0x000000001f127984 */ /* 0x0000680000000400 */
[----:B------:R-:W2:Y:S04]  /*0790*/  LDS.U16 R19, [R40+0x2] ;  /* 0x0000020028137984 */ /* 0x000ea80000000400 */
[----:B------:R-:W3:Y:S04]  /*07a0*/  LDS.U16 R25, [R25+0x4] ;  /* 0x0000040019197984 */ /* 0x000ee80000000400 */
[----:B------:R-:W4:Y:S04]  /*07b0*/  LDS.U16 R26, [R26+0x6] ;  /* 0x000006001a1a7984 */ /* 0x000f280000000400 */
[----:B------:R5:W1:Y:S04]  /*07c0*/  LDS.U16 R27, [R35+0x8] ;  /* 0x00000800231b7984 */ /* 0x000a680000000400 */
[----:B------:R0:W1:Y:S04]  /*07d0*/  LDS.U16 R28, [R37+0xa] ;  /* 0x00000a00251c7984 */ /* 0x0000680000000400 */
[----:B------:R-:W1:Y:S04]  /*07e0*/  LDS.U16 R29, [R29+0xc] ;  /* 0x00000c001d1d7984 */ /* 0x000e680000000400 */
[----:B------:R-:W1:Y:S01]  /*07f0*/  LDS.U16 R30, [R30+0xe] ;  /* 0x00000e001e1e7984 */ /* 0x000e620000000400 */
[----:B------:R-:W-:-:S03]  /*0800*/  IMAD.MOV.U32 R17, RZ, RZ, RZ ;  /* 0x000000ffff117224 */ /* 0x000fc600078e00ff */
[----:B------:R-:W-:Y:S01]  /*0810*/  BAR.SYNC.DEFER_BLOCKING 0x0 ;  /* 0x0000000000007b1d */ /* 0x000fe20000010000 */
[----:B0-----:R-:W-:Y:S01]  /*0820*/  HFMA2.MMA R31, -RZ, RZ, 0, 0 ;  /* 0x00000000ff1f7435 */ /* 0x001fe200000001ff */
[----:B-----5:R-:W-:Y:S01]  /*0830*/  CS2R R34, SRZ ;  /* 0x0000000000227805 */ /* 0x020fe2000001ff00 */
        /* <DEDUP_REMOVED lines=11> */
[----:B------:R-:W-:-:S05]  /*08f0*/  IMAD.MOV.U32 R40, RZ, RZ, c[0x0][0x190] ;  /* 0x00006400ff287624 */ /* 0x000fca00078e00ff */
[----:B------:R-:W-:Y:S01]  /*0900*/  ISETP.NE.AND P0, PT, R40, 0x1, PT ;  /* 0x000000012800780c */ /* 0x000fe20003f05270 */
[----:B-1----:R-:W-:Y:S02]  /*0910*/  HADD2.F32 R18, -RZ, R18.H0_H0 ;  /* 0x20000012ff127230 */ /* 0x002fe40000004100 */
[----:B--2---:R-:W-:Y:S02]  /*0920*/  HADD2.F32 R19, -RZ, R19.H0_H0 ;  /* 0x20000013ff137230 */ /* 0x004fe40000004100 */
[----:B---3--:R-:W-:Y:S02]  /*0930*/  HADD2.F32 R25, -RZ, R25.H0_H0 ;  /* 0x20000019ff197230 */ /* 0x008fe40000004100 */
[----:B----4-:R-:W-:Y:S02]  /*0940*/  HADD2.F32 R26, -RZ, R26.H0_H0 ;  /* 0x2000001aff1a7230 */ /* 0x010fe40000004100 */
[----:B------:R-:W-:Y:S02]  /*0950*/  HADD2.F32 R27, -RZ, R27.H0_H0 ;  /* 0x2000001bff1b7230 */ /* 0x000fe40000004100 */
[----:B------:R-:W-:-:S02]  /*0960*/  HADD2.F32 R28, -RZ, R28.H0_H0 ;  /* 0x2000001cff1c7230 */ /* 0x000fc40000004100 */
[----:B------:R-:W-:Y:S02]  /*0970*/  HADD2.F32 R29, -RZ, R29.H0_H0 ;  /* 0x2000001dff1d7230 */ /* 0x000fe40000004100 */
[----:B------:R-:W-:Y:S01]  /*0980*/  HADD2.F32 R30, -RZ, R30.H0_H0 ;  /* 0x2000001eff1e7230 */ /* 0x000fe20000004100 */
[----:B------:R-:W-:Y:S02]  /*0990*/  FMUL.FTZ R18, R18, c[0x0][0x198] ;  /* 0x0000660012127a20 */ /* 0x000fe40000410000 */
[----:B------:R-:W-:Y:S02]  /*09a0*/  FMUL.FTZ R19, R19, c[0x0][0x198] ;  /* 0x0000660013137a20 */ /* 0x000fe40000410000 */
[----:B------:R-:W-:Y:S02]  /*09b0*/  FMUL.FTZ R26, R26, c[0x0][0x198] ;  /* 0x000066001a1a7a20 */ /* 0x000fe40000410000 */
[----:B------:R-:W-:Y:S01]  /*09c0*/  FMUL.FTZ R28, R28, c[0x0][0x198] ;  /* 0x000066001c1c7a20 */ /* 0x000fe20000410000 */
[----:B------:R-:W-:Y:S01]  /*09d0*/  F2FP.PACK_AB R18, R19, R18 ;  /* 0x000000121312723e */ /* 0x000fe200000000ff */
[----:B-----5:R0:W-:Y:S04]  /*09e0*/  STS [R9.X4], R32 ;  /* 0x0000002009007388 */ /* 0x0201e80000004800 */
[----:B------:R1:W-:Y:S04]  /*09f0*/  STS [R10.X4+0x80], R17 ;  /* 0x000080110a007388 */ /* 0x0003e80000004800 */
[----:B------:R2:W-:Y:S04]  /*0a00*/  STS [R11.X4+0x100], R34 ;  /* 0x000100220b007388 */ /* 0x0005e80000004800 */
[----:B------:R-:W-:Y:S01]  /*0a10*/  STS [R12.X4+0x180], R31 ;  /* 0x0001801f0c007388 */ /* 0x000fe20000004800 */
[----:B0-----:R-:W-:-:S03]  /*0a20*/  FMUL.FTZ R9, R27, c[0x0][0x198] ;  /* 0x000066001b097a20 */ /* 0x001fc60000410000 */
[----:B------:R0:W-:Y:S01]  /*0a30*/  STS [R13.X4+0x200], R36 ;  /* 0x000200240d007388 */ /* 0x0001e20000004800 */
[----:B-1----:R-:W-:Y:S02]  /*0a40*/  FMUL.FTZ R10, R29, c[0x0][0x198] ;  /* 0x000066001d0a7a20 */ /* 0x002fe40000410000 */
[----:B--2---:R-:W-:Y:S01]  /*0a50*/  FMUL.FTZ R11, R25, c[0x0][0x198] ;  /* 0x00006600190b7a20 */ /* 0x004fe20000410000 */
[----:B------:R1:W-:Y:S04]  /*0a60*/  STS [R14.X4+0x280], R33 ;  /* 0x000280210e007388 */ /* 0x0003e80000004800 */
[----:B------:R1:W-:Y:S01]  /*0a70*/  STS [R15.X4+0x300], R35 ;  /* 0x000300230f007388 */ /* 0x0003e20000004800 */
[----:B0-----:R-:W-:-:S03]  /*0a80*/  FMUL.FTZ R13, R30, c[0x0][0x198] ;  /* 0x000066001e0d7a20 */ /* 0x001fc60000410000 */
[----:B------:R1:W-:Y:S01]  /*0a90*/  STS [R16.X4+0x380], R37 ;  /* 0x0003802510007388 */ /* 0x0003e20000004800 */
[----:B------:R-:W-:Y:S02]  /*0aa0*/  F2FP.PACK_AB R11, R26, R11 ;  /* 0x0000000b1a0b723e */ /* 0x000fe400000000ff */
[----:B------:R-:W-:Y:S02]  /*0ab0*/  F2FP.PACK_AB R9, R28, R9 ;  /* 0x000000091c09723e */ /* 0x000fe400000000ff */
[----:B------:R-:W-:Y:S01]  /*0ac0*/  F2FP.PACK_AB R10, R13, R10 ;  /* 0x0000000a0d0a723e */ /* 0x000fe200000000ff */
[----:B------:R-:W-:-:S06]  /*0ad0*/  NOP ;  /* 0x0000000000007918 */ /* 0x000fcc0000000000 */
[----:B------:R-:W-:Y:S05]  /*0ae0*/  @!P0 BRA `(.L_x_1915) ;  /* 0x0000021000008947 */ /* 0x000fea0003800000 */
[----:B-1----:R-:W0:Y:S01]  /*0af0*/  LDS R7, [R7.X4+0x8] ;  /* 0x0000080007077984 */ /* 0x002e220000004800 */
[--C-:B------:R-:W-:Y:S02]  /*0b00*/  HADD2.F32 R12, -RZ, R11.reuse.H0_H0 ;  /* 0x2000000bff0c7230 */ /* 0x100fe40000004100 */
[--C-:B------:R-:W-:Y:S01]  /*0b10*/  HADD2.F32 R13, -RZ, R18.reuse.H0_H0 ;  /* 0x20000012ff0d7230 */ /* 0x100fe20000004100 */
[----:B------:R-:W1:Y:S01]  /*0b20*/  LDS R0, [R0.X4] ;  /* 0x0000000000007984 */ /* 0x000e620000004800 */
[----:B------:R-:W-:Y:S02]  /*0b30*/  HADD2.F32 R15, -RZ, R18.H1_H1 ;  /* 0x30000012ff0f7230 */ /* 0x000fe40000004100 */
[----:B------:R-:W-:Y:S01]  /*0b40*/  HADD2.F32 R11, -RZ, R11.H1_H1 ;  /* 0x3000000bff0b7230 */ /* 0x000fe20000004100 */
[----:B------:R-:W2:Y:S01]  /*0b50*/  LDS R8, [R8.X4+0x4] ;  /* 0x0000040008087984 */ /* 0x000ea20000004800 */
[----:B------:R-:W-:-:S03]  /*0b60*/  HADD2.F32 R14, -RZ, R10.H0_H0 ;  /* 0x2000000aff0e7230 */ /* 0x000fc60000004100 */
[----:B------:R-:W3:Y:S04]  /*0b70*/  LDS R6, [R6.X4+0xc] ;  /* 0x00000c0006067984 */ /* 0x000ee80000004800 */
[----:B------:R-:W4:Y:S04]  /*0b80*/  LDS R5, [R5.X4+0x10] ;  /* 0x0000100005057984 */ /* 0x000f280000004800 */
[----:B------:R-:W5:Y:S04]  /*0b90*/  LDS R4, [R4.X4+0x14] ;  /* 0x0000140004047984 */ /* 0x000f680000004800 */
[----:B------:R-:W5:Y:S04]  /*0ba0*/  LDS R3, [R3.X4+0x18] ;  /* 0x0000180003037984 */ /* 0x000f680000004800 */
[----:B------:R-:W5:Y:S01]  /*0bb0*/  LDS R2, [R2.X4+0x1c] ;  /* 0x00001c0002027984 */ /* 0x000f620000004800 */
[----:B0-----:R-:W-:Y:S01]  /*0bc0*/  FFMA.FTZ R7, R7, c[0x0][0x180], R12 ;  /* 0x0000600007077a23 */ /* 0x001fe2000001000c */
[----:B------:R-:W-:-:S02]  /*0bd0*/  HADD2.F32 R12, -RZ, R9.H0_H0 ;  /* 0x20000009ff0c7230 */ /* 0x000fc40000004100 */
[----:B------:R-:W-:Y:S01]  /*0be0*/  HADD2.F32 R9, -RZ, R9.H1_H1 ;  /* 0x30000009ff097230 */ /* 0x000fe20000004100 */
[----:B-1----:R-:W-:Y:S01]  /*0bf0*/  FFMA.FTZ R0, R0, c[0x0][0x180], R13 ;  /* 0x0000600000007a23 */ /* 0x002fe2000001000d */
[----:B------:R-:W-:Y:S01]  /*0c00*/  HADD2.F32 R13, -RZ, R10.H1_H1 ;  /* 0x3000000aff0d7230 */ /* 0x000fe20000004100 */
[----:B--2---:R-:W-:Y:S02]  /*0c10*/  FFMA.FTZ R8, R8, c[0x0][0x180], R15 ;  /* 0x0000600008087a23 */ /* 0x004fe4000001000f */
[----:B------:R-:W-:Y:S02]  /*0c20*/  FMUL.FTZ R0, R0, R0 ;  /* 0x0000000000007220 */ /* 0x000fe40000410000 */
[----:B---3--:R-:W-:Y:S02]  /*0c30*/  FFMA.FTZ R6, R6, c[0x0][0x180], R11 ;  /* 0x0000600006067a23 */ /* 0x008fe4000001000b */
[----:B----4-:R-:W-:Y:S02]  /*0c40*/  FFMA.FTZ R5, R5, c[0x0][0x180], R12 ;  /* 0x0000600005057a23 */ /* 0x010fe4000001000c */
[----:B-----5:R-:W-:-:S02]  /*0c50*/  FFMA.FTZ R9, R4, c[0x0][0x180], R9 ;  /* 0x0000600004097a23 */ /* 0x020fc40000010009 */
[----:B------:R-:W-:Y:S02]  /*0c60*/  FMUL.FTZ R4, R6, R6 ;  /* 0x0000000606047220 */ /* 0x000fe40000410000 */
[----:B------:R-:W-:Y:S02]  /*0c70*/  FFMA.FTZ R14, R3, c[0x0][0x180], R14 ;  /* 0x00006000030e7a23 */ /* 0x000fe4000001000e */
[----:B------:R-:W-:Y:S02]  /*0c80*/  FMUL.FTZ R3, R8, R8 ;  /* 0x0000000808037220 */ /* 0x000fe40000410000 */
[----:B------:R-:W-:Y:S02]  /*0c90*/  FFMA.FTZ R13, R2, c[0x0][0x180], R13 ;  /* 0x00006000020d7a23 */ /* 0x000fe4000001000d */
[----:B------:R-:W-:Y:S02]  /*0ca0*/  FMUL.FTZ R2, R7, R7 ;  /* 0x0000000707027220 */ /* 0x000fe40000410000 */
[----:B------:R-:W-:-:S02]  /*0cb0*/  FMUL.FTZ R5, R5, R5 ;  /* 0x0000000505057220 */ /* 0x000fc40000410000 */
[----:B------:R-:W-:Y:S02]  /*0cc0*/  FMUL.FTZ R6, R9, R9 ;  /* 0x0000000909067220 */ /* 0x000fe40000410000 */
[----:B------:R-:W-:Y:S02]  /*0cd0*/  FMUL.FTZ R7, R14, R14 ;  /* 0x0000000e0e077220 */ /* 0x000fe40000410000 */
[----:B------:R-:W-:Y:S01]  /*0ce0*/  FMUL.FTZ R8, R13, R13 ;  /* 0x0000000d0d087220 */ /* 0x000fe20000410000 */
[----:B------:R-:W-:Y:S05]  /*0cf0*/  BRA `(.L_x_1916) ;  /* 0x0000010000007947 */ /* 0x000fea0003800000 */
.L_x_1915:
[--C-:B-1----:R-:W-:Y:S02]  /*0d00*/  HADD2.F32 R0, -RZ, R18.reuse.H0_H0 ;  /* 0x20000012ff007230 */ /* 0x102fe40000004100 */
[----:B------:R-:W-:Y:S02]  /*0d10*/  HADD2.F32 R3, -RZ, R18.H1_H1 ;  /* 0x30000012ff037230 */ /* 0x000fe40000004100 */
[--C-:B------:R-:W-:Y:S01]  /*0d20*/  HADD2.F32 R2, -RZ, R11.reuse.H0_H0 ;  /* 0x2000000bff027230 */ /* 0x100fe20000004100 */
[----:B------:R-:W-:Y:S01]  /*0d30*/  FMUL.FTZ R0, R0, R0 ;  /* 0x0000000000007220 */ /* 0x000fe20000410000 */
[----:B------:R-:W-:Y:S01]  /*0d40*/  HADD2.F32 R4, -RZ, R11.H1_H1 ;  /* 0x3000000bff047230 */ /* 0x000fe20000004100 */
[----:B------:R-:W-:Y:S01]  /*0d50*/  FMUL.FTZ R3, R3, R3 ;  /* 0x0000000303037220 */ /* 0x000fe20000410000 */
[--C-:B------:R-:W-:Y:S01]  /*0d60*/  HADD2.F32 R5, -RZ, R9.reuse.H0_H0 ;  /* 0x20000009ff057230 */ /* 0x100fe20000004100 */
[----:B------:R-:W-:Y:S01]  /*0d70*/  FMUL.FTZ R2, R2, R2 ;  /* 0x0000000202027220 */ /* 0x000fe20000410000 */
[----:B------:R-:W-:Y:S01]  /*0d80*/  HADD2.F32 R6, -RZ, R9.H1_H1 ;  /* 0x30000009ff067230 */ /* 0x000fe20000004100 */
[----:B------:R-:W-:Y:S01]  /*0d90*/  FMUL.FTZ R4, R4, R4 ;  /* 0x0000000404047220 */ /* 0x000fe20000410000 */
[--C-:B------:R-:W-:Y:S01]  /*0da0*/  HADD2.F32 R7, -RZ, R10.reuse.H0_H0 ;  /* 0x2000000aff077230 */ /* 0x100fe20000004100 */
[----:B------:R-:W-:Y:S01]  /*0db0*/  FMUL.FTZ R5, R5, R5 ;  /* 0x0000000505057220 */ /* 0x000fe20000410000 */
[----:B------:R-:W-:Y:S01]  /*0dc0*/  HADD2.F32 R8, -RZ, R10.H1_H1 ;  /* 0x3000000aff087230 */ /* 0x000fe20000004100 */
[----:B------:R-:W-:-:S02]  /*0dd0*/  FMUL.FTZ R6, R6, R6 ;  /* 0x0000000606067220 */ /* 0x000fc40000410000 */
[----:B------:R-:W-:Y:S02]  /*0de0*/  FMUL.FTZ R7, R7, R7 ;  /* 0x0000000707077220 */ /* 0x000fe40000410000 */
[----:B------:R-:W-:Y:S02]  /*0df0*/  FMUL.FTZ R8, R8, R8 ;  /* 0x0000000808087220 */ /* 0x000fe40000410000 */
.L_x_1916:
        /* <DEDUP_REMOVED lines=70> */
.L_x_1918:
        /* <DEDUP_REMOVED lines=36> */
.L_x_1919:
[----:B0-----:R-:W-:Y:S05]  /*14a0*/  BSYNC B0 ;  /* 0x0000000000007941 */ /* 0x001fea0003800000 */
.L_x_1917:
[----:B------:R-:W-:Y:S01]  /*14b0*/  BSSY B0, `(.L_x_1920) ;  /* 0x0000005000007945 */ /* 0x000fe20003800000 */
[----:B------:R-:W-:Y:S05]  /*14c0*/  @P0 BRA `(.L_x_1921) ;  /* 0x0000003000000947 */ /* 0x000fea0003800000 */
[----:B------:R-:W-:Y:S02]  /*14d0*/  IMAD.MOV.U32 R2, RZ, RZ, c[0x0][0x178] ;  /* 0x00005e00ff027624 */ /* 0x000fe400078e00ff */
[----:B------:R-:W-:-:S05]  /*14e0*/  IMAD.MOV.U32 R3, RZ, RZ, c[0x0][0x17c] ;  /* 0x00005f00ff037624 */ /* 0x000fca00078e00ff */
[----:B------:R0:W-:Y:S02]  /*14f0*/  RED.E.ADD.F32.FTZ.RN.STRONG.GPU [R2.64], R0 ;  /* 0x000000000200798e */ /* 0x0001e4000c10e786 */
.L_x_1921:
[----:B------:R-:W-:Y:S05]  /*1500*/  BSYNC B0 ;  /* 0x0000000000007941 */ /* 0x000fea0003800000 */
.L_x_1920:
[----:B0-----:R-:W-:Y:S01]  /*1510*/  MOV R3, c[0x0][0xc] ;  /* 0x0000030000037a02 */ /* 0x001fe20000000f00 */
[----:B------:R-:W-:-:S06]  /*1520*/  NOP ;  /* 0x0000000000007918 */ /* 0x000fcc0000000000 */
[----:B------:R-:W-:-:S05]  /*1530*/  IMAD R22, R3, 0x1000, R22 ;  /* 0x0000100003167824 */ /* 0x000fca00078e0216 */
[----:B------:R-:W-:-:S13]  /*1540*/  ISETP.GE.U32.AND P0, PT, R22, UR5, PT ;  /* 0x0000000516007c0c */ /* 0x000fda000bf06070 */
[----:B------:R-:W-:Y:S01]  /*1550*/  @P0 CALL.REL.NOINC `(.L_x_1922) ;  /* 0x0000001000000944 */ /* 0x000fe20003c00000 */
[----:B------:R-:W-:Y:S05]  /*1560*/  BRA `(.L_x_1923) ;  /* 0xffffebc000007947 */ /* 0x000fea000383ffff */
.L_x_1922:
[----:B------:R-:W-:Y:S05]  /*1570*/  EXIT ;  /* 0x000000000000794d */ /* 0x000fea0003800000 */
.L_x_1924:
        /* <DEDUP_REMOVED lines=16> */
.L_x_2198:


//--------------------- .text._Z22kdequant_mm_int32_fp16ILi4ELi512EEvPiPfS1_P6__halfS3_iii --------------------------
	.section	.text._Z22kdequant_mm_int32_fp16ILi4ELi512EEvPiPfS1_P6__halfS3_iii,"ax",@progbits
	.sectioninfo	@"SHI_REGISTERS=32"
	.align	128
        .global         _Z22kdequant_mm_int32_fp16ILi4ELi512EEvPiPfS1_P6__halfS3_iii
        .type           _Z22kdequant_mm_int32_fp16ILi4ELi512EEvPiPfS1_P6__halfS3_iii,@function
        .size           _Z22kdequant_mm_int32_fp16ILi4ELi512EEvPiPfS1_P6__halfS3_iii,(.L_x_2199 - _Z22kdequant_mm_int32_fp16ILi4ELi512EEvPiPfS1_P6__halfS3_iii)
        .other          _Z22kdequant_mm_int32_fp16ILi4ELi512EEvPiPfS1_P6__halfS3_iii,@"STO_CUDA_ENTRY STV_DEFAULT"
_Z22kdequant_mm_int32_fp16ILi4ELi512EEvPiPfS1_P6__halfS3_iii:
.text._Z22kdequant_mm_int32_fp16ILi4ELi512EEvPiPfS1_P6__halfS3_iii:
[----:B------:R-:W-:Y:S02]  /*0000*/  IMAD.MOV.U32 R1, RZ, RZ, c[0x0][0x28] ;  /* 0x00000a00ff017624 */ /* 0x000fe400078e00ff */
[----:B------:R-:W-:Y:S01]  /*0010*/  IABS R3, c[0x0][0x18c] ;  /* 0x0000630000037a13 */ /* 0x000fe20000000000 */
[----:B------:R-:W0:Y:S01]  /*0020*/  S2UR UR4, SR_CTAID.X ;  /* 0x00000000000479c3 */ /* 0x000e220000002500 */
[----:B------:R-:W1:Y:S01]  /*0030*/  S2R R2, SR_TID.X ;  /* 0x0000000000027919 */ /* 0x000e620000002100 */
[----:B------:R-:W-:Y:S01]  /*0040*/  LOP3.LUT R27, RZ, c[0x0][0x18c], RZ, 0x33, !PT ;  /* 0x00006300ff1b7a12 */ /* 0x000fe200078e33ff */
[----:B------:R-:W2:Y:S01]  /*0050*/  I2F.RP R0, R3 ;  /* 0x0000000300007306 */ /* 0x000ea20000209400 */
[----:B------:R-:W-:Y:S02]  /*0060*/  ULDC.64 UR6, c[0x0][0x188] ;  /* 0x0000620000067ab9 */ /* 0x000fe40000000a00 */
[----:B------:R-:W-:-:S05]  /*0070*/  UIMAD UR5, UR7, UR6, URZ ;  /* 0x00000006070572a4 */ /* 0x000fca000f8e023f */
[----:B--2---:R-:W2:Y:S01]  /*0080*/  MUFU.RCP R0, R0 ;  /* 0x0000000000007308 */ /* 0x004ea20000001000 */
[----:B0-----:R-:W-:Y:S01]  /*0090*/  USHF.L.U32 UR4, UR4, 0xb, URZ ;  /* 0x0000000b04047899 */ /* 0x001fe2000800063f */
[----:B-1----:R-:W-:-:S03]  /*00a0*/  IMAD.SHL.U32 R2, R2, 0x4, RZ ;  /* 0x0000000402027824 */ /* 0x002fc600078e00ff */
[----:B------:R-:W-:Y:S02]  /*00b0*/  USHF.R.S32.HI UR7, URZ, 0x1f, UR4 ;  /* 0x0000001f3f077899 */ /* 0x000fe40008011404 */
[----:B------:R-:W-:Y:S01]  /*00c0*/  IADD3 R5, R2, UR4, RZ ;  /* 0x0000000402057c10 */ /* 0x000fe2000fffe0ff */
[----:B------:R-:W-:-:S03]  /*00d0*/  UIADD3 UR6, UR4, 0x800, URZ ;  /* 0x0000080004067890 */ /* 0x000fc6000fffe03f */
[----:B------:R-:W-:Y:S01]  /*00e0*/  IABS R12, R5 ;  /* 0x00000005000c7213 */ /* 0x000fe20000000000 */
[----:B------:R-:W-:Y:S01]  /*00f0*/  UISETP.GE.AND UP0, UPT, UR6, UR5, UPT ;  /* 0x000000050600728c */ /* 0x000fe2000bf06270 */
[----:B--2---:R-:W-:Y:S02]  /*0100*/  IADD3 R6, R0, 0xffffffe, RZ ;  /* 0x0ffffffe00067810 */ /* 0x004fe40007ffe0ff */
[C---:B------:R-:W-:Y:S02]  /*0110*/  IADD3 R8, R5.reuse, 0x2, RZ ;  /* 0x0000000205087810 */ /* 0x040fe40007ffe0ff */
[----:B------:R0:W1:Y:S01]  /*0120*/  F2I.FTZ.U32.TRUNC.NTZ R7, R6 ;  /* 0x0000000600077305 */ /* 0x000062000021f000 */
[----:B------:R-:W-:Y:S02]  /*0130*/  IADD3 R0, R5, 0x3, RZ ;  /* 0x0000000305007810 */ /* 0x000fe40007ffe0ff */
[----:B------:R-:W-:Y:S02]  /*0140*/  IABS R15, R8 ;  /* 0x00000008000f7213 */ /* 0x000fe40000000000 */
[----:B------:R-:W-:Y:S01]  /*0150*/  IABS R17, R0 ;  /* 0x0000000000117213 */ /* 0x000fe20000000000 */
[----:B0-----:R-:W-:-:S02]  /*0160*/  IMAD.MOV.U32 R6, RZ, RZ, RZ ;  /* 0x000000ffff067224 */ /* 0x001fc400078e00ff */
[----:B-1----:R-:W-:-:S04]  /*0170*/  IMAD.MOV R4, RZ, RZ, -R7 ;  /* 0x000000ffff047224 */ /* 0x002fc800078e0a07 */
[----:B------:R-:W-:Y:S01]  /*0180*/  IMAD R9, R4, R3, RZ ;  /* 0x0000000304097224 */ /* 0x000fe200078e02ff */
[----:B------:R-:W-:-:S03]  /*0190*/  IADD3 R4, R5, 0x1, RZ ;  /* 0x0000000105047810 */ /* 0x000fc60007ffe0ff */
[----:B------:R-:W-:Y:S01]  /*01a0*/  IMAD.HI.U32 R10, R7, R9, R6 ;  /* 0x00000009070a7227 */ /* 0x000fe200078e0006 */
[----:B------:R-:W-:-:S05]  /*01b0*/  IABS R13, R4 ;  /* 0x00000004000d7213 */ /* 0x000fca0000000000 */
[----:B------:R-:W-:-:S04]  /*01c0*/  IMAD.HI.U32 R6, R10, R12, RZ ;  /* 0x0000000c0a067227 */ /* 0x000fc800078e00ff */
[----:B------:R-:W-:-:S04]  /*01d0*/  IMAD.HI.U32 R9, R10, R13, RZ ;  /* 0x0000000d0a097227 */ /* 0x000fc800078e00ff */
[----:B------:R-:W-:Y:S01]  /*01e0*/  IMAD.MOV R11, RZ, RZ, -R6 ;  /* 0x000000ffff0b7224 */ /* 0x000fe200078e0a06 */
[----:B------:R-:W-:Y:S01]  /*01f0*/  IADD3 R14, -R9, RZ, RZ ;  /* 0x000000ff090e7210 */ /* 0x000fe20007ffe1ff */
[----:B------:R-:W-:-:S04]  /*0200*/  IMAD.HI.U32 R7, R10, R15, RZ ;  /* 0x0000000f0a077227 */ /* 0x000fc800078e00ff */
[----:B------:R-:W-:Y:S02]  /*0210*/  IMAD R12, R3, R11, R12 ;  /* 0x0000000b030c7224 */ /* 0x000fe400078e020c */
[----:B------:R-:W-:-:S03]  /*0220*/  IMAD.HI.U32 R11, R10, R17, RZ ;  /* 0x000000110a0b7227 */ /* 0x000fc600078e00ff */
[C---:B------:R-:W-:Y:S01]  /*0230*/  ISETP.GT.U32.AND P3, PT, R3.reuse, R12, PT ;  /* 0x0000000c0300720c */ /* 0x040fe20003f64070 */
[----:B------:R-:W-:Y:S02]  /*0240*/  IMAD R10, R3, R14, R13 ;  /* 0x0000000e030a7224 */ /* 0x000fe400078e020d */
[----:B------:R-:W-:-:S03]  /*0250*/  IMAD.MOV R16, RZ, RZ, -R7 ;  /* 0x000000ffff107224 */ /* 0x000fc600078e0a07 */
[C---:B------:R-:W-:Y:S01]  /*0260*/  ISETP.GT.U32.AND P5, PT, R3.reuse, R10, PT ;  /* 0x0000000a0300720c */ /* 0x040fe20003fa4070 */
[----:B------:R-:W-:Y:S02]  /*0270*/  IMAD R14, R3, R16, R15 ;  /* 0x00000010030e7224 */ /* 0x000fe400078e020f */
[----:B------:R-:W-:-:S03]  /*0280*/  IMAD.MOV R16, RZ, RZ, -R11 ;  /* 0x000000ffff107224 */ /* 0x000fc600078e0a0b */
[C---:B------:R-:W-:Y:S01]  /*0290*/  ISETP.GT.U32.AND P1, PT, R3.reuse, R14, PT ;  /* 0x0000000e0300720c */ /* 0x040fe20003f24070 */
[----:B------:R-:W-:Y:S01]  /*02a0*/  @!P3 IMAD.IADD R12, R12, 0x1, -R3 ;  /* 0x000000010c0cb824 */ /* 0x000fe200078e0a03 */
[----:B------:R-:W-:Y:S01]  /*02b0*/  @!P3 IADD3 R6, R6, 0x1, RZ ;  /* 0x000000010606b810 */ /* 0x000fe20007ffe0ff */
[----:B------:R-:W-:-:S03]  /*02c0*/  IMAD R16, R3, R16, R17 ;  /* 0x0000001003107224 */ /* 0x000fc600078e0211 */
[-C--:B------:R-:W-:Y:S01]  /*02d0*/  ISETP.GE.U32.AND P4, PT, R12, R3.reuse, PT ;  /* 0x000000030c00720c */ /* 0x080fe20003f86070 */
[----:B------:R-:W-:Y:S01]  /*02e0*/  @!P5 IMAD.IADD R10, R10, 0x1, -R3 ;  /* 0x000000010a0ad824 */ /* 0x000fe200078e0a03 */
[----:B------:R-:W-:Y:S02]  /*02f0*/  ISETP.GT.U32.AND P0, PT, R3, R16, PT ;  /* 0x000000100300720c */ /* 0x000fe40003f04070 */
[----:B------:R-:W-:Y:S02]  /*0300*/  LOP3.LUT R12, R5, c[0x0][0x18c], RZ, 0x3c, !PT ;  /* 0x00006300050c7a12 */ /* 0x000fe400078e3cff */
[-C--:B------:R-:W-:Y:S02]  /*0310*/  ISETP.GE.U32.AND P6, PT, R10, R3.reuse, PT ;  /* 0x000000030a00720c */ /* 0x080fe40003fc6070 */
[----:B------:R-:W-:Y:S02]  /*0320*/  @!P1 IADD3 R14, R14, -R3, RZ ;  /* 0x800000030e0e9210 */ /* 0x000fe40007ffe0ff */
[----:B------:R-:W-:-:S02]  /*0330*/  LOP3.LUT R10, R4, c[0x0][0x18c], RZ, 0x3c, !PT ;  /* 0x00006300040a7a12 */ /* 0x000fc400078e3cff */
[----:B------:R-:W-:Y:S02]  /*0340*/  ISETP.GE.U32.AND P3, PT, R14, R3, PT ;  /* 0x000000030e00720c */ /* 0x000fe40003f66070 */
[----:B------:R-:W-:Y:S01]  /*0350*/  @P4 IADD3 R6, R6, 0x1, RZ ;  /* 0x0000000106064810 */ /* 0x000fe20007ffe0ff */
[----:B------:R-:W-:Y:S01]  /*0360*/  @!P0 IMAD.IADD R16, R16, 0x1, -R3 ;  /* 0x0000000110108824 */ /* 0x000fe200078e0a03 */
[----:B------:R-:W-:Y:S02]  /*0370*/  ISETP.GE.AND P4, PT, R10, RZ, PT ;  /* 0x000000ff0a00720c */ /* 0x000fe40003f86270 */
[----:B------:R-:W-:Y:S02]  /*0380*/  @!P5 IADD3 R9, R9, 0x1, RZ ;  /* 0x000000010909d810 */ /* 0x000fe40007ffe0ff */
[----:B------:R-:W-:Y:S02]  /*0390*/  ISETP.GE.AND P2, PT, R12, RZ, PT ;  /* 0x000000ff0c00720c */ /* 0x000fe40003f46270 */
[----:B------:R-:W-:-:S02]  /*03a0*/  @P6 IADD3 R9, R9, 0x1, RZ ;  /* 0x0000000109096810 */ /* 0x000fc40007ffe0ff */
[----:B------:R-:W-:Y:S02]  /*03b0*/  ISETP.GE.U32.AND P5, PT, R16, R3, PT ;  /* 0x000000031000720c */ /* 0x000fe40003fa6070 */
[----:B------:R-:W-:Y:S01]  /*03c0*/  LOP3.LUT R10, R8, c[0x0][0x18c], RZ, 0x3c, !PT ;  /* 0x00006300080a7a12 */ /* 0x000fe200078e3cff */
[----:B------:R-:W-:Y:S01]  /*03d0*/  IMAD.MOV.U32 R16, RZ, RZ, R9 ;  /* 0x000000ffff107224 */ /* 0x000fe200078e0009 */
[----:B------:R-:W-:Y:S02]  /*03e0*/  LOP3.LUT R3, R0, c[0x0][0x18c], RZ, 0x3c, !PT ;  /* 0x0000630000037a12 */ /* 0x000fe400078e3cff */
[----:B------:R-:W-:Y:S01]  /*03f0*/  @!P1 IADD3 R7, R7, 0x1, RZ ;  /* 0x0000000107079810 */ /* 0x000fe20007ffe0ff */
[----:B------:R-:W-:Y:S01]  /*0400*/  @!P4 IMAD.MOV R16, RZ, RZ, -R16 ;  /* 0x000000ffff10c224 */ /* 0x000fe200078e0a10 */
[----:B------:R-:W-:Y:S01]  /*0410*/  ISETP.GE.AND P6, PT, R10, RZ, PT ;  /* 0x000000ff0a00720c */ /* 0x000fe20003fc6270 */
[----:B------:R-:W-:Y:S01]  /*0420*/  @!P2 IMAD.MOV R6, RZ, RZ, -R6 ;  /* 0x000000ffff06a224 */ /* 0x000fe200078e0a06 */
[----:B------:R-:W-:-:S02]  /*0430*/  ISETP.GE.AND P1, PT, R3, RZ, PT ;  /* 0x000000ff0300720c */ /* 0x000fc40003f26270 */
[----:B------:R-:W-:Y:S02]  /*0440*/  @P3 IADD3 R7, R7, 0x1, RZ ;  /* 0x0000000107073810 */ /* 0x000fe40007ffe0ff */
[----:B------:R-:W-:Y:S02]  /*0450*/  ISETP.NE.AND P3, PT, RZ, c[0x0][0x18c], PT ;  /* 0x00006300ff007a0c */ /* 0x000fe40003f65270 */
[----:B------:R-:W-:Y:S02]  /*0460*/  @!P0 IADD3 R11, R11, 0x1, RZ ;  /* 0x000000010b0b8810 */ /* 0x000fe40007ffe0ff */
[----:B------:R-:W-:Y:S02]  /*0470*/  SEL R16, R27, R16, !P3 ;  /* 0x000000101b107207 */ /* 0x000fe40005800000 */
[----:B------:R-:W-:Y:S02]  /*0480*/  @P5 IADD3 R11, R11, 0x1, RZ ;  /* 0x000000010b0b5810 */ /* 0x000fe40007ffe0ff */
[----:B------:R-:W-:Y:S01]  /*0490*/  SEL R9, R27, R6, !P3 ;  /* 0x000000061b097207 */ /* 0x000fe20005800000 */
[----:B------:R-:W-:Y:S01]  /*04a0*/  IMAD.MOV.U32 R6, RZ, RZ, RZ ;  /* 0x000000ffff067224 */ /* 0x000fe200078e00ff */
[----:B------:R-:W-:Y:S01]  /*04b0*/  ISETP.GE.AND P4, PT, R16, c[0x0][0x188], PT ;  /* 0x0000620010007a0c */ /* 0x000fe20003f86270 */
[----:B------:R-:W-:Y:S01]  /*04c0*/  @!P1 IMAD.MOV R11, RZ, RZ, -R11 ;  /* 0x000000ffff0b9224 */ /* 0x000fe200078e0a0b */
[----:B------:R-:W-:-:S02]  /*04d0*/  @!P6 IADD3 R7, -R7, RZ, RZ ;  /* 0x000000ff0707e210 */ /* 0x000fc40007ffe1ff */
[----:B------:R-:W-:Y:S02]  /*04e0*/  ISETP.GE.AND P2, PT, R9, c[0x0][0x188], PT ;  /* 0x0000620009007a0c */ /* 0x000fe40003f46270 */
[C---:B------:R-:W-:Y:S02]  /*04f0*/  SEL R17, R27.reuse, R7, !P3 ;  /* 0x000000071b117207 */ /* 0x040fe40005800000 */
[C---:B------:R-:W-:Y:S01]  /*0500*/  IADD3 R3, P0, R2.reuse, UR4, RZ ;  /* 0x0000000402037c10 */ /* 0x040fe2000ff1e0ff */
[----:B------:R-:W-:Y:S01]  /*0510*/  UIADD3 UR4, -UR4, UR5, URZ ;  /* 0x0000000504047290 */ /* 0x000fe2000fffe13f */
[----:B------:R-:W-:Y:S01]  /*0520*/  SEL R27, R27, R11, !P3 ;  /* 0x0000000b1b1b7207 */ /* 0x000fe20005800000 */
[----:B------:R-:W-:Y:S01]  /*0530*/  IMAD.MOV.U32 R11, RZ, RZ, RZ ;  /* 0x000000ffff0b7224 */ /* 0x000fe200078e00ff */
[----:B------:R-:W-:Y:S01]  /*0540*/  LEA.HI.X.SX32 R10, R2, UR7, 0x1, P0 ;  /* 0x00000007020a7c11 */ /* 0x000fe200080f0eff */
[----:B------:R-:W-:Y:S01]  /*0550*/  USEL UR4, UR4, 0x800, UP0 ;  /* 0x0000080004047887 */ /* 0x000fe20008000000 */
[----:B------:R-:W-:Y:S01]  /*0560*/  ISETP.GE.AND P0, PT, R27, c[0x0][0x188], PT ;  /* 0x000062001b007a0c */ /* 0x000fe20003f06270 */
[----:B------:R-:W-:Y:S01]  /*0570*/  ULDC.64 UR6, c[0x0][0x118] ;  /* 0x0000460000067ab9 */ /* 0x000fe20000000a00 */
[----:B------:R-:W-:Y:S01]  /*0580*/  ISETP.GE.AND P5, PT, R17, c[0x0][0x188], PT ;  /* 0x0000620011007a0c */ /* 0x000fe20003fa6270 */
[----:B------:R-:W-:Y:S01]  /*0590*/  @!P2 IMAD.MOV.U32 R18, RZ, RZ, 0x4 ;  /* 0x00000004ff12a424 */ /* 0x000fe200078e00ff */
[----:B------:R-:W-:-:S02]  /*05a0*/  @!P4 MOV R21, 0x4 ;  /* 0x000000040015c802 */ /* 0x000fc40000000f00 */
[----:B------:R-:W-:Y:S01]  /*05b0*/  LEA R28, P1, R3, c[0x0][0x160], 0x2 ;  /* 0x00005800031c7a11 */ /* 0x000fe200078210ff */
[----:B------:R-:W-:Y:S01]  /*05c0*/  @!P2 IMAD.WIDE R18, R9, R18, c[0x0][0x168] ;  /* 0x00005a000912a625 */ /* 0x000fe200078e0212 */
[----:B------:R-:W-:Y:S02]  /*05d0*/  IADD3 R7, R2, 0x1, RZ ;  /* 0x0000000102077810 */ /* 0x000fe40007ffe0ff */
[----:B------:R-:W-:Y:S01]  /*05e0*/  LEA.HI.X R29, R3, c[0x0][0x164], R10, 0x2, P1 ;  /* 0x00005900031d7a11 */ /* 0x000fe200008f140a */
[----:B------:R-:W-:Y:S01]  /*05f0*/  @!P4 IMAD.WIDE R20, R16, R21, c[0x0][0x168] ;  /* 0x00005a001014c625 */ /* 0x000fe200078e0215 */
[C---:B------:R-:W-:Y:S01]  /*0600*/  IADD3 R3, R2.reuse, 0x2, RZ ;  /* 0x0000000202037810 */ /* 0x040fe20007ffe0ff */
[----:B------:R0:W2:Y:S01]  /*0610*/  @!P2 LDG.E.CONSTANT R6, [R18.64] ;  /* 0x000000061206a981 */ /* 0x0000a2000c1e9900 */
[----:B------:R-:W-:Y:S01]  /*0620*/  ISETP.GE.AND P1, PT, R7, UR4, PT ;  /* 0x0000000407007c0c */ /* 0x000fe2000bf26270 */
[----:B------:R-:W-:Y:S02]  /*0630*/  @!P0 IMAD.MOV.U32 R12, RZ, RZ, 0x4 ;  /* 0x00000004ff0c8424 */ /* 0x000fe400078e00ff */
[----:B------:R1:W3:Y:S01]  /*0640*/  @!P4 LDG.E.CONSTANT R11, [R20.64] ;  /* 0x00000006140bc981 */ /* 0x0002e2000c1e9900 */
[----:B------:R-:W-:Y:S01]  /*0650*/  ISETP.GE.AND P4, PT, R3, UR4, PT ;  /* 0x0000000403007c0c */ /* 0x000fe2000bf86270 */
[----:B------:R-:W-:Y:S01]  /*0660*/  @!P5 IMAD.MOV.U32 R14, RZ, RZ, 0x4 ;  /* 0x00000004ff0ed424 */ /* 0x000fe200078e00ff */
[C---:B------:R-:W-:Y:S01]  /*0670*/  ISETP.GE.AND P3, PT, R2.reuse, UR4, PT ;  /* 0x0000000402007c0c */ /* 0x040fe2000bf66270 */
[----:B------:R-:W-:Y:S01]  /*0680*/  IMAD.MOV.U32 R7, RZ, RZ, RZ ;  /* 0x000000ffff077224 */ /* 0x000fe200078e00ff */
[----:B------:R-:W-:Y:S01]  /*0690*/  ISETP.LE.AND P2, PT, RZ, c[0x0][0x18c], PT ;  /* 0x00006300ff007a0c */ /* 0x000fe20003f43270 */
[----:B------:R-:W-:Y:S01]  /*06a0*/  @!P0 IMAD.WIDE R12, R27, R12, c[0x0][0x168] ;  /* 0x00005a001b0c8625 */ /* 0x000fe200078e020c */
[----:B------:R-:W-:-:S03]  /*06b0*/  IADD3 R2, R2, 0x3, RZ ;  /* 0x0000000302027810 */ /* 0x000fc60007ffe0ff */
[----:B------:R-:W-:Y:S01]  /*06c0*/  IMAD.MOV.U32 R10, RZ, RZ, RZ ;  /* 0x000000ffff0a7224 */ /* 0x000fe200078e00ff */
[----:B------:R4:W5:Y:S01]  /*06d0*/  @!P0 LDG.E.CONSTANT R7, [R12.64] ;  /* 0x000000060c078981 */ /* 0x000962000c1e9900 */
[----:B------:R-:W-:Y:S01]  /*06e0*/  @!P5 IMAD.WIDE R14, R17, R14, c[0x0][0x168] ;  /* 0x00005a00110ed625 */ /* 0x000fe200078e020e */
[----:B------:R-:W-:Y:S02]  /*06f0*/  ISETP.EQ.U32.AND P0, PT, RZ, c[0x0][0x180], PT ;  /* 0x00006000ff007a0c */ /* 0x000fe40003f02070 */
[----:B0-----:R0:W2:Y:S04]  /*0700*/  @!P4 LDG.E.CONSTANT R19, [R28.64+0x8] ;  /* 0x000008061c13c981 */ /* 0x0010a8000c1e9900 */
[----:B------:R0:W3:Y:S01]  /*0710*/  @!P5 LDG.E.CONSTANT R10, [R14.64] ;  /* 0x000000060e0ad981 */ /* 0x0000e2000c1e9900 */
[----:B------:R-:W-:Y:S01]  /*0720*/  ISETP.GE.AND P5, PT, R2, UR4, PT ;  /* 0x0000000402007c0c */ /* 0x000fe2000bfa6270 */
[----:B------:R-:W-:Y:S01]  /*0730*/  IMAD.MOV R2, RZ, RZ, -R9 ;  /* 0x000000ffff027224 */ /* 0x000fe200078e0a09 */
[----:B------:R-:W-:Y:S01]  /*0740*/  ISETP.EQ.OR.EX P0, PT, RZ, c[0x0][0x184], !P2, P0 ;  /* 0x00006100ff007a0c */ /* 0x000fe20005702700 */
[----:B------:R0:W3:Y:S01]  /*0750*/  @!P3 LDG.E.CONSTANT R3, [R28.64] ;  /* 0x000000061c03b981 */ /* 0x0000e2000c1e9900 */
[----:B------:R-:W-:Y:S01]  /*0760*/  HFMA2.MMA R18, -RZ, RZ, 0, 0 ;  /* 0x00000000ff127435 */ /* 0x000fe200000001ff */
[----:B------:R-:W-:-:S02]  /*0770*/  @P2 IMAD.MOV.U32 R9, RZ, RZ, 0x4 ;  /* 0x00000004ff092424 */ /* 0x000fc400078e00ff */
[----:B------:R0:W5:Y:S01]  /*0780*/  @!P1 LDG.E.CONSTANT R24, [R28.64+0x4] ;  /* 0x000004061c189981 */ /* 0x000162000c1e9900 */
[----:B----4-:R-:W-:Y:S01]  /*0790*/  IMAD R12, R2, c[0x0][0x18c], R5 ;  /* 0x00006300020c7a24 */ /* 0x010fe200078e0205 */
[----:B------:R-:W-:Y:S01]  /*07a0*/  IADD3 R23, -R17, RZ, RZ ;  /* 0x000000ff11177210 */ /* 0x000fe20007ffe1ff */
[----:B-1----:R-:W-:Y:S02]  /*07b0*/  IMAD.MOV R21, RZ, RZ, -R16 ;  /* 0x000000ffff157224 */ /* 0x002fe400078e0a10 */
[----:B------:R-:W-:Y:S02]  /*07c0*/  @P2 IMAD.WIDE R16, R12, R9, c[0x0][0x170] ;  /* 0x00005c000c102625 */ /* 0x000fe400078e0209 */
[----:B------:R0:W4:Y:S02]  /*07d0*/  @!P5 LDG.E.CONSTANT R9, [R28.64+0xc] ;  /* 0x00000c061c09d981 */ /* 0x000124000c1e9900 */
[----:B------:R-:W-:Y:S02]  /*07e0*/  IMAD.MOV.U32 R2, RZ, RZ, 0x2 ;  /* 0x00000002ff027424 */ /* 0x000fe400078e00ff */
[----:B------:R-:W-:Y:S01]  /*07f0*/  IMAD R23, R23, c[0x0][0x18c], R8 ;  /* 0x0000630017177a24 */ /* 0x000fe200078e0208 */
[----:B------:R1:W4:Y:S01]  /*0800*/  @P2 LDG.E.CONSTANT R18, [R16.64] ;  /* 0x0000000610122981 */ /* 0x000322000c1e9900 */
[----:B------:R-:W-:-:S02]  /*0810*/  IMAD R21, R21, c[0x0][0x18c], R4 ;  /* 0x0000630015157a24 */ /* 0x000fc400078e0204 */
[----:B------:R-:W-:Y:S02]  /*0820*/  @P2 IMAD.MOV.U32 R22, RZ, RZ, 0x4 ;  /* 0x00000004ff162424 */ /* 0x000fe400078e00ff */
[----:B------:R-:W-:Y:S01]  /*0830*/  @P2 IMAD.MOV.U32 R20, RZ, RZ, 0x4 ;  /* 0x00000004ff142424 */ /* 0x000fe200078e00ff */
[----:B0-----:R-:W-:Y:S01]  /*0840*/  CS2R R28, SRZ ;  /* 0x00000000001c7805 */ /* 0x001fe2000001ff00 */
[----:B------:R-:W-:-:S04]  /*0850*/  @!P0 IMAD.WIDE R12, R12, R2, c[0x0][0x180] ;  /* 0x000060000c0c8625 */ /* 0x000fc800078e0202 */
[-C--:B-1----:R-:W-:Y:S01]  /*0860*/  @!P0 IMAD.WIDE R16, R23, R2.reuse, c[0x0][0x180] ;  /* 0x0000600017108625 */ /* 0x082fe200078e0202 */
[----:B------:R-:W-:Y:S01]  /*0870*/  IADD3 R27, -R27, RZ, RZ ;  /* 0x000000ff1b1b7210 */ /* 0x000fe20007ffe1ff */
[----:B------:R0:W4:Y:S02]  /*0880*/  @!P0 LDG.E.U16.CONSTANT R25, [R12.64] ;  /* 0x000000060c198981 */ /* 0x000124000c1e9500 */
[----:B------:R-:W-:Y:S02]  /*0890*/  @!P0 IMAD.WIDE R14, R21, R2, c[0x0][0x180] ;  /* 0x00006000150e8625 */ /* 0x000fe400078e0202 */
[----:B------:R1:W4:Y:S02]  /*08a0*/  @!P0 LDG.E.U16.CONSTANT R16, [R16.64] ;  /* 0x0000000610108981 */ /* 0x000324000c1e9500 */
[----:B------:R-:W-:Y:S02]  /*08b0*/  @P2 IMAD.WIDE R22, R23, R22, c[0x0][0x170] ;  /* 0x00005c0017162625 */ /* 0x000fe400078e0216 */
[----:B------:R0:W4:Y:S02]  /*08c0*/  @!P0 LDG.E.U16.CONSTANT R26, [R14.64] ;  /* 0x000000060e1a8981 */ /* 0x000124000c1e9500 */
[----:B------:R-:W-:-:S02]  /*08d0*/  @P2 IMAD.WIDE R20, R21, R20, c[0x0][0x170] ;  /* 0x00005c0015142625 */ /* 0x000fc400078e0214 */
[----:B------:R1:W4:Y:S04]  /*08e0*/  @P2 LDG.E.CONSTANT R29, [R22.64] ;  /* 0x00000006161d2981 */ /* 0x000328000c1e9900 */
[----:B------:R1:W4:Y:S01]  /*08f0*/  @P2 LDG.E.CONSTANT R28, [R20.64] ;  /* 0x00000006141c2981 */ /* 0x000322000c1e9900 */
[----:B0-----:R-:W-:Y:S02]  /*0900*/  IMAD R15, R27, c[0x0][0x18c], R0 ;  /* 0x000063001b0f7a24 */ /* 0x001fe400078e0200 */
[----:B------:R-:W-:Y:S02]  /*0910*/  @P2 IMAD.MOV.U32 R14, RZ, RZ, 0x4 ;  /* 0x00000004ff0e2424 */ /* 0x000fe400078e00ff */
[----:B------:R-:W-:-:S04]  /*0920*/  @!P0 IMAD.WIDE R12, R15, R2, c[0x0][0x180] ;  /* 0x000060000f0c8625 */ /* 0x000fc800078e0202 */
[----:B------:R-:W-:Y:S02]  /*0930*/  IMAD.MOV.U32 R27, RZ, RZ, RZ ;  /* 0x000000ffff1b7224 */ /* 0x000fe400078e00ff */
[----:B------:R-:W-:Y:S01]  /*0940*/  @P2 IMAD.WIDE R14, R15, R14, c[0x0][0x170] ;  /* 0x00005c000f0e2625 */ /* 0x000fe200078e020e */
[----:B------:R0:W4:Y:S04]  /*0950*/  @!P0 LDG.E.U16.CONSTANT R12, [R12.64] ;  /* 0x000000060c0c8981 */ /* 0x000128000c1e9500 */
[----:B------:R-:W4:Y:S01]  /*0960*/  @P2 LDG.E.CONSTANT R27, [R14.64] ;  /* 0x000000060e1b2981 */ /* 0x000f22000c1e9900 */
[----:B-1----:R-:W-:Y:S01]  /*0970*/  CS2R R22, SRZ ;  /* 0x0000000000167805 */ /* 0x002fe2000001ff00 */
[----:B0-----:R-:W-:Y:S01]  /*0980*/  IMAD.MOV.U32 R13, RZ, RZ, RZ ;  /* 0x000000ffff0d7224 */ /* 0x001fe200078e00ff */
[----:B------:R-:W-:Y:S01]  /*0990*/  CS2R R20, SRZ ;  /* 0x0000000000147805 */ /* 0x000fe2000001ff00 */
[----:B------:R-:W-:-:S02]  /*09a0*/  MOV R17, RZ ;  /* 0x000000ff00117202 */ /* 0x000fc40000000f00 */
[----:B------:R-:W-:Y:S01]  /*09b0*/  ISETP.GE.AND P2, PT, R4, UR5, PT ;  /* 0x0000000504007c0c */ /* 0x000fe2000bf46270 */
[----:B--2---:R-:W0:Y:S08]  /*09c0*/  @!P4 I2F R23, R19 ;  /* 0x000000130017c306 */ /* 0x004e300000201400 */
[----:B---3--:R1:W2:Y:S08]  /*09d0*/  @!P3 I2F R13, R3 ;  /* 0x00000003000db306 */ /* 0x0082b00000201400 */
[----:B-----5:R-:W3:Y:S01]  /*09e0*/  @!P1 I2F R22, R24 ;  /* 0x0000001800169306 */ /* 0x020ee20000201400 */
[----:B0-----:R-:W-:-:S02]  /*09f0*/  FMUL.FTZ R10, R23, R10 ;  /* 0x0000000a170a7220 */ /* 0x001fc40000410000 */
[----:B-1----:R-:W-:-:S05]  /*0a00*/  IMAD.MOV.U32 R3, RZ, RZ, RZ ;  /* 0x000000ffff037224 */ /* 0x002fca00078e00ff */
[----:B----4-:R-:W0:Y:S01]  /*0a10*/  @!P5 I2F R20, R9 ;  /* 0x000000090014d306 */ /* 0x010e220000201400 */
[----:B--2---:R-:W-:Y:S01]  /*0a20*/  FMUL.FTZ R13, R13, R6 ;  /* 0x000000060d0d7220 */ /* 0x004fe20000410000 */
[----:B------:R-:W-:Y:S01]  /*0a30*/  ISETP.GE.AND P3, PT, R8, UR5, PT ;  /* 0x0000000508007c0c */ /* 0x000fe2000bf66270 */
[----:B---3--:R-:W-:Y:S01]  /*0a40*/  FMUL.FTZ R11, R22, R11 ;  /* 0x0000000b160b7220 */ /* 0x008fe20000410000 */
[----:B------:R-:W-:Y:S01]  /*0a50*/  ISETP.GE.AND P1, PT, R5, UR5, PT ;  /* 0x0000000505007c0c */ /* 0x000fe2000bf26270 */
[----:B------:R-:W-:Y:S01]  /*0a60*/  FMUL.FTZ R18, R13, R18 ;  /* 0x000000120d127220 */ /* 0x000fe20000410000 */
[----:B------:R-:W-:Y:S02]  /*0a70*/  @!P0 HADD2.F32 R21, -RZ, R25.H0_H0 ;  /* 0x20000019ff158230 */ /* 0x000fe40000004100 */
[----:B------:R-:W-:Y:S01]  /*0a80*/  @!P0 HADD2.F32 R3, -RZ, R16.H0_H0 ;  /* 0x20000010ff038230 */ /* 0x000fe20000004100 */
[----:B------:R-:W-:Y:S01]  /*0a90*/  ISETP.GE.AND P4, PT, R0, UR5, PT ;  /* 0x0000000500007c0c */ /* 0x000fe2000bf86270 */
[----:B------:R-:W-:Y:S01]  /*0aa0*/  @!P0 HADD2.F32 R17, -RZ, R26.H0_H0 ;  /* 0x2000001aff118230 */ /* 0x000fe20000004100 */
[----:B------:R-:W-:-:S02]  /*0ab0*/  FMUL.FTZ R10, R10, R29 ;  /* 0x0000001d0a0a7220 */ /* 0x000fc40000410000 */
[----:B------:R-:W-:Y:S02]  /*0ac0*/  FMUL.FTZ R28, R11, R28 ;  /* 0x0000001c0b1c7220 */ /* 0x000fe40000410000 */
[----:B------:R-:W-:Y:S02]  /*0ad0*/  FFMA.FTZ R3, R10, 6.2000122852623462677e-05, R3 ;  /* 0x388206100a037823 */ /* 0x000fe40000010003 */
[----:B------:R-:W-:Y:S02]  /*0ae0*/  FFMA.FTZ R18, R18, 6.2000122852623462677e-05, R21 ;  /* 0x3882061012127823 */ /* 0x000fe40000010015 */
[----:B------:R-:W-:Y:S01]  /*0af0*/  FFMA.FTZ R17, R28, 6.2000122852623462677e-05, R17 ;  /* 0x388206101c117823 */ /* 0x000fe20000010011 */
[----:B------:R-:W-:Y:S01]  /*0b00*/  F2FP.PACK_AB R4, RZ, R3 ;  /* 0x00000003ff04723e */ /* 0x000fe200000000ff */
[----:B0-----:R-:W-:Y:S01]  /*0b10*/  FMUL.FTZ R20, R20, R7 ;  /* 0x0000000714147220 */ /* 0x001fe20000410000 */
[----:B------:R-:W-:Y:S01]  /*0b20*/  F2FP.PACK_AB R18, RZ, R18 ;  /* 0x00000012ff12723e */ /* 0x000fe200000000ff */
[----:B------:R-:W-:Y:S01]  /*0b30*/  IMAD.WIDE R2, R5, R2, c[0x0][0x178] ;  /* 0x00005e0005027625 */ /* 0x000fe200078e0202 */
[----:B------:R-:W-:-:S03]  /*0b40*/  F2FP.PACK_AB R17, RZ, R17 ;  /* 0x00000011ff11723e */ /* 0x000fc600000000ff */
[----:B------:R-:W-:Y:S01]  /*0b50*/  IMAD.MOV.U32 R0, RZ, RZ, RZ ;  /* 0x000000ffff007224 */ /* 0x000fe200078e00ff */
[----:B------:R-:W-:Y:S01]  /*0b60*/  @!P0 HADD2.F32 R0, -RZ, R12.H0_H0 ;  /* 0x2000000cff008230 */ /* 0x000fe20000004100 */
[----:B------:R0:W-:Y:S01]  /*0b70*/  @!P1 STG.E.U16 [R2.64], R18 ;  /* 0x0000001202009986 */ /* 0x0001e2000c101506 */
[----:B------:R-:W-:-:S03]  /*0b80*/  FMUL.FTZ R27, R20, R27 ;  /* 0x0000001b141b7220 */ /* 0x000fc60000410000 */
[----:B------:R0:W-:Y:S01]  /*0b90*/  @!P2 STG.E.U16 [R2.64+0x2], R17 ;  /* 0x000002110200a986 */ /* 0x0001e2000c101506 */
[----:B------:R-:W-:-:S03]  /*0ba0*/  FFMA.FTZ R0, R27, 6.2000122852623462677e-05, R0 ;  /* 0x388206101b007823 */ /* 0x000fc60000010000 */
[----:B------:R0:W-:Y:S01]  /*0bb0*/  @!P3 STG.E.U16 [R2.64+0x4], R4 ;  /* 0x000004040200b986 */ /* 0x0001e2000c101506 */
[----:B------:R-:W-:Y:S05]  /*0bc0*/  @P4 EXIT ;  /* 0x000000000000494d */ /* 0x000fea0003800000 */
[----:B------:R-:W-:-:S05]  /*0bd0*/  F2FP.PACK_AB R0, RZ, R0 ;  /* 0x00000000ff00723e */ /* 0x000fca00000000ff */
[----:B------:R-:W-:Y:S01]  /*0be0*/  STG.E.U16 [R2.64+0x6], R0 ;  /* 0x0000060002007986 */ /* 0x000fe2000c101506 */
[----:B------:R-:W-:Y:S05]  /*0bf0*/  EXIT ;  /* 0x000000000000794d */ /* 0x000fea0003800000 */
.L_x_1925:
        /* <DEDUP_REMOVED lines=16> */
.L_x_2199:


//--------------------- .text._Z26kgemm_4bit_inference_naiveIfLi128ELi32EEviiiPT_PhPfPKfS1_iiii --------------------------
	.section	.text._Z26kgemm_4bit_inference_naiveIfLi128ELi32EEviiiPT_PhPfPKfS1_iiii,"ax",@progbits
	.sectioninfo	@"SHI_REGISTERS=48"
	.align	128
        .global         _Z26kgemm_4bit_inference_naiveIfLi128ELi32EEviiiPT_PhPfPKfS1_iiii
        .type           _Z26kgemm_4bit_inference_naiveIfLi128ELi32EEviiiPT_PhPfPKfS1_iiii,@function
        .size           _Z26kgemm_4bit_inference_naiveIfLi128ELi32EEviiiPT_PhPfPKfS1_iiii,(.L_x_2200 - _Z26kgemm_4bit_inference_naiveIfLi128ELi32EEviiiPT_PhPfPKfS1_iiii)
        .other          _Z26kgemm_4bit_inference_naiveIfLi128ELi32EEviiiPT_PhPfPKfS1_iiii,@"STO_CUDA_ENTRY STV_DEFAULT"
_Z26kgemm_4bit_inference_naiveIfLi128ELi32EEviiiPT_PhPfPKfS1_iiii:
.text._Z26kgemm_4bit_inference_naiveIfLi128ELi32EEviiiPT_PhPfPKfS1_iiii:
[----:B------:R-:W-:Y:S02]  /*0000*/  IMAD.MOV.U32 R1, RZ, RZ, c[0x0][0x28] ;  /* 0x00000a00ff017624 */ /* 0x000fe400078e00ff */
[----:B------:R-:W0:Y:S01]  /*0010*/  S2R R5, SR_TID.X ;  /* 0x0000000000057919 */ /* 0x000e220000002100 */
[----:B------:R-:W-:Y:S01]  /*0020*/  ULDC.64 UR4, c[0x0][0x118] ;  /* 0x0000460000047ab9 */ /* 0x000fe20000000a00 */
[----:B0-----:R-:W-:-:S13]  /*0030*/  ISETP.GT.U32.AND P0, PT, R5, 0xf, PT ;  /* 0x0000000f0500780c */ /* 0x001fda0003f04070 */
[----:B------:R-:W-:-:S04]  /*0040*/  @!P0 IMAD.MOV.U32 R2, RZ, RZ, 0x4 ;  /* 0x00000004ff028424 */ /* 0x000fc800078e00ff */
[----:B------:R-:W-:-:S06]  /*0050*/  @!P0 IMAD.WIDE.U32 R2, R5, R2, c[0x0][0x188] ;  /* 0x0000620005028625 */ /* 0x000fcc00078e0002 */
[----:B------:R-:W2:Y:S01]  /*0060*/  @!P0 LDG.E.CONSTANT R2, [R2.64] ;  /* 0x0000000402028981 */ /* 0x000ea2000c1e9900 */
[----:B------:R-:W-:Y:S01]  /*0070*/  LOP3.LUT R26, R5, 0x1f, RZ, 0xc0, !PT ;  /* 0x0000001f051a7812 */ /* 0x000fe200078ec0ff */
[----:B------:R-:W-:Y:S01]  /*0080*/  BSSY B0, `(.L_x_1926) ;  /* 0x00001d3000007945 */ /* 0x000fe20003800000 */
[----:B------:R-:W-:Y:S01]  /*0090*/  SHF.R.U32.HI R24, RZ, 0x5, R5 ;  /* 0x00000005ff187819 */ /* 0x000fe20000011605 */
[----:B------:R-:W0:Y:S01]  /*00a0*/  S2R R7, SR_CTAID.X ;  /* 0x0000000000077919 */ /* 0x000e220000002500 */
[----:B------:R-:W-:Y:S02]  /*00b0*/  IMAD.MOV.U32 R29, RZ, RZ, RZ ;  /* 0x000000ffff1d7224 */ /* 0x000fe400078e00ff */
[----:B------:R-:W-:Y:S02]  /*00c0*/  IMAD.SHL.U32 R4, R26, 0x20, RZ ;  /* 0x000000201a047824 */ /* 0x000fe400078e00ff */
[----:B0-----:R-:W-:Y:S01]  /*00d0*/  IMAD R24, R7, 0x4, R24 ;  /* 0x0000000407187824 */ /* 0x001fe200078e0218 */
[----:B--2---:R0:W-:Y:S04]  /*00e0*/  @!P0 STS [R5.X4], R2 ;  /* 0x0000000205008388 */ /* 0x0041e80000004800 */
[----:B------:R-:W-:Y:S01]  /*00f0*/  BAR.SYNC.DEFER_BLOCKING 0x0 ;  /* 0x0000000000007b1d */ /* 0x000fe20000010000 */
[----:B------:R-:W-:-:S13]  /*0100*/  ISETP.GE.AND P0, PT, R4, c[0x0][0x168], PT ;  /* 0x00005a0004007a0c */ /* 0x000fda0003f06270 */
[----:B------:R-:W-:Y:S05]  /*0110*/  @P0 BRA `(.L_x_1927) ;  /* 0x00001c9000000947 */ /* 0x000fea0003800000 */
[----:B0-----:R-:W-:Y:S01]  /*0120*/  IMAD.MOV.U32 R3, RZ, RZ, 0x80 ;  /* 0x00000080ff037424 */ /* 0x001fe200078e00ff */
[----:B------:R-:W0:Y:S01]  /*0130*/  FLO.U32 R27, c[0x0][0x1a4] ;  /* 0x00006900001b7b00 */ /* 0x000e2200000e0000 */
[----:B------:R-:W-:Y:S01]  /*0140*/  IMAD.MOV.U32 R25, RZ, RZ, c[0x0][0x168] ;  /* 0x00005a00ff197624 */ /* 0x000fe200078e00ff */
[----:B------:R-:W-:Y:S01]  /*0150*/  IADD3 R22, R4, 0x1f, RZ ;  /* 0x0000001f04167810 */ /* 0x000fe20007ffe0ff */
[----:B------:R-:W-:-:S03]  /*0160*/  IMAD.WIDE.U32 R2, R26, R3, c[0x0][0x170] ;  /* 0x00005c001a027625 */ /* 0x000fc600078e0003 */
[----:B------:R-:W-:Y:S01]  /*0170*/  LEA.HI R25, R25, c[0x0][0x168], RZ, 0x1 ;  /* 0x00005a0019197a11 */ /* 0x000fe200078f08ff */
[----:B------:R-:W-:Y:S01]  /*0180*/  IMAD R23, R24, c[0x0][0x19c], RZ ;  /* 0x0000670018177a24 */ /* 0x000fe200078e02ff */
[----:B------:R-:W-:Y:S01]  /*0190*/  IADD3 R30, P0, R2, 0x40, RZ ;  /* 0x00000040021e7810 */ /* 0x000fe20007f1e0ff */
[----:B------:R-:W-:Y:S01]  /*01a0*/  IMAD.SHL.U32 R0, R26, 0x10, RZ ;  /* 0x000000101a007824 */ /* 0x000fe200078e00ff */
[----:B------:R-:W-:Y:S01]  /*01b0*/  SHF.R.S32.HI R25, RZ, 0x1, R25 ;  /* 0x00000001ff197819 */ /* 0x000fe20000011419 */
[C---:B------:R-:W-:Y:S02]  /*01c0*/  IMAD R2, R23.reuse, 0x2, R4 ;  /* 0x0000000217027824 */ /* 0x040fe400078e0204 */
[----:B------:R-:W-:Y:S02]  /*01d0*/  IMAD.IADD R23, R23, 0x1, R0 ;  /* 0x0000000117177824 */ /* 0x000fe400078e0200 */
[----:B------:R-:W-:Y:S02]  /*01e0*/  IMAD.X R31, RZ, RZ, R3, P0 ;  /* 0x000000ffff1f7224 */ /* 0x000fe400000e0603 */
[----:B------:R-:W-:-:S02]  /*01f0*/  IMAD.MOV.U32 R29, RZ, RZ, RZ ;  /* 0x000000ffff1d7224 */ /* 0x000fc400078e00ff */
[----:B------:R-:W-:Y:S02]  /*0200*/  IMAD.MOV.U32 R3, RZ, RZ, c[0x0][0x178] ;  /* 0x00005e00ff037624 */ /* 0x000fe400078e00ff */
[----:B------:R-:W-:Y:S02]  /*0210*/  IMAD.MOV.U32 R4, RZ, RZ, c[0x0][0x17c] ;  /* 0x00005f00ff047624 */ /* 0x000fe400078e00ff */
[----:B0-----:R-:W-:Y:S02]  /*0220*/  IMAD.MOV.U32 R5, RZ, RZ, R23 ;  /* 0x000000ffff057224 */ /* 0x001fe400078e0017 */
.L_x_1943:
[----:B------:R-:W-:Y:S01]  /*0230*/  SHF.R.S32.HI R12, RZ, R27, R2 ;  /* 0x0000001bff0c7219 */ /* 0x000fe20000011402 */
[----:B------:R-:W-:-:S04]  /*0240*/  IMAD.MOV.U32 R13, RZ, RZ, 0x4 ;  /* 0x00000004ff0d7424 */ /* 0x000fc800078e00ff */
[----:B------:R-:W-:-:S05]  /*0250*/  IMAD.WIDE R12, R12, R13, c[0x0][0x180] ;  /* 0x000060000c0c7625 */ /* 0x000fca00078e020d */
[----:B------:R0:W5:Y:S01]  /*0260*/  LDG.E.CONSTANT R28, [R12.64] ;  /* 0x000000040c1c7981 */ /* 0x000162000c1e9900 */
[----:B------:R-:W-:Y:S01]  /*0270*/  ISETP.GE.AND P0, PT, R24, c[0x0][0x160], PT ;  /* 0x0000580018007a0c */ /* 0x000fe20003f06270 */
[----:B------:R-:W-:Y:S01]  /*0280*/  BSSY B1, `(.L_x_1928) ;  /* 0x0000071000017945 */ /* 0x000fe20003800000 */
[----:B------:R-:W-:Y:S02]  /*0290*/  IMAD.MOV.U32 R11, RZ, RZ, 0x77777777 ;  /* 0x77777777ff0b7424 */ /* 0x000fe400078e00ff */
[----:B------:R-:W-:Y:S02]  /*02a0*/  IMAD.MOV.U32 R10, RZ, RZ, 0x77777777 ;  /* 0x77777777ff0a7424 */ /* 0x000fe400078e00ff */
[----:B------:R-:W-:Y:S02]  /*02b0*/  IMAD.MOV.U32 R9, RZ, RZ, 0x77777777 ;  /* 0x77777777ff097424 */ /* 0x000fe400078e00ff */
[----:B------:R-:W-:-:S05]  /*02c0*/  IMAD.MOV.U32 R8, RZ, RZ, 0x77777777 ;  /* 0x77777777ff087424 */ /* 0x000fca00078e00ff */
[----:B------:R-:W-:Y:S05]  /*02d0*/  @P0 BRA `(.L_x_1929) ;  /* 0x000006b000000947 */ /* 0x000fea0003800000 */
[----:B0-----:R-:W-:-:S04]  /*02e0*/  IADD3 R8, R0, 0x10, RZ ;  /* 0x0000001000087810 */ /* 0x001fc80007ffe0ff */
[----:B------:R-:W-:-:S13]  /*02f0*/  ISETP.GE.AND P0, PT, R8, R25, PT ;  /* 0x000000190800720c */ /* 0x000fda0003f06270 */
[----:B------:R-:W-:Y:S05]  /*0300*/  @!P0 BRA `(.L_x_1930) ;  /* 0x0000062000008947 */ /* 0x000fea0003800000 */
[C---:B------:R-:W-:Y:S02]  /*0310*/  ISETP.GE.AND P2, PT, R0.reuse, R25, PT ;  /* 0x000000190000720c */ /* 0x040fe40003f46270 */
[C---:B------:R-:W-:Y:S02]  /*0320*/  IADD3 R8, P0, R23.reuse, R3, RZ ;  /* 0x0000000317087210 */ /* 0x040fe40007f1e0ff */
[----:B------:R-:W-:Y:S02]  /*0330*/  IADD3 R10, R0, 0x1, RZ ;  /* 0x00000001000a7810 */ /* 0x000fe40007ffe0ff */
[----:B------:R-:W-:Y:S02]  /*0340*/  LEA.HI.X.SX32 R9, R23, R4, 0x1, P0 ;  /* 0x0000000417097211 */ /* 0x000fe400000f0eff */
[----:B------:R-:W-:-:S05]  /*0350*/  ISETP.GE.AND P4, PT, R10, R25, PT ;  /* 0x000000190a00720c */ /* 0x000fca0003f86270 */
[----:B------:R-:W2:Y:S08]  /*0360*/  @!P2 LDG.E.U8 R11, [R8.64] ;  /* 0x00000004080ba981 */ /* 0x000eb0000c1e1100 */
[----:B------:R-:W3:Y:S01]  /*0370*/  @!P4 LDG.E.U8 R12, [R8.64+0x1] ;  /* 0x00000104080cc981 */ /* 0x000ee2000c1e1100 */
[C---:B------:R-:W-:Y:S02]  /*0380*/  IADD3 R10, R0.reuse, 0x4, RZ ;  /* 0x00000004000a7810 */ /* 0x040fe40007ffe0ff */
[----:B------:R-:W-:-:S02]  /*0390*/  IADD3 R14, R0, 0x5, RZ ;  /* 0x00000005000e7810 */ /* 0x000fc40007ffe0ff */
[-C--:B------:R-:W-:Y:S02]  /*03a0*/  ISETP.GE.AND P5, PT, R10, R25.reuse, PT ;  /* 0x000000190a00720c */ /* 0x080fe40003fa6270 */
[----:B------:R-:W-:Y:S02]  /*03b0*/  IADD3 R10, R0, 0x2, RZ ;  /* 0x00000002000a7810 */ /* 0x000fe40007ffe0ff */
[-C--:B------:R-:W-:Y:S02]  /*03c0*/  ISETP.GE.AND P0, PT, R14, R25.reuse, PT ;  /* 0x000000190e00720c */ /* 0x080fe40003f06270 */
[----:B------:R-:W-:Y:S02]  /*03d0*/  ISETP.GE.AND P6, PT, R10, R25, PT ;  /* 0x000000190a00720c */ /* 0x000fe40003fc6270 */
[----:B------:R-:W-:Y:S02]  /*03e0*/  IADD3 R14, R0, 0x8, RZ ;  /* 0x00000008000e7810 */ /* 0x000fe40007ffe0ff */
[----:B------:R-:W-:-:S02]  /*03f0*/  @P2 LOP3.LUT R10, R6, 0xffffff00, RZ, 0xc0, !PT ;  /* 0xffffff00060a2812 */ /* 0x000fc400078ec0ff */
[----:B------:R-:W-:Y:S01]  /*0400*/  IADD3 R18, R0, 0xc, RZ ;  /* 0x0000000c00127810 */ /* 0x000fe20007ffe0ff */
[----:B------:R-:W4:Y:S01]  /*0410*/  @!P5 LDG.E.U8 R16, [R8.64+0x4] ;  /* 0x000004040810d981 */ /* 0x000f22000c1e1100 */
[----:B------:R-:W-:Y:S02]  /*0420*/  ISETP.GE.AND P1, PT, R14, R25, PT ;  /* 0x000000190e00720c */ /* 0x000fe40003f26270 */
[----:B------:R-:W-:Y:S01]  /*0430*/  @P2 LOP3.LUT R10, R10, 0x77, RZ, 0xfc, !PT ;  /* 0x000000770a0a2812 */ /* 0x000fe200078efcff */
[----:B------:R-:W4:Y:S01]  /*0440*/  @!P0 LDG.E.U8 R17, [R8.64+0x5] ;  /* 0x0000050408118981 */ /* 0x000f22000c1e1100 */
[----:B------:R-:W-:-:S03]  /*0450*/  IADD3 R14, R0, 0xd, RZ ;  /* 0x0000000d000e7810 */ /* 0x000fc60007ffe0ff */
[----:B------:R-:W4:Y:S06]  /*0460*/  @!P6 LDG.E.U8 R13, [R8.64+0x2] ;  /* 0x00000204080de981 */ /* 0x000f2c000c1e1100 */
[----:B------:R-:W4:Y:S01]  /*0470*/  @!P1 LDG.E.U8 R19, [R8.64+0x8] ;  /* 0x0000080408139981 */ /* 0x000f22000c1e1100 */
[----:B--2---:R-:W-:Y:S02]  /*0480*/  @!P2 LOP3.LUT R10, R11, 0xffffff00, R6, 0xf8, !PT ;  /* 0xffffff000b0aa812 */ /* 0x004fe400078ef806 */
[----:B------:R-:W-:Y:S02]  /*0490*/  ISETP.GE.AND P2, PT, R18, R25, PT ;  /* 0x000000191200720c */ /* 0x000fe40003f46270 */
[----:B------:R-:W-:-:S02]  /*04a0*/  LOP3.LUT R11, R10, 0xffff00ff, RZ, 0xc0, !PT ;  /* 0xffff00ff0a0b7812 */ /* 0x000fc400078ec0ff */
[----:B------:R-:W-:Y:S02]  /*04b0*/  IADD3 R10, R0, 0x9, RZ ;  /* 0x00000009000a7810 */ /* 0x000fe40007ffe0ff */
[----:B------:R-:W-:Y:S01]  /*04c0*/  @P4 LOP3.LUT R6, R11, 0x7700, RZ, 0xfc, !PT ;  /* 0x000077000b064812 */ /* 0x000fe200078efcff */
[----:B---3--:R-:W-:Y:S01]  /*04d0*/  @!P4 IMAD R6, R12, 0x100, R11 ;  /* 0x000001000c06c824 */ /* 0x008fe200078e020b */
[-C--:B------:R-:W-:Y:S02]  /*04e0*/  ISETP.GE.AND P3, PT, R10, R25.reuse, PT ;  /* 0x000000190a00720c */ /* 0x080fe40003f66270 */
[----:B------:R-:W-:-:S03]  /*04f0*/  ISETP.GE.AND P4, PT, R14, R25, PT ;  /* 0x000000190e00720c */ /* 0x000fc60003f86270 */
[----:B------:R-:W2:Y:S08]  /*0500*/  @!P2 LDG.E.U8 R18, [R8.64+0xc] ;  /* 0x00000c040812a981 */ /* 0x000eb0000c1e1100 */
[----:B------:R-:W3:Y:S04]  /*0510*/  @!P3 LDG.E.U8 R11, [R8.64+0x9] ;  /* 0x00000904080bb981 */ /* 0x000ee8000c1e1100 */
[----:B------:R-:W3:Y:S01]  /*0520*/  @!P4 LDG.E.U8 R10, [R8.64+0xd] ;  /* 0x00000d04080ac981 */ /* 0x000ee2000c1e1100 */
[----:B------:R-:W-:-:S02]  /*0530*/  @P5 LOP3.LUT R15, R7, 0xffffff00, RZ, 0xc0, !PT ;  /* 0xffffff00070f5812 */ /* 0x000fc400078ec0ff */
[----:B------:R-:W-:Y:S02]  /*0540*/  LOP3.LUT R12, R6, 0xff00ffff, RZ, 0xc0, !PT ;  /* 0xff00ffff060c7812 */ /* 0x000fe400078ec0ff */
[----:B------:R-:W-:Y:S02]  /*0550*/  @P5 LOP3.LUT R15, R15, 0x77, RZ, 0xfc, !PT ;  /* 0x000000770f0f5812 */ /* 0x000fe400078efcff */
[----:B------:R-:W-:Y:S02]  /*0560*/  IADD3 R14, R0, 0x3, RZ ;  /* 0x00000003000e7810 */ /* 0x000fe40007ffe0ff */
[----:B----4-:R-:W-:Y:S02]  /*0570*/  @!P5 LOP3.LUT R15, R16, 0xffffff00, R7, 0xf8, !PT ;  /* 0xffffff00100fd812 */ /* 0x010fe400078ef807 */
[----:B------:R-:W-:Y:S01]  /*0580*/  @P6 LOP3.LUT R6, R12, 0x770000, RZ, 0xfc, !PT ;  /* 0x007700000c066812 */ /* 0x000fe200078efcff */
[----:B------:R-:W-:Y:S01]  /*0590*/  @!P6 IMAD R6, R13, 0x10000, R12 ;  /* 0x000100000d06e824 */ /* 0x000fe200078e020c */
[----:B------:R-:W-:-:S02]  /*05a0*/  @P1 LOP3.LUT R13, R20, 0xffffff00, RZ, 0xc0, !PT ;  /* 0xffffff00140d1812 */ /* 0x000fc400078ec0ff */
[----:B------:R-:W-:Y:S02]  /*05b0*/  ISETP.GE.AND P5, PT, R14, R25, PT ;  /* 0x000000190e00720c */ /* 0x000fe40003fa6270 */
[----:B------:R-:W-:Y:S02]  /*05c0*/  LOP3.LUT R14, R15, 0xffff00ff, RZ, 0xc0, !PT ;  /* 0xffff00ff0f0e7812 */ /* 0x000fe400078ec0ff */
[----:B------:R-:W-:Y:S02]  /*05d0*/  @P2 LOP3.LUT R15, R21, 0xffffff00, RZ, 0xc0, !PT ;  /* 0xffffff00150f2812 */ /* 0x000fe400078ec0ff */
[----:B------:R-:W-:Y:S02]  /*05e0*/  @P1 LOP3.LUT R13, R13, 0x77, RZ, 0xfc, !PT ;  /* 0x000000770d0d1812 */ /* 0x000fe400078efcff */
[----:B------:R-:W-:Y:S02]  /*05f0*/  @!P1 LOP3.LUT R13, R19, 0xffffff00, R20, 0xf8, !PT ;  /* 0xffffff00130d9812 */ /* 0x000fe400078ef814 */
[----:B------:R-:W-:-:S02]  /*0600*/  IADD3 R16, R0, 0x6, RZ ;  /* 0x0000000600107810 */ /* 0x000fc40007ffe0ff */
[----:B------:R-:W-:Y:S01]  /*0610*/  @P0 LOP3.LUT R7, R14, 0x7700, RZ, 0xfc, !PT ;  /* 0x000077000e070812 */ /* 0x000fe200078efcff */
[----:B------:R-:W-:Y:S01]  /*0620*/  @!P0 IMAD R7, R17, 0x100, R14 ;  /* 0x0000010011078824 */ /* 0x000fe200078e020e */
[C---:B------:R-:W-:Y:S02]  /*0630*/  IADD3 R12, R0.reuse, 0xa, RZ ;  /* 0x0000000a000c7810 */ /* 0x040fe40007ffe0ff */
[----:B------:R-:W-:Y:S02]  /*0640*/  IADD3 R20, R0, 0xe, RZ ;  /* 0x0000000e00147810 */ /* 0x000fe40007ffe0ff */
[----:B------:R-:W-:Y:S02]  /*0650*/  @P2 LOP3.LUT R14, R15, 0x77, RZ, 0xfc, !PT ;  /* 0x000000770f0e2812 */ /* 0x000fe400078efcff */
[-C--:B------:R-:W-:Y:S02]  /*0660*/  ISETP.GE.AND P6, PT, R16, R25.reuse, PT ;  /* 0x000000191000720c */ /* 0x080fe40003fc6270 */
[----:B------:R-:W-:-:S02]  /*0670*/  ISETP.GE.AND P0, PT, R12, R25, PT ;  /* 0x000000190c00720c */ /* 0x000fc40003f06270 */
[----:B------:R-:W-:Y:S02]  /*0680*/  IADD3 R12, R0, 0x7, RZ ;  /* 0x00000007000c7810 */ /* 0x000fe40007ffe0ff */
[----:B------:R-:W-:Y:S02]  /*0690*/  LOP3.LUT R16, R13, 0xffff00ff, RZ, 0xc0, !PT ;  /* 0xffff00ff0d107812 */ /* 0x000fe400078ec0ff */
[----:B------:R-:W-:Y:S02]  /*06a0*/  ISETP.GE.AND P1, PT, R12, R25, PT ;  /* 0x000000190c00720c */ /* 0x000fe40003f26270 */
[----:B------:R-:W-:-:S05]  /*06b0*/  IADD3 R12, R0, 0xb, RZ ;  /* 0x0000000b000c7810 */ /* 0x000fca0007ffe0ff */
[----:B------:R-:W4:Y:S01]  /*06c0*/  @!P0 LDG.E.U8 R15, [R8.64+0xa] ;  /* 0x00000a04080f8981 */ /* 0x000f22000c1e1100 */
[----:B--2---:R-:W-:Y:S02]  /*06d0*/  @!P2 LOP3.LUT R14, R18, 0xffffff00, R21, 0xf8, !PT ;  /* 0xffffff00120ea812 */ /* 0x004fe400078ef815 */
[-C--:B------:R-:W-:Y:S02]  /*06e0*/  ISETP.GE.AND P2, PT, R20, R25.reuse, PT ;  /* 0x000000191400720c */ /* 0x080fe40003f46270 */
[----:B------:R-:W-:Y:S02]  /*06f0*/  LOP3.LUT R13, R14, 0xffff00ff, RZ, 0xc0, !PT ;  /* 0xffff00ff0e0d7812 */ /* 0x000fe400078ec0ff */
[----:B------:R-:W-:Y:S02]  /*0700*/  IADD3 R20, R0, 0xf, RZ ;  /* 0x0000000f00147810 */ /* 0x000fe40007ffe0ff */
[----:B------:R-:W-:Y:S01]  /*0710*/  @P3 LOP3.LUT R14, R16, 0x7700, RZ, 0xfc, !PT ;  /* 0x00007700100e3812 */ /* 0x000fe200078efcff */
[----:B---3--:R-:W-:Y:S01]  /*0720*/  @!P3 IMAD R14, R11, 0x100, R16 ;  /* 0x000001000b0eb824 */ /* 0x008fe200078e0210 */
[----:B------:R-:W-:Y:S01]  /*0730*/  @P4 LOP3.LUT R18, R13, 0x7700, RZ, 0xfc, !PT ;  /* 0x000077000d124812 */ /* 0x000fe200078efcff */
[----:B------:R-:W-:Y:S01]  /*0740*/  @!P4 IMAD R18, R10, 0x100, R13 ;  /* 0x000001000a12c824 */ /* 0x000fe200078e020d */
[-C--:B------:R-:W-:Y:S01]  /*0750*/  ISETP.GE.AND P3, PT, R12, R25.reuse, PT ;  /* 0x000000190c00720c */ /* 0x080fe20003f66270 */
[----:B------:R-:W2:Y:S01]  /*0760*/  @!P6 LDG.E.U8 R10, [R8.64+0x6] ;  /* 0x00000604080ae981 */ /* 0x000ea2000c1e1100 */
[----:B------:R-:W-:-:S03]  /*0770*/  ISETP.GE.AND P4, PT, R20, R25, PT ;  /* 0x000000191400720c */ /* 0x000fc60003f86270 */
[----:B------:R-:W3:Y:S04]  /*0780*/  @!P2 LDG.E.U8 R19, [R8.64+0xe] ;  /* 0x00000e040813a981 */ /* 0x000ee8000c1e1100 */
[----:B------:R0:W3:Y:S04]  /*0790*/  @!P5 LDG.E.U8 R12, [R8.64+0x3] ;  /* 0x00000304080cd981 */ /* 0x0000e8000c1e1100 */
[----:B------:R1:W3:Y:S04]  /*07a0*/  @!P1 LDG.E.U8 R13, [R8.64+0x7] ;  /* 0x00000704080d9981 */ /* 0x0002e8000c1e1100 */
[----:B------:R1:W3:Y:S04]  /*07b0*/  @!P3 LDG.E.U8 R17, [R8.64+0xb] ;  /* 0x00000b040811b981 */ /* 0x0002e8000c1e1100 */
[----:B------:R1:W3:Y:S01]  /*07c0*/  @!P4 LDG.E.U8 R21, [R8.64+0xf] ;  /* 0x00000f040815c981 */ /* 0x0002e2000c1e1100 */
[----:B------:R-:W-:-:S02]  /*07d0*/  LOP3.LUT R7, R7, 0xff00ffff, RZ, 0xc0, !PT ;  /* 0xff00ffff07077812 */ /* 0x000fc400078ec0ff */
[----:B------:R-:W-:Y:S02]  /*07e0*/  LOP3.LUT R16, R14, 0xff00ffff, RZ, 0xc0, !PT ;  /* 0xff00ffff0e107812 */ /* 0x000fe400078ec0ff */
[----:B------:R-:W-:Y:S02]  /*07f0*/  LOP3.LUT R20, R18, 0xff00ffff, RZ, 0xc0, !PT ;  /* 0xff00ffff12147812 */ /* 0x000fe400078ec0ff */
[----:B------:R-:W-:Y:S02]  /*0800*/  @P6 LOP3.LUT R11, R7, 0x770000, RZ, 0xfc, !PT ;  /* 0x00770000070b6812 */ /* 0x000fe400078efcff */
[----:B------:R-:W-:Y:S02]  /*0810*/  @P0 LOP3.LUT R14, R16, 0x770000, RZ, 0xfc, !PT ;  /* 0x00770000100e0812 */ /* 0x000fe400078efcff */
[----:B------:R-:W-:Y:S01]  /*0820*/  @P2 LOP3.LUT R18, R20, 0x770000, RZ, 0xfc, !PT ;  /* 0x0077000014122812 */ /* 0x000fe200078efcff */
[----:B----4-:R-:W-:-:S05]  /*0830*/  @!P0 IMAD R14, R15, 0x10000, R16 ;  /* 0x000100000f0e8824 */ /* 0x010fca00078e0210 */
[----:B------:R-:W-:Y:S01]  /*0840*/  LOP3.LUT R14, R14, 0xffffff, RZ, 0xc0, !PT ;  /* 0x00ffffff0e0e7812 */ /* 0x000fe200078ec0ff */
[----:B--2---:R-:W-:Y:S02]  /*0850*/  @!P6 IMAD R11, R10, 0x10000, R7 ;  /* 0x000100000a0be824 */ /* 0x004fe400078e0207 */
[----:B---3--:R-:W-:Y:S01]  /*0860*/  @!P2 IMAD R18, R19, 0x10000, R20 ;  /* 0x000100001312a824 */ /* 0x008fe200078e0214 */
[----:B------:R-:W-:Y:S02]  /*0870*/  LOP3.LUT R7, R6, 0xffffff, RZ, 0xc0, !PT ;  /* 0x00ffffff06077812 */ /* 0x000fe400078ec0ff */
[----:B------:R-:W-:Y:S02]  /*0880*/  LOP3.LUT R6, R11, 0xffffff, RZ, 0xc0, !PT ;  /* 0x00ffffff0b067812 */ /* 0x000fe400078ec0ff */
[----:B------:R-:W-:Y:S02]  /*0890*/  LOP3.LUT R18, R18, 0xffffff, RZ, 0xc0, !PT ;  /* 0x00ffffff12127812 */ /* 0x000fe400078ec0ff */
[----:B-1----:R-:W-:-:S02]  /*08a0*/  @P5 LOP3.LUT R8, R7, 0x77000000, RZ, 0xfc, !PT ;  /* 0x7700000007085812 */ /* 0x002fc400078efcff */
[----:B0-----:R-:W-:Y:S02]  /*08b0*/  @P1 LOP3.LUT R9, R6, 0x77000000, RZ, 0xfc, !PT ;  /* 0x7700000006091812 */ /* 0x001fe400078efcff */
[----:B------:R-:W-:Y:S02]  /*08c0*/  @P3 LOP3.LUT R10, R14, 0x77000000, RZ, 0xfc, !PT ;  /* 0x770000000e0a3812 */ /* 0x000fe400078efcff */
[----:B------:R-:W-:Y:S02]  /*08d0*/  @P4 LOP3.LUT R11, R18, 0x77000000, RZ, 0xfc, !PT ;  /* 0x77000000120b4812 */ /* 0x000fe400078efcff */
[----:B------:R-:W-:Y:S02]  /*08e0*/  @!P5 PRMT R8, R12, 0x654, R7 ;  /* 0x000006540c08d816 */ /* 0x000fe40000000007 */
[----:B------:R-:W-:Y:S02]  /*08f0*/  @!P1 PRMT R9, R13, 0x654, R6 ;  /* 0x000006540d099816 */ /* 0x000fe40000000006 */
[----:B------:R-:W-:-:S02]  /*0900*/  @!P3 PRMT R10, R17, 0x654, R14 ;  /* 0x00000654110ab816 */ /* 0x000fc4000000000e */
[----:B------:R-:W-:Y:S01]  /*0910*/  @!P4 PRMT R11, R21, 0x654, R18 ;  /* 0x00000654150bc816 */ /* 0x000fe20000000012 */
[----:B------:R-:W-:Y:S05]  /*0920*/  BRA `(.L_x_1929) ;  /* 0x0000006000007947 */ /* 0x000fea0003800000 */
.L_x_1930:
[----:B------:R-:W-:Y:S01]  /*0930*/  SHF.R.S32.HI R6, RZ, 0x1f, R5 ;  /* 0x0000001fff067819 */ /* 0x000fe20000011405 */
[----:B------:R-:W-:-:S03]  /*0940*/  IMAD.MOV.U32 R9, RZ, RZ, 0x10 ;  /* 0x00000010ff097424 */ /* 0x000fc600078e00ff */
[----:B------:R-:W-:-:S04]  /*0950*/  LEA.HI R6, R6, R5, RZ, 0x4 ;  /* 0x0000000506067211 */ /* 0x000fc800078f20ff */
[----:B------:R-:W-:-:S05]  /*0960*/  SHF.R.S32.HI R6, RZ, 0x4, R6 ;  /* 0x00000004ff067819 */ /* 0x000fca0000011406 */
[----:B------:R-:W-:-:S06]  /*0970*/  IMAD.WIDE R8, R6, R9, c[0x0][0x178] ;  /* 0x00005e0006087625 */ /* 0x000fcc00078e0209 */
[----:B------:R-:W5:Y:S02]  /*0980*/  LDG.E.128 R8, [R8.64] ;  /* 0x0000000408087981 */ /* 0x000f64000c1e1d00 */
.L_x_1929:
[----:B0-----:R-:W-:Y:S05]  /*0990*/  BSYNC B1 ;  /* 0x0000000000017941 */ /* 0x001fea0003800000 */
.L_x_1928:
[----:B-----5:R-:W-:Y:S01]  /*09a0*/  IMAD.SHL.U32 R7, R8, 0x4, RZ ;  /* 0x0000000408077824 */ /* 0x020fe200078e00ff */
[--C-:B------:R-:W-:Y:S01]  /*09b0*/  SHF.R.U32.HI R6, RZ, 0x2, R8.reuse ;  /* 0x00000002ff067819 */ /* 0x100fe20000011608 */
[----:B------:R-:W-:Y:S01]  /*09c0*/  BSSY B1, `(.L_x_1931) ;  /* 0x000003e000017945 */ /* 0x000fe20003800000 */
[----:B------:R-:W-:Y:S01]  /*09d0*/  SHF.R.U32.HI R12, RZ, 0xa, R8 ;  /* 0x0000000aff0c7819 */ /* 0x000fe20000011608 */
[----:B------:R-:W-:Y:S01]  /*09e0*/  IMAD.MOV.U32 R20, RZ, RZ, R10 ;  /* 0x000000ffff147224 */ /* 0x000fe200078e000a */
[--C-:B------:R-:W-:Y:S01]  /*09f0*/  SHF.R.U32.HI R13, RZ, 0x6, R8.reuse ;  /* 0x00000006ff0d7819 */ /* 0x100fe20000011608 */
[----:B------:R-:W-:Y:S01]  /*0a00*/  IMAD.MOV.U32 R21, RZ, RZ, R11 ;  /* 0x000000ffff157224 */ /* 0x000fe200078e000b */
[--C-:B------:R-:W-:Y:S02]  /*0a10*/  SHF.R.U32.HI R14, RZ, 0x12, R8.reuse ;  /* 0x00000012ff0e7819 */ /* 0x100fe40000011608 */
[--C-:B------:R-:W-:Y:S02]  /*0a20*/  SHF.R.U32.HI R15, RZ, 0xe, R8.reuse ;  /* 0x0000000eff0f7819 */ /* 0x100fe40000011608 */
[----:B------:R-:W-:-:S02]  /*0a30*/  SHF.R.U32.HI R16, RZ, 0x1a, R8 ;  /* 0x0000001aff107819 */ /* 0x000fc40000011608 */
[--C-:B------:R-:W-:Y:S02]  /*0a40*/  SHF.R.U32.HI R17, RZ, 0x16, R8.reuse ;  /* 0x00000016ff117819 */ /* 0x100fe40000011608 */
[----:B------:R-:W-:Y:S01]  /*0a50*/  LOP3.LUT R33, R6, 0x3c, RZ, 0xc0, !PT ;  /* 0x0000003c06217812 */ /* 0x000fe200078ec0ff */
[----:B------:R-:W-:Y:S01]  /*0a60*/  IMAD.MOV.U32 R6, RZ, RZ, R8 ;  /* 0x000000ffff067224 */ /* 0x000fe200078e0008 */
[----:B------:R-:W-:Y:S01]  /*0a70*/  LOP3.LUT R35, R7, 0x3c, RZ, 0xc0, !PT ;  /* 0x0000003c07237812 */ /* 0x000fe200078ec0ff */
[----:B------:R-:W-:Y:S01]  /*0a80*/  IMAD.MOV.U32 R7, RZ, RZ, R9 ;  /* 0x000000ffff077224 */ /* 0x000fe200078e0009 */
[----:B------:R-:W-:Y:S02]  /*0a90*/  LOP3.LUT R12, R12, 0x3c, RZ, 0xc0, !PT ;  /* 0x0000003c0c0c7812 */ /* 0x000fe400078ec0ff */
[----:B------:R-:W-:Y:S01]  /*0aa0*/  LOP3.LUT R13, R13, 0x3c, RZ, 0xc0, !PT ;  /* 0x0000003c0d0d7812 */ /* 0x000fe200078ec0ff */
[----:B------:R-:W0:Y:S01]  /*0ab0*/  LDS R33, [R33] ;  /* 0x0000000021217984 */ /* 0x000e220000000800 */
[----:B------:R-:W-:-:S02]  /*0ac0*/  LOP3.LUT R14, R14, 0x3c, RZ, 0xc0, !PT ;  /* 0x0000003c0e0e7812 */ /* 0x000fc400078ec0ff */
[----:B------:R-:W-:Y:S01]  /*0ad0*/  LOP3.LUT R15, R15, 0x3c, RZ, 0xc0, !PT ;  /* 0x0000003c0f0f7812 */ /* 0x000fe200078ec0ff */
[----:B------:R-:W1:Y:S01]  /*0ae0*/  LDS R35, [R35] ;  /* 0x0000000023237984 */ /* 0x000e620000000800 */
[----:B------:R-:W-:Y:S02]  /*0af0*/  LOP3.LUT R16, R16, 0x3c, RZ, 0xc0, !PT ;  /* 0x0000003c10107812 */ /* 0x000fe400078ec0ff */
[----:B------:R-:W-:Y:S01]  /*0b00*/  LOP3.LUT R17, R17, 0x3c, RZ, 0xc0, !PT ;  /* 0x0000003c11117812 */ /* 0x000fe200078ec0ff */
[----:B------:R2:W3:Y:S01]  /*0b10*/  LDS R38, [R12] ;  /* 0x000000000c267984 */ /* 0x0004e20000000800 */
[----:B------:R-:W-:-:S03]  /*0b20*/  IADD3 R34, R22, -0x17, RZ ;  /* 0xffffffe916227810 */ /* 0x000fc60007ffe0ff */
[----:B------:R2:W4:Y:S01]  /*0b30*/  LDS R36, [R13] ;  /* 0x000000000d247984 */ /* 0x0005220000000800 */
[----:B------:R-:W-:-:S03]  /*0b40*/  ISETP.GE.AND P0, PT, R34, c[0x0][0x168], PT ;  /* 0x00005a0022007a0c */ /* 0x000fc60003f06270 */
[----:B------:R2:W0:Y:S04]  /*0b50*/  LDS R42, [R14] ;  /* 0x000000000e2a7984 */ /* 0x0004280000000800 */
[----:B------:R2:W0:Y:S04]  /*0b60*/  LDS R40, [R15] ;  /* 0x000000000f287984 */ /* 0x0004280000000800 */
[----:B------:R2:W0:Y:S04]  /*0b70*/  LDS R45, [R16] ;  /* 0x00000000102d7984 */ /* 0x0004280000000800 */
[----:B------:R2:W0:Y:S01]  /*0b80*/  LDS R32, [R17] ;  /* 0x0000000011207984 */ /* 0x0004220000000800 */
[----:B------:R-:W-:Y:S05]  /*0b90*/  @!P0 BRA `(.L_x_1932) ;  /* 0x000001e000008947 */ /* 0x000fea0003800000 */
[C---:B------:R-:W-:Y:S01]  /*0ba0*/  IADD3 R8, R22.reuse, -0x1f, RZ ;  /* 0xffffffe116087810 */ /* 0x040fe20007ffe0ff */
[----:B--2---:R-:W-:Y:S01]  /*0bb0*/  CS2R R16, SRZ ;  /* 0x0000000000107805 */ /* 0x004fe2000001ff00 */
[C---:B------:R-:W-:Y:S01]  /*0bc0*/  IADD3 R12, R22.reuse, -0x1e, RZ ;  /* 0xffffffe2160c7810 */ /* 0x040fe20007ffe0ff */
[----:B------:R-:W-:Y:S01]  /*0bd0*/  CS2R R18, SRZ ;  /* 0x0000000000127805 */ /* 0x000fe2000001ff00 */
[----:B------:R-:W-:-:S02]  /*0be0*/  IADD3 R13, R22, -0x1d, RZ ;  /* 0xffffffe3160d7810 */ /* 0x000fc40007ffe0ff */
[----:B------:R-:W-:Y:S02]  /*0bf0*/  ISETP.GE.AND P0, PT, R8, c[0x0][0x168], PT ;  /* 0x00005a0008007a0c */ /* 0x000fe40003f06270 */
[----:B------:R-:W-:Y:S02]  /*0c00*/  ISETP.GE.AND P1, PT, R12, c[0x0][0x168], PT ;  /* 0x00005a000c007a0c */ /* 0x000fe40003f26270 */
[----:B------:R-:W-:Y:S02]  /*0c10*/  ISETP.GE.AND P2, PT, R13, c[0x0][0x168], PT ;  /* 0x00005a000d007a0c */ /* 0x000fe40003f46270 */
[C---:B------:R-:W-:Y:S02]  /*0c20*/  IADD3 R8, R22.reuse, -0x1c, RZ ;  /* 0xffffffe416087810 */ /* 0x040fe40007ffe0ff */
[C---:B------:R-:W-:Y:S02]  /*0c30*/  IADD3 R12, R22.reuse, -0x1b, RZ ;  /* 0xffffffe5160c7810 */ /* 0x040fe40007ffe0ff */
[----:B------:R-:W-:-:S02]  /*0c40*/  IADD3 R13, R22, -0x1a, RZ ;  /* 0xffffffe6160d7810 */ /* 0x000fc40007ffe0ff */
[----:B------:R-:W-:Y:S02]  /*0c50*/  IADD3 R14, R22, -0x19, RZ ;  /* 0xffffffe7160e7810 */ /* 0x000fe40007ffe0ff */
[----:B------:R-:W-:Y:S02]  /*0c60*/  ISETP.GE.AND P3, PT, R8, c[0x0][0x168], PT ;  /* 0x00005a0008007a0c */ /* 0x000fe40003f66270 */
[----:B------:R-:W-:Y:S02]  /*0c70*/  ISETP.GE.AND P4, PT, R12, c[0x0][0x168], PT ;  /* 0x00005a000c007a0c */ /* 0x000fe40003f86270 */
[----:B------:R-:W-:Y:S02]  /*0c80*/  ISETP.GE.AND P5, PT, R13, c[0x0][0x168], PT ;  /* 0x00005a000d007a0c */ /* 0x000fe40003fa6270 */
[----:B------:R-:W-:Y:S01]  /*0c90*/  ISETP.GE.AND P6, PT, R14, c[0x0][0x168], PT ;  /* 0x00005a000e007a0c */ /* 0x000fe20003fc6270 */
[----:B------:R-:W-:Y:S01]  /*0ca0*/  CS2R R12, SRZ ;  /* 0x00000000000c7805 */ /* 0x000fe2000001ff00 */
[----:B------:R-:W-:-:S05]  /*0cb0*/  CS2R R14, SRZ ;  /* 0x00000000000e7805 */ /* 0x000fca000001ff00 */
[----:B------:R2:W5:Y:S04]  /*0cc0*/  @!P1 LDG.E.CONSTANT R13, [R30.64+-0x3c] ;  /* 0xffffc4041e0d9981 */ /* 0x000568000c1e9900 */
[----:B------:R2:W5:Y:S04]  /*0cd0*/  @!P2 LDG.E.CONSTANT R14, [R30.64+-0x38] ;  /* 0xffffc8041e0ea981 */ /* 0x000568000c1e9900 */
[----:B------:R2:W5:Y:S04]  /*0ce0*/  @!P3 LDG.E.CONSTANT R15, [R30.64+-0x34] ;  /* 0xffffcc041e0fb981 */ /* 0x000568000c1e9900 */
[----:B------:R2:W5:Y:S04]  /*0cf0*/  @!P4 LDG.E.CONSTANT R16, [R30.64+-0x30] ;  /* 0xffffd0041e10c981 */ /* 0x000568000c1e9900 */
[----:B------:R2:W5:Y:S04]  /*0d00*/  @!P5 LDG.E.CONSTANT R17, [R30.64+-0x2c] ;  /* 0xffffd4041e11d981 */ /* 0x000568000c1e9900 */
[----:B------:R2:W5:Y:S01]  /*0d10*/  @!P6 LDG.E.CONSTANT R18, [R30.64+-0x28] ;  /* 0xffffd8041e12e981 */ /* 0x000562000c1e9900 */
[----:B------:R-:W-:-:S03]  /*0d20*/  IADD3 R8, R22, -0x18, RZ ;  /* 0xffffffe816087810 */ /* 0x000fc60007ffe0ff */
[----:B------:R2:W5:Y:S01]  /*0d30*/  @!P0 LDG.E.CONSTANT R12, [R30.64+-0x40] ;  /* 0xffffc0041e0c8981 */ /* 0x000562000c1e9900 */
[----:B------:R-:W-:-:S13]  /*0d40*/  ISETP.GE.AND P0, PT, R8, c[0x0][0x168], PT ;  /* 0x00005a0008007a0c */ /* 0x000fda0003f06270 */
[----:B------:R-:W-:Y:S05]  /*0d50*/  @P0 BRA `(.L_x_1933) ;  /* 0x0000004000000947 */ /* 0x000fea0003800000 */
[----:B--2---:R2:W5:Y:S01]  /*0d60*/  LDG.E.CONSTANT R19, [R30.64+-0x24] ;  /* 0xffffdc041e137981 */ /* 0x004562000c1e9900 */
[----:B------:R-:W-:Y:S05]  /*0d70*/  BRA `(.L_x_1933) ;  /* 0x0000002000007947 */ /* 0x000fea0003800000 */
.L_x_1932:
[----:B--2---:R2:W5:Y:S04]  /*0d80*/  LDG.E.128.CONSTANT R12, [R30.64+-0x40] ;  /* 0xffffc0041e0c7981 */ /* 0x004568000c1e9d00 */
[----:B------:R2:W5:Y:S02]  /*0d90*/  LDG.E.128.CONSTANT R16, [R30.64+-0x30] ;  /* 0xffffd0041e107981 */ /* 0x000564000c1e9d00 */
.L_x_1933:
[----:B--2---:R-:W-:Y:S05]  /*0da0*/  BSYNC B1 ;  /* 0x0000000000017941 */ /* 0x004fea0003800000 */
.L_x_1931:
[C---:B0-----:R-:W-:Y:S01]  /*0db0*/  FMUL.FTZ R33, R28.reuse, R33 ;  /* 0x000000211c217220 */ /* 0x041fe20000410000 */
[--C-:B------:R-:W-:Y:S01]  /*0dc0*/  SHF.R.U32.HI R41, RZ, 0x2, R9.reuse ;  /* 0x00000002ff297819 */ /* 0x100fe20000011609 */
[C---:B-1----:R-:W-:Y:S01]  /*0dd0*/  FMUL.FTZ R35, R28.reuse, R35 ;  /* 0x000000231c237220 */ /* 0x042fe20000410000 */
[----:B------:R-:W-:Y:S01]  /*0de0*/  SHF.R.U32.HI R39, RZ, 0xa, R9 ;  /* 0x0000000aff277819 */ /* 0x000fe20000011609 */
[----:B-----5:R-:W-:Y:S01]  /*0df0*/  FFMA.FTZ R12, R33, R12, R29 ;  /* 0x0000000c210c7223 */ /* 0x020fe2000001001d */
[--C-:B------:R-:W-:Y:S01]  /*0e00*/  SHF.R.U32.HI R37, RZ, 0x6, R9.reuse ;  /* 0x00000006ff257819 */ /* 0x100fe20000011609 */
[----:B------:R-:W-:Y:S01]  /*0e10*/  IMAD.SHL.U32 R43, R9, 0x4, RZ ;  /* 0x00000004092b7824 */ /* 0x000fe200078e00ff */
[--C-:B------:R-:W-:Y:S01]  /*0e20*/  SHF.R.U32.HI R33, RZ, 0xe, R9.reuse ;  /* 0x0000000eff217819 */ /* 0x100fe20000011609 */
[----:B------:R-:W-:Y:S01]  /*0e30*/  FFMA.FTZ R13, R35, R13, R12 ;  /* 0x0000000d230d7223 */ /* 0x000fe2000001000c */
[--C-:B------:R-:W-:Y:S01]  /*0e40*/  SHF.R.U32.HI R35, RZ, 0x12, R9.reuse ;  /* 0x00000012ff237819 */ /* 0x100fe20000011609 */
[C---:B---3--:R-:W-:Y:S01]  /*0e50*/  FMUL.FTZ R38, R28.reuse, R38 ;  /* 0x000000261c267220 */ /* 0x048fe20000410000 */
[--C-:B------:R-:W-:Y:S01]  /*0e60*/  SHF.R.U32.HI R29, RZ, 0x1a, R9.reuse ;  /* 0x0000001aff1d7819 */ /* 0x100fe20000011609 */
[----:B----4-:R-:W-:Y:S01]  /*0e70*/  FMUL.FTZ R36, R28, R36 ;  /* 0x000000241c247220 */ /* 0x010fe20000410000 */
[----:B------:R-:W-:Y:S01]  /*0e80*/  SHF.R.U32.HI R9, RZ, 0x16, R9 ;  /* 0x00000016ff097819 */ /* 0x000fe20000011609 */
[----:B------:R-:W-:Y:S01]  /*0e90*/  FFMA.FTZ R14, R38, R14, R13 ;  /* 0x0000000e260e7223 */ /* 0x000fe2000001000d */
[----:B------:R-:W-:Y:S01]  /*0ea0*/  LOP3.LUT R41, R41, 0x3c, RZ, 0xc0, !PT ;  /* 0x0000003c29297812 */ /* 0x000fe200078ec0ff */
[----:B------:R-:W-:Y:S01]  /*0eb0*/  FMUL.FTZ R42, R28, R42 ;  /* 0x0000002a1c2a7220 */ /* 0x000fe20000410000 */
[----:B------:R-:W-:Y:S01]  /*0ec0*/  LOP3.LUT R43, R43, 0x3c, RZ, 0xc0, !PT ;  /* 0x0000003c2b2b7812 */ /* 0x000fe200078ec0ff */
[----:B------:R-:W-:Y:S01]  /*0ed0*/  FFMA.FTZ R15, R36, R15, R14 ;  /* 0x0000000f240f7223 */ /* 0x000fe2000001000e */
[----:B------:R-:W-:Y:S01]  /*0ee0*/  LOP3.LUT R39, R39, 0x3c, RZ, 0xc0, !PT ;  /* 0x0000003c27277812 */ /* 0x000fe200078ec0ff */
[----:B------:R-:W-:Y:S01]  /*0ef0*/  FMUL.FTZ R40, R28, R40 ;  /* 0x000000281c287220 */ /* 0x000fe20000410000 */
[----:B------:R-:W-:Y:S01]  /*0f00*/  LOP3.LUT R37, R37, 0x3c, RZ, 0xc0, !PT ;  /* 0x0000003c25257812 */ /* 0x000fe200078ec0ff */
[----:B------:R-:W0:Y:S01]  /*0f10*/  LDS R41, [R41] ;  /* 0x0000000029297984 */ /* 0x000e220000000800 */
[----:B------:R-:W-:Y:S01]  /*0f20*/  LOP3.LUT R35, R35, 0x3c, RZ, 0xc0, !PT ;  /* 0x0000003c23237812 */ /* 0x000fe200078ec0ff */
[----:B------:R-:W-:Y:S01]  /*0f30*/  FFMA.FTZ R16, R42, R16, R15 ;  /* 0x000000102a107223 */ /* 0x000fe2000001000f */
[----:B------:R-:W-:Y:S01]  /*0f40*/  LOP3.LUT R33, R33, 0x3c, RZ, 0xc0, !PT ;  /* 0x0000003c21217812 */ /* 0x000fe200078ec0ff */
[----:B------:R-:W1:Y:S01]  /*0f50*/  LDS R43, [R43] ;  /* 0x000000002b2b7984 */ /* 0x000e620000000800 */
[----:B------:R-:W-:Y:S01]  /*0f60*/  LOP3.LUT R29, R29, 0x3c, RZ, 0xc0, !PT ;  /* 0x0000003c1d1d7812 */ /* 0x000fe200078ec0ff */
[----:B------:R-:W-:Y:S01]  /*0f70*/  FFMA.FTZ R17, R40, R17, R16 ;  /* 0x0000001128117223 */ /* 0x000fe20000010010 */
[----:B------:R-:W-:Y:S01]  /*0f80*/  LOP3.LUT R9, R9, 0x3c, RZ, 0xc0, !PT ;  /* 0x0000003c09097812 */ /* 0x000fe200078ec0ff */
[----:B------:R-:W2:Y:S01]  /*0f90*/  LDS R39, [R39] ;  /* 0x0000000027277984 */ /* 0x000ea20000000800 */
[----:B------:R-:W-:Y:S01]  /*0fa0*/  IADD3 R38, R22, -0xf, RZ ;  /* 0xfffffff116267810 */ /* 0x000fe20007ffe0ff */
[----:B------:R-:W-:Y:S01]  /*0fb0*/  FMUL.FTZ R45, R28, R45 ;  /* 0x0000002d1c2d7220 */ /* 0x000fe20000410000 */
[----:B------:R-:W-:Y:S01]  /*0fc0*/  BSSY B1, `(.L_x_1934) ;  /* 0x000002a000017945 */ /* 0x000fe20003800000 */
[----:B------:R-:W3:Y:S01]  /*0fd0*/  LDS R37, [R37] ;  /* 0x0000000025257984 */ /* 0x000ee20000000800 */
[----:B------:R-:W-:Y:S01]  /*0fe0*/  ISETP.GE.AND P0, PT, R38, c[0x0][0x168], PT ;  /* 0x00005a0026007a0c */ /* 0x000fe20003f06270 */
[----:B------:R-:W-:-:S02]  /*0ff0*/  FFMA.FTZ R18, R45, R18, R17 ;  /* 0x000000122d127223 */ /* 0x000fc40000010011 */
[----:B------:R-:W4:Y:S01]  /*1000*/  LDS R35, [R35] ;  /* 0x0000000023237984 */ /* 0x000f220000000800 */
[----:B------:R-:W-:-:S03]  /*1010*/  FMUL.FTZ R32, R28, R32 ;  /* 0x000000201c207220 */ /* 0x000fc60000410000 */
[----:B------:R-:W0:Y:S01]  /*1020*/  LDS R33, [R33] ;  /* 0x0000000021217984 */ /* 0x000e220000000800 */
[----:B------:R-:W-:-:S03]  /*1030*/  FFMA.FTZ R45, R32, R19, R18 ;  /* 0x00000013202d7223 */ /* 0x000fc60000010012 */
[----:B------:R-:W0:Y:S04]  /*1040*/  LDS R29, [R29] ;  /* 0x000000001d1d7984 */ /* 0x000e280000000800 */
[----:B------:R-:W0:Y:S01]  /*1050*/  LDS R9, [R9] ;  /* 0x0000000009097984 */ /* 0x000e220000000800 */
[----:B------:R-:W-:Y:S05]  /*1060*/  @!P0 BRA `(.L_x_1935) ;  /* 0x000001d000008947 */ /* 0x000fea0003800000 */
[C---:B------:R-:W-:Y:S01]  /*1070*/  IADD3 R8, R22.reuse, -0x16, RZ ;  /* 0xffffffea16087810 */ /* 0x040fe20007ffe0ff */
[----:B------:R-:W-:Y:S01]  /*1080*/  CS2R R16, SRZ ;  /* 0x0000000000107805 */ /* 0x000fe2000001ff00 */
[----:B------:R-:W-:Y:S01]  /*1090*/  IADD3 R12, R22, -0x15, RZ ;  /* 0xffffffeb160c7810 */ /* 0x000fe20007ffe0ff */
[----:B------:R-:W-:Y:S01]  /*10a0*/  CS2R R18, SRZ ;  /* 0x0000000000127805 */ /* 0x000fe2000001ff00 */
[----:B------:R-:W-:Y:S02]  /*10b0*/  ISETP.GE.AND P1, PT, R8, c[0x0][0x168], PT ;  /* 0x00005a0008007a0c */ /* 0x000fe40003f26270 */
[----:B------:R-:W-:-:S02]  /*10c0*/  ISETP.GE.AND P2, PT, R12, c[0x0][0x168], PT ;  /* 0x00005a000c007a0c */ /* 0x000fc40003f46270 */
[C---:B------:R-:W-:Y:S02]  /*10d0*/  IADD3 R8, R22.reuse, -0x14, RZ ;  /* 0xffffffec16087810 */ /* 0x040fe40007ffe0ff */
[C---:B------:R-:W-:Y:S02]  /*10e0*/  IADD3 R12, R22.reuse, -0x13, RZ ;  /* 0xffffffed160c7810 */ /* 0x040fe40007ffe0ff */
[C---:B------:R-:W-:Y:S02]  /*10f0*/  IADD3 R13, R22.reuse, -0x12, RZ ;  /* 0xffffffee160d7810 */ /* 0x040fe40007ffe0ff */
[----:B------:R-:W-:Y:S02]  /*1100*/  IADD3 R14, R22, -0x11, RZ ;  /* 0xffffffef160e7810 */ /* 0x000fe40007ffe0ff */
[----:B------:R-:W-:Y:S02]  /*1110*/  ISETP.GE.AND P3, PT, R8, c[0x0][0x168], PT ;  /* 0x00005a0008007a0c */ /* 0x000fe40003f66270 */
[----:B------:R-:W-:-:S02]  /*1120*/  ISETP.GE.AND P4, PT, R12, c[0x0][0x168], PT ;  /* 0x00005a000c007a0c */ /* 0x000fc40003f86270 */
[----:B------:R-:W-:Y:S02]  /*1130*/  ISETP.GE.AND P5, PT, R13, c[0x0][0x168], PT ;  /* 0x00005a000d007a0c */ /* 0x000fe40003fa6270 */
[----:B------:R-:W-:Y:S01]  /*1140*/  ISETP.GE.AND P6, PT, R14, c[0x0][0x168], PT ;  /* 0x00005a000e007a0c */ /* 0x000fe20003fc6270 */
[----:B------:R-:W-:Y:S01]  /*1150*/  CS2R R12, SRZ ;  /* 0x00000000000c7805 */ /* 0x000fe2000001ff00 */
[----:B------:R-:W-:Y:S01]  /*1160*/  CS2R R14, SRZ ;  /* 0x00000000000e7805 */ /* 0x000fe2000001ff00 */
[----:B------:R-:W-:-:S04]  /*1170*/  ISETP.GE.AND P0, PT, R34, c[0x0][0x168], PT ;  /* 0x00005a0022007a0c */ /* 0x000fc80003f06270 */
        /* <DEDUP_REMOVED lines=10> */
[----:B----4-:R4:W5:Y:S01]  /*1220*/  LDG.E.CONSTANT R19, [R30.64+-0x4] ;  /* 0xfffffc041e137981 */ /* 0x010962000c1e9900 */
[----:B------:R-:W-:Y:S05]  /*1230*/  BRA `(.L_x_1936) ;  /* 0x0000002000007947 */ /* 0x000fea0003800000 */
.L_x_1935:
[----:B------:R4:W5:Y:S04]  /*1240*/  LDG.E.128.CONSTANT R12, [R30.64+-0x20] ;  /* 0xffffe0041e0c7981 */ /* 0x000968000c1e9d00 */
[----:B------:R4:W5:Y:S02]  /*1250*/  LDG.E.128.CONSTANT R16, [R30.64+-0x10] ;  /* 0xfffff0041e107981 */ /* 0x000964000c1e9d00 */
.L_x_1936:
[----:B----4-:R-:W-:Y:S05]  /*1260*/  BSYNC B1 ;  /* 0x0000000000017941 */ /* 0x010fea0003800000 */
.L_x_1934:
[C---:B0-----:R-:W-:Y:S01]  /*1270*/  FMUL.FTZ R41, R28.reuse, R41 ;  /* 0x000000291c297220 */ /* 0x041fe20000410000 */
[--C-:B------:R-:W-:Y:S01]  /*1280*/  SHF.R.U32.HI R36, RZ, 0x2, R10.reuse ;  /* 0x00000002ff247819 */ /* 0x100fe2000001160a */
[----:B-1----:R-:W-:Y:S01]  /*1290*/  FMUL.FTZ R43, R28, R43 ;  /* 0x0000002b1c2b7220 */ /* 0x002fe20000410000 */
[--C-:B------:R-:W-:Y:S01]  /*12a0*/  SHF.R.U32.HI R8, RZ, 0xe, R10.reuse ;  /* 0x0000000eff087819 */ /* 0x100fe2000001160a */
[----:B-----5:R-:W-:Y:S01]  /*12b0*/  FFMA.FTZ R12, R41, R12, R45 ;  /* 0x0000000c290c7223 */ /* 0x020fe2000001002d */
[--C-:B------:R-:W-:Y:S01]  /*12c0*/  SHF.R.U32.HI R41, RZ, 0xa, R10.reuse ;  /* 0x0000000aff297819 */ /* 0x100fe2000001160a */
[----:B------:R-:W-:Y:S01]  /*12d0*/  IMAD.SHL.U32 R34, R10, 0x4, RZ ;  /* 0x000000040a227824 */ /* 0x000fe200078e00ff */
[----:B------:R-:W-:Y:S01]  /*12e0*/  SHF.R.U32.HI R45, RZ, 0x12, R10 ;  /* 0x00000012ff2d7819 */ /* 0x000fe2000001160a */
[----:B------:R-:W-:Y:S01]  /*12f0*/  FFMA.FTZ R13, R43, R13, R12 ;  /* 0x0000000d2b0d7223 */ /* 0x000fe2000001000c */
[--C-:B------:R-:W-:Y:S01]  /*1300*/  SHF.R.U32.HI R43, RZ, 0x6, R10.reuse ;  /* 0x00000006ff2b7819 */ /* 0x100fe2000001160a */
[C---:B--2---:R-:W-:Y:S01]  /*1310*/  FMUL.FTZ R39, R28.reuse, R39 ;  /* 0x000000271c277220 */ /* 0x044fe20000410000 */
[--C-:B------:R-:W-:Y:S01]  /*1320*/  SHF.R.U32.HI R12, RZ, 0x1a, R10.reuse ;  /* 0x0000001aff0c7819 */ /* 0x100fe2000001160a */
[----:B---3--:R-:W-:Y:S01]  /*1330*/  FMUL.FTZ R37, R28, R37 ;  /* 0x000000251c257220 */ /* 0x008fe20000410000 */
        /* <DEDUP_REMOVED lines=34> */
[----:B------:R-:W-:Y:S01]  /*1560*/  IMAD.MOV.U32 R18, RZ, RZ, RZ ;  /* 0x000000ffff127224 */ /* 0x000fe200078e00ff */
        /* <DEDUP_REMOVED lines=8> */
[----:B------:R-:W-:Y:S01]  /*15f0*/  ISETP.GE.AND P5, PT, R14, c[0x0][0x168], PT ;  /* 0x00005a000e007a0c */ /* 0x000fe20003fa6270 */
[----:B------:R-:W-:Y:S01]  /*1600*/  CS2R R12, SRZ ;  /* 0x00000000000c7805 */ /* 0x000fe2000001ff00 */
[----:B------:R-:W-:Y:S02]  /*1610*/  ISETP.GE.AND P6, PT, R15, c[0x0][0x168], PT ;  /* 0x00005a000f007a0c */ /* 0x000fe40003fc6270 */
[----:B------:R-:W-:Y:S01]  /*1620*/  CS2R R14, SRZ ;  /* 0x00000000000e7805 */ /* 0x000fe2000001ff00 */
[----:B------:R-:W-:Y:S02]  /*1630*/  ISETP.GE.AND P0, PT, R38, c[0x0][0x168], PT ;  /* 0x00005a0026007a0c */ /* 0x000fe40003f06270 */
[----:B------:R4:W5:Y:S04]  /*1640*/  @!P1 LDG.E.CONSTANT R13, [R30.64+0x4] ;  /* 0x000004041e0d9981 */ /* 0x000968000c1e9900 */
[----:B------:R4:W5:Y:S04]  /*1650*/  @!P2 LDG.E.CONSTANT R14, [R30.64+0x8] ;  /* 0x000008041e0ea981 */ /* 0x000968000c1e9900 */
[----:B------:R4:W5:Y:S04]  /*1660*/  @!P3 LDG.E.CONSTANT R15, [R30.64+0xc] ;  /* 0x00000c041e0fb981 */ /* 0x000968000c1e9900 */
[----:B------:R4:W5:Y:S04]  /*1670*/  @!P4 LDG.E.CONSTANT R16, [R30.64+0x10] ;  /* 0x000010041e10c981 */ /* 0x000968000c1e9900 */
[----:B------:R4:W5:Y:S04]  /*1680*/  @!P5 LDG.E.CONSTANT R17, [R30.64+0x14] ;  /* 0x000014041e11d981 */ /* 0x000968000c1e9900 */
[----:B------:R4:W5:Y:S01]  /*1690*/  @!P6 LDG.E.CONSTANT R18, [R30.64+0x18] ;  /* 0x000018041e12e981 */ /* 0x000962000c1e9900 */
[----:B------:R-:W-:-:S03]  /*16a0*/  IADD3 R19, R22, -0x8, RZ ;  /* 0xfffffff816137810 */ /* 0x000fc60007ffe0ff */
[----:B------:R4:W5:Y:S01]  /*16b0*/  @!P0 LDG.E.CONSTANT R12, [R30.64] ;  /* 0x000000041e0c8981 */ /* 0x000962000c1e9900 */
[----:B------:R-:W-:Y:S01]  /*16c0*/  ISETP.GE.AND P0, PT, R19, c[0x0][0x168], PT ;  /* 0x00005a0013007a0c */ /* 0x000fe20003f06270 */
[----:B------:R-:W-:-:S12]  /*16d0*/  IMAD.MOV.U32 R19, RZ, RZ, RZ ;  /* 0x000000ffff137224 */ /* 0x000fd800078e00ff */
[----:B------:R-:W-:Y:S05]  /*16e0*/  @P0 BRA `(.L_x_1939) ;  /* 0x0000004000000947 */ /* 0x000fea0003800000 */
[----:B----4-:R4:W5:Y:S01]  /*16f0*/  LDG.E.CONSTANT R19, [R30.64+0x1c] ;  /* 0x00001c041e137981 */ /* 0x010962000c1e9900 */
[----:B------:R-:W-:Y:S05]  /*1700*/  BRA `(.L_x_1939) ;  /* 0x0000002000007947 */ /* 0x000fea0003800000 */
.L_x_1938:
[----:B------:R4:W5:Y:S04]  /*1710*/  LDG.E.128.CONSTANT R12, [R30.64] ;  /* 0x000000041e0c7981 */ /* 0x000968000c1e9d00 */
[----:B------:R4:W5:Y:S02]  /*1720*/  LDG.E.128.CONSTANT R16, [R30.64+0x10] ;  /* 0x000010041e107981 */ /* 0x000964000c1e9d00 */
.L_x_1939:
[----:B----4-:R-:W-:Y:S05]  /*1730*/  BSYNC B1 ;  /* 0x0000000000017941 */ /* 0x010fea0003800000 */
.L_x_1937:
[C---:B0-----:R-:W-:Y:S01]  /*1740*/  FMUL.FTZ R36, R28.reuse, R36 ;  /* 0x000000241c247220 */ /* 0x041fe20000410000 */
[--C-:B------:R-:W-:Y:S01]  /*1750*/  SHF.R.U32.HI R37, RZ, 0xa, R11.reuse ;  /* 0x0000000aff257819 */ /* 0x100fe2000001160b */
[----:B-1----:R-:W-:Y:S01]  /*1760*/  FMUL.FTZ R34, R28, R34 ;  /* 0x000000221c227220 */ /* 0x002fe20000410000 */
[----:B------:R-:W-:Y:S01]  /*1770*/  SHF.R.U32.HI R38, RZ, 0x2, R11 ;  /* 0x00000002ff267819 */ /* 0x000fe2000001160b */
[----:B-----5:R-:W-:Y:S01]  /*1780*/  FFMA.FTZ R12, R36, R12, R9 ;  /* 0x0000000c240c7223 */ /* 0x020fe20000010009 */
[--C-:B------:R-:W-:Y:S01]  /*1790*/  SHF.R.U32.HI R9, RZ, 0xe, R11.reuse ;  /* 0x0000000eff097819 */ /* 0x100fe2000001160b */
[----:B------:R-:W-:Y:S01]  /*17a0*/  IMAD.SHL.U32 R35, R11, 0x4, RZ ;  /* 0x000000040b237824 */ /* 0x000fe200078e00ff */
[--C-:B------:R-:W-:Y:S01]  /*17b0*/  SHF.R.U32.HI R36, RZ, 0x6, R11.reuse ;  /* 0x00000006ff247819 */ /* 0x100fe2000001160b */
[----:B------:R-:W-:Y:S01]  /*17c0*/  FFMA.FTZ R13, R34, R13, R12 ;  /* 0x0000000d220d7223 */ /* 0x000fe2000001000c */
[--C-:B------:R-:W-:Y:S01]  /*17d0*/  SHF.R.U32.HI R34, RZ, 0x12, R11.reuse ;  /* 0x00000012ff227819 */ /* 0x100fe2000001160b */
[C---:B--2---:R-:W-:Y:S01]  /*17e0*/  FMUL.FTZ R41, R28.reuse, R41 ;  /* 0x000000291c297220 */ /* 0x044fe20000410000 */
[--C-:B------:R-:W-:Y:S01]  /*17f0*/  SHF.R.U32.HI R12, RZ, 0x1a, R11.reuse ;  /* 0x0000001aff0c7819 */ /* 0x100fe2000001160b */
[C---:B---3--:R-:W-:Y:S01]  /*1800*/  FMUL.FTZ R43, R28.reuse, R43 ;  /* 0x0000002b1c2b7220 */ /* 0x048fe20000410000 */
        /* <DEDUP_REMOVED lines=18> */
[----:B------:R-:W-:Y:S01]  /*1930*/  IADD3 R8, R22, 0x1, RZ ;  /* 0x0000000116087810 */ /* 0x000fe20007ffe0ff */
[----:B------:R-:W-:Y:S01]  /*1940*/  FMUL.FTZ R10, R28, R10 ;  /* 0x0000000a1c0a7220 */ /* 0x000fe20000410000 */
[----:B------:R-:W-:Y:S01]  /*1950*/  BSSY B1, `(.L_x_1940) ;  /* 0x0000031000017945 */ /* 0x000fe20003800000 */
[----:B------:R-:W3:Y:S01]  /*1960*/  LDS R29, [R38] ;  /* 0x00000000261d7984 */ /* 0x000ee20000000800 */
[----:B------:R-:W-:Y:S01]  /*1970*/  ISETP.GE.AND P0, PT, R8, c[0x0][0x168], PT ;  /* 0x00005a0008007a0c */ /* 0x000fe20003f06270 */
[----:B------:R-:W-:-:S02]  /*1980*/  FFMA.FTZ R10, R10, R18, R17 ;  /* 0x000000120a0a7223 */ /* 0x000fc40000010011 */
[----:B------:R-:W4:Y:S01]  /*1990*/  LDS R39, [R36] ;  /* 0x0000000024277984 */ /* 0x000f220000000800 */
[----:B------:R-:W-:-:S03]  /*19a0*/  FMUL.FTZ R32, R28, R32 ;  /* 0x000000201c207220 */ /* 0x000fc60000410000 */
[----:B------:R-:W4:Y:S01]  /*19b0*/  LDS R9, [R9] ;  /* 0x0000000009097984 */ /* 0x000f220000000800 */
[----:B------:R-:W-:-:S03]  /*19c0*/  FFMA.FTZ R19, R32, R19, R10 ;  /* 0x0000001320137223 */ /* 0x000fc6000001000a */
[----:B------:R-:W4:Y:S04]  /*19d0*/  LDS R11, [R11] ;  /* 0x000000000b0b7984 */ /* 0x000f280000000800 */
[----:B------:R-:W4:Y:S01]  /*19e0*/  LDS R12, [R12] ;  /* 0x000000000c0c7984 */ /* 0x000f220000000800 */
[C---:B0-----:R-:W-:Y:S02]  /*19f0*/  FMUL.FTZ R16, R28.reuse, R35 ;  /* 0x000000231c107220 */ /* 0x041fe40000410000 */
[C---:B-1----:R-:W-:Y:S02]  /*1a00*/  FMUL.FTZ R37, R28.reuse, R37 ;  /* 0x000000251c257220 */ /* 0x042fe40000410000 */
[C---:B--2---:R-:W-:Y:S02]  /*1a10*/  FMUL.FTZ R35, R28.reuse, R34 ;  /* 0x000000221c237220 */ /* 0x044fe40000410000 */
[----:B---3--:R-:W-:-:S02]  /*1a20*/  FMUL.FTZ R29, R28, R29 ;  /* 0x0000001d1c1d7220 */ /* 0x008fc40000410000 */
[C---:B----4-:R-:W-:Y:S02]  /*1a30*/  FMUL.FTZ R18, R28.reuse, R39 ;  /* 0x000000271c127220 */ /* 0x050fe40000410000 */
[C---:B------:R-:W-:Y:S02]  /*1a40*/  FMUL.FTZ R32, R28.reuse, R9 ;  /* 0x000000091c207220 */ /* 0x040fe40000410000 */
[C---:B------:R-:W-:Y:S02]  /*1a50*/  FMUL.FTZ R17, R28.reuse, R11 ;  /* 0x0000000b1c117220 */ /* 0x040fe40000410000 */
[----:B------:R-:W-:Y:S01]  /*1a60*/  FMUL.FTZ R28, R28, R12 ;  /* 0x0000000c1c1c7220 */ /* 0x000fe20000410000 */
[----:B------:R-:W-:Y:S05]  /*1a70*/  @!P0 BRA `(.L_x_1941) ;  /* 0x000001c000008947 */ /* 0x000fea0003800000 */
[C---:B------:R-:W-:Y:S01]  /*1a80*/  IADD3 R8, R22.reuse, -0x6, RZ ;  /* 0xfffffffa16087810 */ /* 0x040fe20007ffe0ff */
[----:B------:R-:W-:Y:S01]  /*1a90*/  CS2R R12, SRZ ;  /* 0x00000000000c7805 */ /* 0x000fe2000001ff00 */
[----:B------:R-:W-:Y:S01]  /*1aa0*/  IADD3 R9, R22, -0x5, RZ ;  /* 0xfffffffb16097810 */ /* 0x000fe20007ffe0ff */
[----:B------:R-:W-:Y:S01]  /*1ab0*/  CS2R R14, SRZ ;  /* 0x00000000000e7805 */ /* 0x000fe2000001ff00 */
[----:B------:R-:W-:-:S02]  /*1ac0*/  ISETP.GE.AND P1, PT, R8, c[0x0][0x168], PT ;  /* 0x00005a0008007a0c */ /* 0x000fc40003f26270 */
[----:B------:R-:W-:Y:S02]  /*1ad0*/  ISETP.GE.AND P2, PT, R9, c[0x0][0x168], PT ;  /* 0x00005a0009007a0c */ /* 0x000fe40003f46270 */
[C---:B------:R-:W-:Y:S02]  /*1ae0*/  IADD3 R8, R22.reuse, -0x4, RZ ;  /* 0xfffffffc16087810 */ /* 0x040fe40007ffe0ff */
[C---:B------:R-:W-:Y:S02]  /*1af0*/  IADD3 R9, R22.reuse, -0x3, RZ ;  /* 0xfffffffd16097810 */ /* 0x040fe40007ffe0ff */
[C---:B------:R-:W-:Y:S02]  /*1b00*/  IADD3 R10, R22.reuse, -0x2, RZ ;  /* 0xfffffffe160a7810 */ /* 0x040fe40007ffe0ff */
[----:B------:R-:W-:Y:S02]  /*1b10*/  IADD3 R11, R22, -0x1, RZ ;  /* 0xffffffff160b7810 */ /* 0x000fe40007ffe0ff */
[----:B------:R-:W-:-:S02]  /*1b20*/  ISETP.GE.AND P3, PT, R8, c[0x0][0x168], PT ;  /* 0x00005a0008007a0c */ /* 0x000fc40003f66270 */
[----:B------:R-:W-:Y:S02]  /*1b30*/  ISETP.GE.AND P4, PT, R9, c[0x0][0x168], PT ;  /* 0x00005a0009007a0c */ /* 0x000fe40003f86270 */
        /* <DEDUP_REMOVED lines=10> */
[----:B------:R0:W5:Y:S04]  /*1be0*/  @!P6 LDG.E.CONSTANT R14, [R30.64+0x38] ;  /* 0x000038041e0ee981 */ /* 0x000168000c1e9900 */
[----:B------:R0:W5:Y:S01]  /*1bf0*/  @!P0 LDG.E.CONSTANT R8, [R30.64+0x20] ;  /* 0x000020041e088981 */ /* 0x000162000c1e9900 */
[----:B------:R-:W-:-:S13]  /*1c00*/  ISETP.GE.AND P0, PT, R22, c[0x0][0x168], PT ;  /* 0x00005a0016007a0c */ /* 0x000fda0003f06270 */
[----:B------:R-:W-:Y:S05]  /*1c10*/  @P0 BRA `(.L_x_1942) ;  /* 0x0000004000000947 */ /* 0x000fea0003800000 */
[----:B0-----:R0:W5:Y:S01]  /*1c20*/  LDG.E.CONSTANT R15, [R30.64+0x3c] ;  /* 0x00003c041e0f7981 */ /* 0x001162000c1e9900 */
[----:B------:R-:W-:Y:S05]  /*1c30*/  BRA `(.L_x_1942) ;  /* 0x0000002000007947 */ /* 0x000fea0003800000 */
.L_x_1941:
[----:B------:R0:W5:Y:S04]  /*1c40*/  LDG.E.128.CONSTANT R8, [R30.64+0x20] ;  /* 0x000020041e087981 */ /* 0x000168000c1e9d00 */
[----:B------:R0:W5:Y:S02]  /*1c50*/  LDG.E.128.CONSTANT R12, [R30.64+0x30] ;  /* 0x000030041e0c7981 */ /* 0x000164000c1e9d00 */
.L_x_1942:
[----:B0-----:R-:W-:Y:S05]  /*1c60*/  BSYNC B1 ;  /* 0x0000000000017941 */ /* 0x001fea0003800000 */
.L_x_1940:
[----:B-----5:R-:W-:Y:S01]  /*1c70*/  FFMA.FTZ R8, R29, R8, R19 ;  /* 0x000000081d087223 */ /* 0x020fe20000010013 */
[----:B------:R-:W-:Y:S02]  /*1c80*/  IADD3 R30, P1, R30, 0x1000, RZ ;  /* 0x000010001e1e7810 */ /* 0x000fe40007f3e0ff */
[----:B------:R-:W-:Y:S01]  /*1c90*/  IADD3 R2, R2, 0x400, RZ ;  /* 0x0000040002027810 */ /* 0x000fe20007ffe0ff */
[----:B------:R-:W-:Y:S01]  /*1ca0*/  FFMA.FTZ R8, R16, R9, R8 ;  /* 0x0000000910087223 */ /* 0x000fe20000010008 */
[----:B------:R-:W-:Y:S01]  /*1cb0*/  IADD3 R9, R22, 0x3e1, RZ ;  /* 0x000003e116097810 */ /* 0x000fe20007ffe0ff */
[----:B------:R-:W-:Y:S01]  /*1cc0*/  IMAD.X R31, RZ, RZ, R31, P1 ;  /* 0x000000ffff1f7224 */ /* 0x000fe200008e061f */
[----:B------:R-:W-:Y:S01]  /*1cd0*/  IADD3 R3, P1, R3, 0x200, RZ ;  /* 0x0000020003037810 */ /* 0x000fe20007f3e0ff */
[----:B------:R-:W-:Y:S01]  /*1ce0*/  FFMA.FTZ R8, R37, R10, R8 ;  /* 0x0000000a25087223 */ /* 0x000fe20000010008 */
[----:B------:R-:W-:-:S02]  /*1cf0*/  ISETP.GE.AND P0, PT, R9, c[0x0][0x168], PT ;  /* 0x00005a0009007a0c */ /* 0x000fc40003f06270 */
[----:B------:R-:W-:Y:S01]  /*1d00*/  IADD3 R5, R5, 0x200, RZ ;  /* 0x0000020005057810 */ /* 0x000fe20007ffe0ff */
[----:B------:R-:W-:Y:S01]  /*1d10*/  FFMA.FTZ R8, R18, R11, R8 ;  /* 0x0000000b12087223 */ /* 0x000fe20000010008 */
[----:B------:R-:W-:Y:S01]  /*1d20*/  IADD3 R0, R0, 0x200, RZ ;  /* 0x0000020000007810 */ /* 0x000fe20007ffe0ff */
[----:B------:R-:W-:Y:S01]  /*1d30*/  IMAD.X R4, RZ, RZ, R4, P1 ;  /* 0x000000ffff047224 */ /* 0x000fe200008e0604 */
[----:B------:R-:W-:Y:S01]  /*1d40*/  IADD3 R22, R22, 0x400, RZ ;  /* 0x0000040016167810 */ /* 0x000fe20007ffe0ff */
[----:B------:R-:W-:-:S04]  /*1d50*/  FFMA.FTZ R8, R35, R12, R8 ;  /* 0x0000000c23087223 */ /* 0x000fc80000010008 */
[----:B------:R-:W-:-:S04]  /*1d60*/  FFMA.FTZ R8, R32, R13, R8 ;  /* 0x0000000d20087223 */ /* 0x000fc80000010008 */
[----:B------:R-:W-:-:S04]  /*1d70*/  FFMA.FTZ R8, R17, R14, R8 ;  /* 0x0000000e11087223 */ /* 0x000fc80000010008 */
[----:B------:R-:W-:Y:S01]  /*1d80*/  FFMA.FTZ R29, R28, R15, R8 ;  /* 0x0000000f1c1d7223 */ /* 0x000fe20000010008 */
[----:B------:R-:W-:Y:S01]  /*1d90*/  @P0 CALL.REL.NOINC `(.L_x_1927) ;  /* 0x0000001000000944 */ /* 0x000fe20003c00000 */
[----:B------:R-:W-:Y:S05]  /*1da0*/  BRA `(.L_x_1943) ;  /* 0xffffe48000007947 */ /* 0x000fea000383ffff */
.L_x_1927:
[----:B0-----:R-:W-:Y:S05]  /*1db0*/  BSYNC B0 ;  /* 0x0000000000007941 */ /* 0x001fea0003800000 */
.L_x_1926:
        /* <DEDUP_REMOVED lines=8> */
[----:B------:R-:W-:-:S04]  /*1e40*/  ISETP.GE.AND P0, PT, R24, c[0x0][0x160], PT ;  /* 0x0000580018007a0c */ /* 0x000fc80003f06270 */
[----:B------:R-:W-:Y:S01]  /*1e50*/  ISETP.NE.OR P0, PT, R26, RZ, P0 ;  /* 0x000000ff1a00720c */ /* 0x000fe20000705670 */
[----:B------:R0:W1:-:S12]  /*1e60*/  SHFL.DOWN P1, R4, R5, 0x10, 0x1f ;  /* 0x0a001f0005047f89 */ /* 0x0000580000020000 */
[----:B------:R-:W-:Y:S05]  /*1e70*/  @P0 EXIT ;  /* 0x000000000000094d */ /* 0x000fea0003800000 */
[----:B0-----:R-:W-:Y:S02]  /*1e80*/  IMAD.MOV.U32 R25, RZ, RZ, 0x4 ;  /* 0x00000004ff197424 */ /* 0x001fe400078e00ff */
[----:B-1----:R-:W-:Y:S02]  /*1e90*/  @P1 FADD R4, R5, R4 ;  /* 0x0000000405041221 */ /* 0x002fe40000000000 */
[----:B------:R-:W-:-:S05]  /*1ea0*/  IMAD.WIDE R24, R24, R25, c[0x0][0x190] ;  /* 0x0000640018187625 */ /* 0x000fca00078e0219 */
[----:B------:R-:W-:Y:S01]  /*1eb0*/  STG.E [R24.64], R4 ;  /* 0x0000000418007986 */ /* 0x000fe2000c101904 */
[----:B------:R-:W-:Y:S05]  /*1ec0*/  EXIT ;  /* 0x000000000000794d */ /* 0x000fea0003800000 */
.L_x_1944:
        /* <DEDUP_REMOVED lines=11> */
.L_x_2200:


//--------------------- .text._Z26kgemm_4bit_inference_naiveI13__nv_bfloat16Li128ELi16EEviiiPT_PhPfPKfS2_iiii --------------------------
	.section	.text._Z26kgemm_4bit_inference_naiveI13__nv_bfloat16Li128ELi16EEviiiPT_PhPfPKfS2_iiii,"ax",@progbits
	.sectioninfo	@"SHI_REGISTERS=48"
	.align	128
        .global         _Z26kgemm_4bit_inference_naiveI13__nv_bfloat16Li128ELi16EEviiiPT_PhPfPKfS2_iiii
        .type           _Z26kgemm_4bit_inference_naiveI13__nv_bfloat16Li128ELi16EEviiiPT_PhPfPKfS2_iiii,@function
        .size           _Z26kgemm_4bit_inference_naiveI13__nv_bfloat16Li128ELi16EEviiiPT_PhPfPKfS2_iiii,(.L_x_2201 - _Z26kgemm_4bit_inference_naiveI13__nv_bfloat16Li128ELi16EEviiiPT_PhPfPKfS2_iiii)
        .other          _Z26kgemm_4bit_inference_naiveI13__nv_bfloat16Li128ELi16EEviiiPT_PhPfPKfS2_iiii,@"STO_CUDA_ENTRY STV_DEFAULT"
_Z26kgemm_4bit_inference_naiveI13__nv_bfloat16Li128ELi16EEviiiPT_PhPfPKfS2_iiii:
.text._Z26kgemm_4bit_inference_naiveI13__nv_bfloat16Li128ELi16EEviiiPT_PhPfPKfS2_iiii:
[----:B------:R-:W-:Y:S02]  /*0000*/  IMAD.MOV.U32 R1, RZ, RZ, c[0x0][0x28] ;  /* 0x00000a00ff017624 */ /* 0x000fe400078e00ff */
[----:B------:R-:W0:Y:S01]  /*0010*/  S2R R20, SR_TID.X ;  /* 0x0000000000147919 */ /* 0x000e220000002100 */
[----:B------:R-:W-:Y:S01]  /*0020*/  ULDC.64 UR4, c[0x0][0x118] ;  /* 0x0000460000047ab9 */ /* 0x000fe20000000a00 */
[----:B0-----:R-:W-:-:S13]  /*0030*/  ISETP.GT.U32.AND P0, PT, R20, 0xf, PT ;  /* 0x0000000f1400780c */ /* 0x001fda0003f04070 */
[----:B------:R-:W-:-:S04]  /*0040*/  @!P0 IMAD.MOV.U32 R3, RZ, RZ, 0x4 ;  /* 0x00000004ff038424 */ /* 0x000fc800078e00ff */
[----:B------:R-:W-:-:S06]  /*0050*/  @!P0 IMAD.WIDE.U32 R2, R20, R3, c[0x0][0x188] ;  /* 0x0000620014028625 */ /* 0x000fcc00078e0003 */
[----:B------:R-:W2:Y:S01]  /*0060*/  @!P0 LDG.E.CONSTANT R2, [R2.64] ;  /* 0x0000000402028981 */ /* 0x000ea2000c1e9900 */
[C---:B------:R-:W-:Y:S01]  /*0070*/  LOP3.LUT R21, R20.reuse, 0x1f, RZ, 0xc0, !PT ;  /* 0x0000001f14157812 */ /* 0x040fe200078ec0ff */
[----:B------:R-:W-:Y:S01]  /*0080*/  @!P0 IMAD.SHL.U32 R4, R20, 0x2, RZ ;  /* 0x0000000214048824 */ /* 0x000fe200078e00ff */
[----:B------:R-:W-:Y:S01]  /*0090*/  SHF.R.U32.HI R20, RZ, 0x5, R20 ;  /* 0x00000005ff147819 */ /* 0x000fe20000011614 */
[----:B------:R-:W0:Y:S01]  /*00a0*/  S2R R5, SR_CTAID.X ;  /* 0x0000000000057919 */ /* 0x000e220000002500 */
[----:B------:R-:W-:Y:S01]  /*00b0*/  BSSY B0, `(.L_x_1945) ;  /* 0x0000227000007945 */ /* 0x000fe20003800000 */
[----:B------:R-:W-:Y:S02]  /*00c0*/  IMAD.SHL.U32 R6, R21, 0x20, RZ ;  /* 0x0000002015067824 */ /* 0x000fe400078e00ff */
[----:B------:R-:W-:Y:S02]  /*00d0*/  IMAD.MOV.U32 R27, RZ, RZ, RZ ;  /* 0x000000ffff1b7224 */ /* 0x000fe400078e00ff */
[----:B0-----:R-:W-:Y:S01]  /*00e0*/  IMAD R20, R5, 0x4, R20 ;  /* 0x0000000405147824 */ /* 0x001fe200078e0214 */
[----:B--2---:R-:W-:-:S05]  /*00f0*/  @!P0 F2FP.BF16.PACK_AB R0, RZ, R2 ;  /* 0x00000002ff00823e */ /* 0x004fca00000010ff */
[----:B------:R0:W-:Y:S04]  /*0100*/  @!P0 STS.U16 [R4], R0 ;  /* 0x0000000004008388 */ /* 0x0001e80000000400 */
[----:B------:R-:W-:Y:S01]  /*0110*/  BAR.SYNC.DEFER_BLOCKING 0x0 ;  /* 0x0000000000007b1d */ /* 0x000fe20000010000 */
[----:B------:R-:W-:-:S13]  /*0120*/  ISETP.GE.AND P0, PT, R6, c[0x0][0x168], PT ;  /* 0x00005a0006007a0c */ /* 0x000fda0003f06270 */
[----:B------:R-:W-:Y:S05]  /*0130*/  @P0 BRA `(.L_x_1946) ;  /* 0x000021e000000947 */ /* 0x000fea0003800000 */
[----:B0-----:R-:W-:Y:S01]  /*0140*/  IMAD.MOV.U32 R2, RZ, RZ, 0x40 ;  /* 0x00000040ff027424 */ /* 0x001fe200078e00ff */
[----:B------:R-:W0:Y:S01]  /*0150*/  FLO.U32 R18, c[0x0][0x1a4] ;  /* 0x0000690000127b00 */ /* 0x000e2200000e0000 */
[----:B------:R-:W-:Y:S01]  /*0160*/  IMAD R5, R20, c[0x0][0x19c], RZ ;  /* 0x0000670014057a24 */ /* 0x000fe200078e02ff */
[----:B------:R-:W-:Y:S01]  /*0170*/  IADD3 R19, R6, 0x1f, RZ ;  /* 0x0000001f06137810 */ /* 0x000fe20007ffe0ff */
[----:B------:R-:W-:-:S04]  /*0180*/  IMAD.WIDE.U32 R2, R21, R2, c[0x0][0x170] ;  /* 0x00005c0015027625 */ /* 0x000fc800078e0002 */
[----:B------:R-:W-:Y:S01]  /*0190*/  IMAD.SHL.U32 R7, R21, 0x10, RZ ;  /* 0x0000001015077824 */ /* 0x000fe200078e00ff */
[----:B------:R-:W-:Y:S01]  /*01a0*/  IADD3 R16, P0, R2, 0x20, RZ ;  /* 0x0000002002107810 */ /* 0x000fe20007f1e0ff */
[----:B------:R-:W-:Y:S02]  /*01b0*/  IMAD.MOV.U32 R2, RZ, RZ, c[0x0][0x168] ;  /* 0x00005a00ff027624 */ /* 0x000fe400078e00ff */
[C---:B------:R-:W-:Y:S02]  /*01c0*/  IMAD R6, R5.reuse, 0x2, R6 ;  /* 0x0000000205067824 */ /* 0x040fe400078e0206 */
[----:B------:R-:W-:Y:S01]  /*01d0*/  IMAD.IADD R5, R5, 0x1, R7 ;  /* 0x0000000105057824 */ /* 0x000fe200078e0207 */
[----:B------:R-:W-:Y:S01]  /*01e0*/  LEA.HI R2, R2, c[0x0][0x168], RZ, 0x1 ;  /* 0x00005a0002027a11 */ /* 0x000fe200078f08ff */
[----:B------:R-:W-:Y:S02]  /*01f0*/  IMAD.X R17, RZ, RZ, R3, P0 ;  /* 0x000000ffff117224 */ /* 0x000fe400000e0603 */
[----:B------:R-:W-:Y:S01]  /*0200*/  IMAD.MOV.U32 R27, RZ, RZ, RZ ;  /* 0x000000ffff1b7224 */ /* 0x000fe200078e00ff */
[----:B------:R-:W-:Y:S01]  /*0210*/  SHF.R.S32.HI R2, RZ, 0x1, R2 ;  /* 0x00000001ff027819 */ /* 0x000fe20000011402 */
[----:B------:R-:W-:-:S02]  /*0220*/  IMAD.MOV.U32 R4, RZ, RZ, c[0x0][0x178] ;  /* 0x00005e00ff047624 */ /* 0x000fc400078e00ff */
[----:B------:R-:W-:Y:S02]  /*0230*/  IMAD.MOV.U32 R3, RZ, RZ, c[0x0][0x17c] ;  /* 0x00005f00ff037624 */ /* 0x000fe400078e00ff */
[----:B0-----:R-:W-:Y:S02]  /*0240*/  IMAD.MOV.U32 R0, RZ, RZ, R5 ;  /* 0x000000ffff007224 */ /* 0x001fe400078e0005 */
.L_x_1962:
[----:B------:R-:W-:Y:S01]  /*0250*/  SHF.R.S32.HI R12, RZ, R18, R6 ;  /* 0x00000012ff0c7219 */ /* 0x000fe20000011406 */
[----:B------:R-:W-:-:S04]  /*0260*/  IMAD.MOV.U32 R13, RZ, RZ, 0x4 ;  /* 0x00000004ff0d7424 */ /* 0x000fc800078e00ff */
[----:B------:R-:W-:-:S05]  /*0270*/  IMAD.WIDE R12, R12, R13, c[0x0][0x180] ;  /* 0x000060000c0c7625 */ /* 0x000fca00078e020d */
[----:B------:R-:W2:Y:S01]  /*0280*/  LDG.E.CONSTANT R26, [R12.64] ;  /* 0x000000040c1a7981 */ /* 0x000ea2000c1e9900 */
[----:B------:R-:W-:Y:S01]  /*0290*/  ISETP.GE.AND P0, PT, R20, c[0x0][0x160], PT ;  /* 0x0000580014007a0c */ /* 0x000fe20003f06270 */
[----:B------:R-:W-:Y:S01]  /*02a0*/  BSSY B1, `(.L_x_1947) ;  /* 0x0000072000017945 */ /* 0x000fe20003800000 */
[----:B------:R-:W-:Y:S02]  /*02b0*/  IMAD.MOV.U32 R11, RZ, RZ, 0x77777777 ;  /* 0x77777777ff0b7424 */ /* 0x000fe400078e00ff */
[----:B------:R-:W-:Y:S02]  /*02c0*/  IMAD.MOV.U32 R10, RZ, RZ, 0x77777777 ;  /* 0x77777777ff0a7424 */ /* 0x000fe400078e00ff */
[----:B------:R-:W-:Y:S02]  /*02d0*/  IMAD.MOV.U32 R9, RZ, RZ, 0x77777777 ;  /* 0x77777777ff097424 */ /* 0x000fe400078e00ff */
[----:B------:R-:W-:Y:S01]  /*02e0*/  IMAD.MOV.U32 R8, RZ, RZ, 0x77777777 ;  /* 0x77777777ff087424 */ /* 0x000fe200078e00ff */
[----:B--2---:R-:W-:-:S04]  /*02f0*/  F2FP.BF16.PACK_AB R26, RZ, R26 ;  /* 0x0000001aff1a723e */ /* 0x004fc800000010ff */
[----:B------:R-:W-:Y:S05]  /*0300*/  @P0 BRA `(.L_x_1948) ;  /* 0x000006b000000947 */ /* 0x000fea0003800000 */
[----:B------:R-:W-:-:S04]  /*0310*/  IADD3 R9, R7, 0x10, RZ ;  /* 0x0000001007097810 */ /* 0x000fc80007ffe0ff */
[----:B------:R-:W-:-:S13]  /*0320*/  ISETP.GE.AND P0, PT, R9, R2, PT ;  /* 0x000000020900720c */ /* 0x000fda0003f06270 */
[----:B------:R-:W-:Y:S05]  /*0330*/  @!P0 BRA `(.L_x_1949) ;  /* 0x0000062000008947 */ /* 0x000fea0003800000 */
[----:B------:R-:W-:Y:S02]  /*0340*/  ISETP.GE.AND P2, PT, R7, R2, PT ;  /* 0x000000020700720c */ /* 0x000fe40003f46270 */
[----:B------:R-:W-:Y:S02]  /*0350*/  IADD3 R8, P0, R5, R4, RZ ;  /* 0x0000000405087210 */ /* 0x000fe40007f1e0ff */
[----:B------:R-:W-:Y:S02]  /*0360*/  IADD3 R11, R7, 0x1, RZ ;  /* 0x00000001070b7810 */ /* 0x000fe40007ffe0ff */
[----:B------:R-:W-:Y:S02]  /*0370*/  LEA.HI.X.SX32 R9, R5, R3, 0x1, P0 ;  /* 0x0000000305097211 */ /* 0x000fe400000f0eff */
[----:B------:R-:W-:-:S05]  /*0380*/  ISETP.GE.AND P4, PT, R11, R2, PT ;  /* 0x000000020b00720c */ /* 0x000fca0003f86270 */
[----:B------:R-:W2:Y:S08]  /*0390*/  @!P2 LDG.E.U8 R11, [R8.64] ;  /* 0x00000004080ba981 */ /* 0x000eb0000c1e1100 */
[----:B------:R-:W3:Y:S01]  /*03a0*/  @!P4 LDG.E.U8 R13, [R8.64+0x1] ;  /* 0x00000104080dc981 */ /* 0x000ee2000c1e1100 */
[----:B------:R-:W-:Y:S02]  /*03b0*/  IADD3 R15, R7, 0x4, RZ ;  /* 0x00000004070f7810 */ /* 0x000fe40007ffe0ff */
[----:B------:R-:W-:-:S02]  /*03c0*/  @P2 LOP3.LUT R10, R22, 0xffffff00, RZ, 0xc0, !PT ;  /* 0xffffff00160a2812 */ /* 0x000fc400078ec0ff */
[-C--:B------:R-:W-:Y:S02]  /*03d0*/  ISETP.GE.AND P5, PT, R15, R2.reuse, PT ;  /* 0x000000020f00720c */ /* 0x080fe40003fa6270 */
[C---:B------:R-:W-:Y:S02]  /*03e0*/  IADD3 R15, R7.reuse, 0x2, RZ ;  /* 0x00000002070f7810 */ /* 0x040fe40007ffe0ff */
[----:B------:R-:W-:Y:S02]  /*03f0*/  IADD3 R29, R7, 0xc, RZ ;  /* 0x0000000c071d7810 */ /* 0x000fe40007ffe0ff */
[----:B------:R-:W-:Y:S02]  /*0400*/  ISETP.GE.AND P6, PT, R15, R2, PT ;  /* 0x000000020f00720c */ /* 0x000fe40003fc6270 */
[----:B------:R-:W-:Y:S02]  /*0410*/  IADD3 R15, R7, 0x5, RZ ;  /* 0x00000005070f7810 */ /* 0x000fe40007ffe0ff */
[----:B------:R-:W-:-:S02]  /*0420*/  @P2 LOP3.LUT R10, R10, 0x77, RZ, 0xfc, !PT ;  /* 0x000000770a0a2812 */ /* 0x000fc400078efcff */
[----:B------:R-:W-:Y:S01]  /*0430*/  ISETP.GE.AND P0, PT, R15, R2, PT ;  /* 0x000000020f00720c */ /* 0x000fe20003f06270 */
[----:B------:R-:W4:Y:S01]  /*0440*/  @!P5 LDG.E.U8 R12, [R8.64+0x4] ;  /* 0x00000404080cd981 */ /* 0x000f22000c1e1100 */
[----:B------:R-:W-:-:S04]  /*0450*/  IADD3 R15, R7, 0x8, RZ ;  /* 0x00000008070f7810 */ /* 0x000fc80007ffe0ff */
[----:B------:R-:W-:Y:S02]  /*0460*/  ISETP.GE.AND P1, PT, R15, R2, PT ;  /* 0x000000020f00720c */ /* 0x000fe40003f26270 */
[----:B------:R-:W-:-:S04]  /*0470*/  IADD3 R15, R7, 0x9, RZ ;  /* 0x00000009070f7810 */ /* 0x000fc80007ffe0ff */
[----:B------:R-:W-:-:S07]  /*0480*/  ISETP.GE.AND P3, PT, R15, R2, PT ;  /* 0x000000020f00720c */ /* 0x000fce0003f66270 */
[----:B------:R-:W5:Y:S01]  /*0490*/  @!P1 LDG.E.U8 R15, [R8.64+0x8] ;  /* 0x00000804080f9981 */ /* 0x000f62000c1e1100 */
[----:B--2---:R-:W-:Y:S02]  /*04a0*/  @!P2 LOP3.LUT R10, R11, 0xffffff00, R22, 0xf8, !PT ;  /* 0xffffff000b0aa812 */ /* 0x004fe400078ef816 */
[-C--:B------:R-:W-:Y:S01]  /*04b0*/  ISETP.GE.AND P2, PT, R29, R2.reuse, PT ;  /* 0x000000021d00720c */ /* 0x080fe20003f46270 */
[----:B------:R-:W2:Y:S01]  /*04c0*/  @!P6 LDG.E.U8 R11, [R8.64+0x2] ;  /* 0x00000204080be981 */ /* 0x000ea2000c1e1100 */
[----:B------:R-:W-:Y:S02]  /*04d0*/  LOP3.LUT R14, R10, 0xffff00ff, RZ, 0xc0, !PT ;  /* 0xffff00ff0a0e7812 */ /* 0x000fe400078ec0ff */
[----:B------:R-:W-:Y:S01]  /*04e0*/  IADD3 R29, R7, 0xd, RZ ;  /* 0x0000000d071d7810 */ /* 0x000fe20007ffe0ff */
[----:B------:R-:W5:Y:S01]  /*04f0*/  @!P0 LDG.E.U8 R10, [R8.64+0x5] ;  /* 0x00000504080a8981 */ /* 0x000f62000c1e1100 */
[----:B------:R-:W-:Y:S01]  /*0500*/  @P4 LOP3.LUT R28, R14, 0x7700, RZ, 0xfc, !PT ;  /* 0x000077000e1c4812 */ /* 0x000fe200078efcff */
[----:B---3--:R-:W-:Y:S01]  /*0510*/  @!P4 IMAD R28, R13, 0x100, R14 ;  /* 0x000001000d1cc824 */ /* 0x008fe200078e020e */
[----:B------:R-:W-:Y:S01]  /*0520*/  ISETP.GE.AND P4, PT, R29, R2, PT ;  /* 0x000000021d00720c */ /* 0x000fe20003f86270 */
[----:B------:R-:W3:Y:S04]  /*0530*/  @!P3 LDG.E.U8 R13, [R8.64+0x9] ;  /* 0x00000904080db981 */ /* 0x000ee8000c1e1100 */
[----:B------:R-:W3:Y:S08]  /*0540*/  @!P2 LDG.E.U8 R22, [R8.64+0xc] ;  /* 0x00000c040816a981 */ /* 0x000ef0000c1e1100 */
[----:B------:R-:W3:Y:S01]  /*0550*/  @!P4 LDG.E.U8 R14, [R8.64+0xd] ;  /* 0x00000d04080ec981 */ /* 0x000ee2000c1e1100 */
[----:B------:R-:W-:-:S04]  /*0560*/  @P5 LOP3.LUT R30, R23, 0xffffff00, RZ, 0xc0, !PT ;  /* 0xffffff00171e5812 */ /* 0x000fc800078ec0ff */
[----:B------:R-:W-:Y:S02]  /*0570*/  @P5 LOP3.LUT R30, R30, 0x77, RZ, 0xfc, !PT ;  /* 0x000000771e1e5812 */ /* 0x000fe400078efcff */
[----:B----4-:R-:W-:Y:S02]  /*0580*/  @!P5 LOP3.LUT R30, R12, 0xffffff00, R23, 0xf8, !PT ;  /* 0xffffff000c1ed812 */ /* 0x010fe400078ef817 */
[----:B------:R-:W-:Y:S02]  /*0590*/  LOP3.LUT R28, R28, 0xff00ffff, RZ, 0xc0, !PT ;  /* 0xff00ffff1c1c7812 */ /* 0x000fe400078ec0ff */
[----:B------:R-:W-:Y:S02]  /*05a0*/  LOP3.LUT R23, R30, 0xffff00ff, RZ, 0xc0, !PT ;  /* 0xffff00ff1e177812 */ /* 0x000fe400078ec0ff */
[----:B------:R-:W-:Y:S02]  /*05b0*/  IADD3 R29, R7, 0x3, RZ ;  /* 0x00000003071d7810 */ /* 0x000fe40007ffe0ff */
[----:B------:R-:W-:-:S02]  /*05c0*/  @P6 LOP3.LUT R12, R28, 0x770000, RZ, 0xfc, !PT ;  /* 0x007700001c0c6812 */ /* 0x000fc400078efcff */
[----:B------:R-:W-:Y:S02]  /*05d0*/  @P2 LOP3.LUT R30, R25, 0xffffff00, RZ, 0xc0, !PT ;  /* 0xffffff00191e2812 */ /* 0x000fe400078ec0ff */
[----:B------:R-:W-:Y:S02]  /*05e0*/  ISETP.GE.AND P5, PT, R29, R2, PT ;  /* 0x000000021d00720c */ /* 0x000fe40003fa6270 */
[C---:B------:R-:W-:Y:S02]  /*05f0*/  IADD3 R31, R7.reuse, 0x6, RZ ;  /* 0x00000006071f7810 */ /* 0x040fe40007ffe0ff */
[----:B------:R-:W-:Y:S01]  /*0600*/  IADD3 R29, R7, 0xa, RZ ;  /* 0x0000000a071d7810 */ /* 0x000fe20007ffe0ff */
[----:B--2---:R-:W-:Y:S01]  /*0610*/  @!P6 IMAD R12, R11, 0x10000, R28 ;  /* 0x000100000b0ce824 */ /* 0x004fe200078e021c */
[----:B------:R-:W-:Y:S02]  /*0620*/  @P0 LOP3.LUT R11, R23, 0x7700, RZ, 0xfc, !PT ;  /* 0x00007700170b0812 */ /* 0x000fe400078efcff */
[----:B------:R-:W-:Y:S01]  /*0630*/  @P1 LOP3.LUT R28, R24, 0xffffff00, RZ, 0xc0, !PT ;  /* 0xffffff00181c1812 */ /* 0x000fe200078ec0ff */
[----:B-----5:R-:W-:Y:S01]  /*0640*/  @!P0 IMAD R11, R10, 0x100, R23 ;  /* 0x000001000a0b8824 */ /* 0x020fe200078e0217 */
[----:B------:R-:W-:-:S02]  /*0650*/  IADD3 R23, R7, 0xe, RZ ;  /* 0x0000000e07177810 */ /* 0x000fc40007ffe0ff */
[----:B------:R-:W-:Y:S02]  /*0660*/  @P2 LOP3.LUT R10, R30, 0x77, RZ, 0xfc, !PT ;  /* 0x000000771e0a2812 */ /* 0x000fe400078efcff */
[----:B------:R-:W-:Y:S02]  /*0670*/  @P1 LOP3.LUT R28, R28, 0x77, RZ, 0xfc, !PT ;  /* 0x000000771c1c1812 */ /* 0x000fe400078efcff */
[-C--:B------:R-:W-:Y:S02]  /*0680*/  ISETP.GE.AND P6, PT, R31, R2.reuse, PT ;  /* 0x000000021f00720c */ /* 0x080fe40003fc6270 */
[----:B---3--:R-:W-:Y:S02]  /*0690*/  @!P2 LOP3.LUT R10, R22, 0xffffff00, R25, 0xf8, !PT ;  /* 0xffffff00160aa812 */ /* 0x008fe400078ef819 */
[----:B------:R-:W-:Y:S02]  /*06a0*/  ISETP.GE.AND P0, PT, R29, R2, PT ;  /* 0x000000021d00720c */ /* 0x000fe40003f06270 */
[----:B------:R-:W-:-:S02]  /*06b0*/  @!P1 LOP3.LUT R28, R15, 0xffffff00, R24, 0xf8, !PT ;  /* 0xffffff000f1c9812 */ /* 0x000fc400078ef818 */
[-C--:B------:R-:W-:Y:S02]  /*06c0*/  ISETP.GE.AND P2, PT, R23, R2.reuse, PT ;  /* 0x000000021700720c */ /* 0x080fe40003f46270 */
[----:B------:R-:W-:Y:S02]  /*06d0*/  IADD3 R15, R7, 0x7, RZ ;  /* 0x00000007070f7810 */ /* 0x000fe40007ffe0ff */
[----:B------:R-:W-:Y:S02]  /*06e0*/  LOP3.LUT R28, R28, 0xffff00ff, RZ, 0xc0, !PT ;  /* 0xffff00ff1c1c7812 */ /* 0x000fe400078ec0ff */
[----:B------:R-:W-:Y:S02]  /*06f0*/  LOP3.LUT R23, R10, 0xffff00ff, RZ, 0xc0, !PT ;  /* 0xffff00ff0a177812 */ /* 0x000fe400078ec0ff */
[----:B------:R-:W-:Y:S01]  /*0700*/  ISETP.GE.AND P1, PT, R15, R2, PT ;  /* 0x000000020f00720c */ /* 0x000fe20003f26270 */
[----:B------:R0:W2:Y:S01]  /*0710*/  @!P6 LDG.E.U8 R10, [R8.64+0x6] ;  /* 0x00000604080ae981 */ /* 0x0000a2000c1e1100 */
[----:B------:R-:W-:-:S02]  /*0720*/  IADD3 R15, R7, 0xb, RZ ;  /* 0x0000000b070f7810 */ /* 0x000fc40007ffe0ff */
[----:B------:R-:W-:Y:S01]  /*0730*/  IADD3 R25, R7, 0xf, RZ ;  /* 0x0000000f07197810 */ /* 0x000fe20007ffe0ff */
[----:B------:R0:W3:Y:S01]  /*0740*/  @!P2 LDG.E.U8 R30, [R8.64+0xe] ;  /* 0x00000e04081ea981 */ /* 0x0000e2000c1e1100 */
[----:B------:R-:W-:Y:S01]  /*0750*/  @P3 LOP3.LUT R24, R28, 0x7700, RZ, 0xfc, !PT ;  /* 0x000077001c183812 */ /* 0x000fe200078efcff */
[----:B------:R-:W-:Y:S01]  /*0760*/  @!P3 IMAD R24, R13, 0x100, R28 ;  /* 0x000001000d18b824 */ /* 0x000fe200078e021c */
[----:B------:R-:W-:Y:S01]  /*0770*/  @P4 LOP3.LUT R29, R23, 0x7700, RZ, 0xfc, !PT ;  /* 0x00007700171d4812 */ /* 0x000fe200078efcff */
[----:B------:R-:W-:Y:S01]  /*0780*/  @!P4 IMAD R29, R14, 0x100, R23 ;  /* 0x000001000e1dc824 */ /* 0x000fe200078e0217 */
[-C--:B------:R-:W-:Y:S01]  /*0790*/  ISETP.GE.AND P3, PT, R15, R2.reuse, PT ;  /* 0x000000020f00720c */ /* 0x080fe20003f66270 */
[----:B------:R1:W4:Y:S01]  /*07a0*/  @!P5 LDG.E.U8 R13, [R8.64+0x3] ;  /* 0x00000304080dd981 */ /* 0x000322000c1e1100 */
[----:B------:R-:W-:-:S03]  /*07b0*/  ISETP.GE.AND P4, PT, R25, R2, PT ;  /* 0x000000021900720c */ /* 0x000fc60003f86270 */
[----:B------:R0:W5:Y:S04]  /*07c0*/  @!P0 LDG.E.U8 R25, [R8.64+0xa] ;  /* 0x00000a0408198981 */ /* 0x000168000c1e1100 */
[----:B------:R0:W4:Y:S04]  /*07d0*/  @!P1 LDG.E.U8 R14, [R8.64+0x7] ;  /* 0x00000704080e9981 */ /* 0x000128000c1e1100 */
[----:B------:R0:W4:Y:S04]  /*07e0*/  @!P3 LDG.E.U8 R15, [R8.64+0xb] ;  /* 0x00000b04080fb981 */ /* 0x000128000c1e1100 */
[----:B------:R0:W4:Y:S01]  /*07f0*/  @!P4 LDG.E.U8 R22, [R8.64+0xf] ;  /* 0x00000f040816c981 */ /* 0x000122000c1e1100 */
[----:B------:R-:W-:-:S02]  /*0800*/  LOP3.LUT R23, R11, 0xff00ffff, RZ, 0xc0, !PT ;  /* 0xff00ffff0b177812 */ /* 0x000fc400078ec0ff */
[----:B------:R-:W-:Y:S02]  /*0810*/  LOP3.LUT R28, R24, 0xff00ffff, RZ, 0xc0, !PT ;  /* 0xff00ffff181c7812 */ /* 0x000fe400078ec0ff */
[----:B------:R-:W-:Y:S02]  /*0820*/  LOP3.LUT R31, R29, 0xff00ffff, RZ, 0xc0, !PT ;  /* 0xff00ffff1d1f7812 */ /* 0x000fe400078ec0ff */
[----:B------:R-:W-:Y:S02]  /*0830*/  @P6 LOP3.LUT R11, R23, 0x770000, RZ, 0xfc, !PT ;  /* 0x00770000170b6812 */ /* 0x000fe400078efcff */
[----:B------:R-:W-:Y:S02]  /*0840*/  @P0 LOP3.LUT R24, R28, 0x770000, RZ, 0xfc, !PT ;  /* 0x007700001c180812 */ /* 0x000fe400078efcff */
[----:B------:R-:W-:Y:S02]  /*0850*/  @P2 LOP3.LUT R29, R31, 0x770000, RZ, 0xfc, !PT ;  /* 0x007700001f1d2812 */ /* 0x000fe400078efcff */
[----:B------:R-:W-:-:S04]  /*0860*/  LOP3.LUT R12, R12, 0xffffff, RZ, 0xc0, !PT ;  /* 0x00ffffff0c0c7812 */ /* 0x000fc800078ec0ff */
[----:B0-----:R-:W-:Y:S01]  /*0870*/  @P5 LOP3.LUT R8, R12, 0x77000000, RZ, 0xfc, !PT ;  /* 0x770000000c085812 */ /* 0x001fe200078efcff */
[----:B--2---:R-:W-:Y:S02]  /*0880*/  @!P6 IMAD R11, R10, 0x10000, R23 ;  /* 0x000100000a0be824 */ /* 0x004fe400078e0217 */
[----:B---3--:R-:W-:-:S03]  /*0890*/  @!P2 IMAD R29, R30, 0x10000, R31 ;  /* 0x000100001e1da824 */ /* 0x008fc600078e021f */
[----:B------:R-:W-:Y:S02]  /*08a0*/  LOP3.LUT R23, R11, 0xffffff, RZ, 0xc0, !PT ;  /* 0x00ffffff0b177812 */ /* 0x000fe400078ec0ff */
[----:B------:R-:W-:Y:S01]  /*08b0*/  LOP3.LUT R29, R29, 0xffffff, RZ, 0xc0, !PT ;  /* 0x00ffffff1d1d7812 */ /* 0x000fe200078ec0ff */
[----:B-----5:R-:W-:Y:S01]  /*08c0*/  @!P0 IMAD R24, R25, 0x10000, R28 ;  /* 0x0001000019188824 */ /* 0x020fe200078e021c */
[----:B-1----:R-:W-:-:S04]  /*08d0*/  @P1 LOP3.LUT R9, R23, 0x77000000, RZ, 0xfc, !PT ;  /* 0x7700000017091812 */ /* 0x002fc800078efcff */
[----:B------:R-:W-:Y:S02]  /*08e0*/  LOP3.LUT R24, R24, 0xffffff, RZ, 0xc0, !PT ;  /* 0x00ffffff18187812 */ /* 0x000fe400078ec0ff */
[----:B------:R-:W-:Y:S02]  /*08f0*/  @P4 LOP3.LUT R11, R29, 0x77000000, RZ, 0xfc, !PT ;  /* 0x770000001d0b4812 */ /* 0x000fe400078efcff */
[----:B------:R-:W-:Y:S02]  /*0900*/  @P3 LOP3.LUT R10, R24, 0x77000000, RZ, 0xfc, !PT ;  /* 0x77000000180a3812 */ /* 0x000fe400078efcff */
[----:B----4-:R-:W-:Y:S02]  /*0910*/  @!P5 PRMT R8, R13, 0x654, R12 ;  /* 0x000006540d08d816 */ /* 0x010fe4000000000c */
[----:B------:R-:W-:Y:S02]  /*0920*/  @!P1 PRMT R9, R14, 0x654, R23 ;  /* 0x000006540e099816 */ /* 0x000fe40000000017 */
[----:B------:R-:W-:-:S02]  /*0930*/  @!P3 PRMT R10, R15, 0x654, R24 ;  /* 0x000006540f0ab816 */ /* 0x000fc40000000018 */
[----:B------:R-:W-:Y:S01]  /*0940*/  @!P4 PRMT R11, R22, 0x654, R29 ;  /* 0x00000654160bc816 */ /* 0x000fe2000000001d */
[----:B------:R-:W-:Y:S05]  /*0950*/  BRA `(.L_x_1948) ;  /* 0x0000006000007947 */ /* 0x000fea0003800000 */
.L_x_1949:
[----:B------:R-:W-:Y:S01]  /*0960*/  SHF.R.S32.HI R9, RZ, 0x1f, R0 ;  /* 0x0000001fff097819 */ /* 0x000fe20000011400 */
[----:B------:R-:W-:-:S03]  /*0970*/  IMAD.MOV.U32 R8, RZ, RZ, 0x10 ;  /* 0x00000010ff087424 */ /* 0x000fc600078e00ff */
[----:B------:R-:W-:-:S04]  /*0980*/  LEA.HI R9, R9, R0, RZ, 0x4 ;  /* 0x0000000009097211 */ /* 0x000fc800078f20ff */
[----:B------:R-:W-:-:S05]  /*0990*/  SHF.R.S32.HI R9, RZ, 0x4, R9 ;  /* 0x00000004ff097819 */ /* 0x000fca0000011409 */
[----:B------:R-:W-:-:S06]  /*09a0*/  IMAD.WIDE R8, R9, R8, c[0x0][0x178] ;  /* 0x00005e0009087625 */ /* 0x000fcc00078e0208 */
[----:B------:R-:W5:Y:S02]  /*09b0*/  LDG.E.128 R8, [R8.64] ;  /* 0x0000000408087981 */ /* 0x000f64000c1e1d00 */
.L_x_1948:
[----:B------:R-:W-:Y:S05]  /*09c0*/  BSYNC B1 ;  /* 0x0000000000017941 */ /* 0x000fea0003800000 */
.L_x_1947:
[--C-:B-----5:R-:W-:Y:S01]  /*09d0*/  SHF.R.U32.HI R23, RZ, 0x13, R8.reuse ;  /* 0x00000013ff177819 */ /* 0x120fe20000011608 */
[----:B------:R-:W-:Y:S01]  /*09e0*/  IMAD.SHL.U32 R14, R8, 0x2, RZ ;  /* 0x00000002080e7824 */ /* 0x000fe200078e00ff */
[--C-:B------:R-:W-:Y:S01]  /*09f0*/  SHF.R.U32.HI R25, RZ, 0x1b, R8.reuse ;  /* 0x0000001bff197819 */ /* 0x100fe20000011608 */
[----:B------:R-:W-:Y:S01]  /*0a00*/  BSSY B1, `(.L_x_1950) ;  /* 0x000004b000017945 */ /* 0x000fe20003800000 */
[--C-:B------:R-:W-:Y:S02]  /*0a10*/  SHF.R.U32.HI R15, RZ, 0xb, R8.reuse ;  /* 0x0000000bff0f7819 */ /* 0x100fe40000011608 */
[--C-:B------:R-:W-:Y:S02]  /*0a20*/  SHF.R.U32.HI R12, RZ, 0x3, R8.reuse ;  /* 0x00000003ff0c7819 */ /* 0x100fe40000011608 */
[--C-:B------:R-:W-:Y:S02]  /*0a30*/  SHF.R.U32.HI R22, RZ, 0x7, R8.reuse ;  /* 0x00000007ff167819 */ /* 0x100fe40000011608 */
[----:B------:R-:W-:-:S02]  /*0a40*/  SHF.R.U32.HI R24, RZ, 0xf, R8 ;  /* 0x0000000fff187819 */ /* 0x000fc40000011608 */
[----:B------:R-:W-:Y:S02]  /*0a50*/  SHF.R.U32.HI R28, RZ, 0x17, R8 ;  /* 0x00000017ff1c7819 */ /* 0x000fe40000011608 */
[----:B------:R-:W-:Y:S02]  /*0a60*/  LOP3.LUT R23, R23, 0x1e, RZ, 0xc0, !PT ;  /* 0x0000001e17177812 */ /* 0x000fe400078ec0ff */
[----:B------:R-:W-:Y:S02]  /*0a70*/  LOP3.LUT R25, R25, 0x1e, RZ, 0xc0, !PT ;  /* 0x0000001e19197812 */ /* 0x000fe400078ec0ff */
[----:B------:R-:W-:Y:S02]  /*0a80*/  LOP3.LUT R15, R15, 0x1e, RZ, 0xc0, !PT ;  /* 0x0000001e0f0f7812 */ /* 0x000fe400078ec0ff */
[----:B------:R-:W-:Y:S01]  /*0a90*/  LOP3.LUT R13, R12, 0x1e, RZ, 0xc0, !PT ;  /* 0x0000001e0c0d7812 */ /* 0x000fe200078ec0ff */
[----:B------:R-:W0:Y:S01]  /*0aa0*/  LDS.U16 R23, [R23] ;  /* 0x0000000017177984 */ /* 0x000e220000000400 */
[----:B------:R-:W-:-:S02]  /*0ab0*/  LOP3.LUT R14, R14, 0x1e, RZ, 0xc0, !PT ;  /* 0x0000001e0e0e7812 */ /* 0x000fc400078ec0ff */
[----:B------:R-:W-:Y:S01]  /*0ac0*/  LOP3.LUT R22, R22, 0x1e, RZ, 0xc0, !PT ;  /* 0x0000001e16167812 */ /* 0x000fe200078ec0ff */
[----:B------:R-:W1:Y:S01]  /*0ad0*/  LDS.U16 R25, [R25] ;  /* 0x0000000019197984 */ /* 0x000e620000000400 */
[----:B------:R-:W-:Y:S02]  /*0ae0*/  LOP3.LUT R24, R24, 0x1e, RZ, 0xc0, !PT ;  /* 0x0000001e18187812 */ /* 0x000fe400078ec0ff */
[----:B------:R-:W-:Y:S01]  /*0af0*/  LOP3.LUT R36, R28, 0x1e, RZ, 0xc0, !PT ;  /* 0x0000001e1c247812 */ /* 0x000fe200078ec0ff */
[----:B------:R-:W2:Y:S01]  /*0b00*/  LDS.U16 R29, [R13] ;  /* 0x000000000d1d7984 */ /* 0x000ea20000000400 */
[----:B------:R-:W-:-:S03]  /*0b10*/  IADD3 R12, R19, -0x17, RZ ;  /* 0xffffffe9130c7810 */ /* 0x000fc60007ffe0ff */
[----:B------:R-:W3:Y:S01]  /*0b20*/  LDS.U16 R33, [R14] ;  /* 0x000000000e217984 */ /* 0x000ee20000000400 */
[----:B------:R-:W-:-:S03]  /*0b30*/  ISETP.GE.AND P0, PT, R12, c[0x0][0x168], PT ;  /* 0x00005a000c007a0c */ /* 0x000fc60003f06270 */
[----:B------:R-:W4:Y:S04]  /*0b40*/  LDS.U16 R15, [R15] ;  /* 0x000000000f0f7984 */ /* 0x000f280000000400 */
[----:B------:R0:W4:Y:S04]  /*0b50*/  LDS.U16 R35, [R22] ;  /* 0x0000000016237984 */ /* 0x0001280000000400 */
[----:B------:R0:W4:Y:S04]  /*0b60*/  LDS.U16 R31, [R24] ;  /* 0x00000000181f7984 */ /* 0x0001280000000400 */
[----:B------:R-:W4:Y:S01]  /*0b70*/  LDS.U16 R37, [R36] ;  /* 0x0000000024257984 */ /* 0x000f220000000400 */
[----:B0-----:R-:W-:-:S02]  /*0b80*/  IMAD.MOV.U32 R22, RZ, RZ, R8 ;  /* 0x000000ffff167224 */ /* 0x001fc400078e0008 */
[----:B------:R-:W-:Y:S01]  /*0b90*/  IMAD.MOV.U32 R24, RZ, RZ, R10 ;  /* 0x000000ffff187224 */ /* 0x000fe200078e000a */
[-C--:B------:R-:W-:Y:S01]  /*0ba0*/  HFMA2.BF16_V2 R28, R23.H0_H0, R26.reuse.H0_H0, -RZ.H0_H0 ;  /* 0x2000001a171c7231 */ /* 0x080fe200003408ff */
[----:B------:R-:W-:Y:S01]  /*0bb0*/  IMAD.MOV.U32 R23, RZ, RZ, R9 ;  /* 0x000000ffff177224 */ /* 0x000fe200078e0009 */
[-C--:B-1----:R-:W-:Y:S01]  /*0bc0*/  HFMA2.BF16_V2 R30, R25.H0_H0, R26.reuse.H0_H0, -RZ.H0_H0 ;  /* 0x2000001a191e7231 */ /* 0x082fe200003408ff */
[----:B------:R-:W-:Y:S01]  /*0bd0*/  IMAD.MOV.U32 R25, RZ, RZ, R11 ;  /* 0x000000ffff197224 */ /* 0x000fe200078e000b */
[-C--:B--2---:R-:W-:Y:S02]  /*0be0*/  HFMA2.BF16_V2 R29, R29.H0_H0, R26.reuse.H0_H0, -RZ.H0_H0 ;  /* 0x2000001a1d1d7231 */ /* 0x084fe400003408ff */
[-C--:B---3--:R-:W-:Y:S02]  /*0bf0*/  HFMA2.BF16_V2 R33, R33.H0_H0, R26.reuse.H0_H0, -RZ.H0_H0 ;  /* 0x2000001a21217231 */ /* 0x088fe400003408ff */
[-C--:B----4-:R-:W-:Y:S02]  /*0c00*/  HFMA2.BF16_V2 R34, R15.H0_H0, R26.reuse.H0_H0, -RZ.H0_H0 ;  /* 0x2000001a0f227231 */ /* 0x090fe400003408ff */
[----:B------:R-:W-:-:S02]  /*0c10*/  HFMA2.BF16_V2 R35, R35.H0_H0, R26.H0_H0, -RZ.H0_H0 ;  /* 0x2000001a23237231 */ /* 0x000fc400003408ff */
[-C--:B------:R-:W-:Y:S02]  /*0c20*/  HFMA2.BF16_V2 R31, R31.H0_H0, R26.reuse.H0_H0, -RZ.H0_H0 ;  /* 0x2000001a1f1f7231 */ /* 0x080fe400003408ff */
[----:B------:R-:W-:Y:S01]  /*0c30*/  HFMA2.BF16_V2 R32, R37.H0_H0, R26.H0_H0, -RZ.H0_H0 ;  /* 0x2000001a25207231 */ /* 0x000fe200003408ff */
[----:B------:R-:W-:Y:S05]  /*0c40*/  @!P0 BRA `(.L_x_1951) ;  /* 0x0000025000008947 */ /* 0x000fea0003800000 */
[----:B------:R-:W-:-:S04]  /*0c50*/  IADD3 R8, R19, -0x19, RZ ;  /* 0xffffffe713087810 */ /* 0x000fc80007ffe0ff */
[----:B------:R-:W-:Y:S02]  /*0c60*/  ISETP.GE.AND P1, PT, R8, c[0x0][0x168], PT ;  /* 0x00005a0008007a0c */ /* 0x000fe40003f26270 */
[----:B------:R-:W-:-:S04]  /*0c70*/  IADD3 R8, R19, -0x18, RZ ;  /* 0xffffffe813087810 */ /* 0x000fc80007ffe0ff */
[----:B------:R-:W-:-:S07]  /*0c80*/  ISETP.GE.AND P6, PT, R8, c[0x0][0x168], PT ;  /* 0x00005a0008007a0c */ /* 0x000fce0003fc6270 */
[----:B------:R-:W-:-:S06]  /*0c90*/  @P1 PRMT R13, RZ, 0x7610, R13 ;  /* 0x00007610ff0d1816 */ /* 0x000fcc000000000d */
[----:B------:R-:W2:Y:S04]  /*0ca0*/  @!P1 LDG.E.U16.CONSTANT R13, [R16.64+-0x14] ;  /* 0xffffec04100d9981 */ /* 0x000ea8000c1e9500 */
[----:B------:R-:W3:Y:S01]  /*0cb0*/  @!P6 LDG.E.U16.CONSTANT R8, [R16.64+-0x12] ;  /* 0xffffee041008e981 */ /* 0x000ee2000c1e9500 */
[C---:B------:R-:W-:Y:S02]  /*0cc0*/  IADD3 R12, R19.reuse, -0x1f, RZ ;  /* 0xffffffe1130c7810 */ /* 0x040fe40007ffe0ff */
[C---:B------:R-:W-:Y:S02]  /*0cd0*/  IADD3 R14, R19.reuse, -0x1e, RZ ;  /* 0xffffffe2130e7810 */ /* 0x040fe40007ffe0ff */
[----:B------:R-:W-:Y:S02]  /*0ce0*/  ISETP.GE.AND P5, PT, R12, c[0x0][0x168], PT ;  /* 0x00005a000c007a0c */ /* 0x000fe40003fa6270 */
[----:B------:R-:W-:-:S02]  /*0cf0*/  IADD3 R12, R19, -0x1d, RZ ;  /* 0xffffffe3130c7810 */ /* 0x000fc40007ffe0ff */
[C---:B------:R-:W-:Y:S02]  /*0d00*/  IADD3 R15, R19.reuse, -0x1c, RZ ;  /* 0xffffffe4130f7810 */ /* 0x040fe40007ffe0ff */
[----:B------:R-:W-:Y:S02]  /*0d10*/  ISETP.GE.AND P4, PT, R14, c[0x0][0x168], PT ;  /* 0x00005a000e007a0c */ /* 0x000fe40003f86270 */
[----:B------:R-:W-:Y:S02]  /*0d20*/  ISETP.GE.AND P3, PT, R12, c[0x0][0x168], PT ;  /* 0x00005a000c007a0c */ /* 0x000fe40003f66270 */
[C---:B------:R-:W-:Y:S02]  /*0d30*/  IADD3 R14, R19.reuse, -0x1b, RZ ;  /* 0xffffffe5130e7810 */ /* 0x040fe40007ffe0ff */
[----:B------:R-:W-:Y:S02]  /*0d40*/  IADD3 R12, R19, -0x1a, RZ ;  /* 0xffffffe6130c7810 */ /* 0x000fe40007ffe0ff */
[----:B------:R-:W-:-:S02]  /*0d50*/  ISETP.GE.AND P2, PT, R15, c[0x0][0x168], PT ;  /* 0x00005a000f007a0c */ /* 0x000fc40003f46270 */
[----:B------:R-:W-:-:S03]  /*0d60*/  ISETP.GE.AND P1, PT, R14, c[0x0][0x168], PT ;  /* 0x00005a000e007a0c */ /* 0x000fc60003f26270 */
[----:B------:R-:W-:-:S06]  /*0d70*/  @P4 PRMT R39, RZ, 0x7610, R39 ;  /* 0x00007610ff274816 */ /* 0x000fcc0000000027 */
[----:B------:R-:W4:Y:S04]  /*0d80*/  @!P4 LDG.E.U16.CONSTANT R39, [R16.64+-0x1e] ;  /* 0xffffe2041027c981 */ /* 0x000f28000c1e9500 */
[----:B------:R-:W-:-:S06]  /*0d90*/  @P1 PRMT R14, RZ, 0x7610, R14 ;  /* 0x00007610ff0e1816 */ /* 0x000fcc000000000e */
[----:B------:R-:W5:Y:S01]  /*0da0*/  @!P1 LDG.E.U16.CONSTANT R14, [R16.64+-0x18] ;  /* 0xffffe804100e9981 */ /* 0x000f62000c1e9500 */
[C---:B--2---:R-:W-:Y:S02]  /*0db0*/  @P6 PRMT R15, R13.reuse, 0x5410, RZ ;  /* 0x000054100d0f6816 */ /* 0x044fe400000000ff */
[----:B---3--:R-:W-:Y:S02]  /*0dc0*/  @!P6 PRMT R15, R13, 0x5410, R8 ;  /* 0x000054100d0fe816 */ /* 0x008fe40000000008 */
[----:B------:R-:W-:Y:S02]  /*0dd0*/  ISETP.GE.AND P6, PT, R12, c[0x0][0x168], PT ;  /* 0x00005a000c007a0c */ /* 0x000fe40003fc6270 */
[----:B------:R-:W-:Y:S02]  /*0de0*/  @P5 PRMT R12, RZ, 0x7610, R12 ;  /* 0x00007610ff0c5816 */ /* 0x000fe4000000000c */
[----:B------:R-:W-:Y:S02]  /*0df0*/  @P3 PRMT R13, RZ, 0x7610, R13 ;  /* 0x00007610ff0d3816 */ /* 0x000fe4000000000d */
[----:B------:R-:W-:-:S02]  /*0e00*/  @P2 PRMT R8, RZ, 0x7610, R8 ;  /* 0x00007610ff082816 */ /* 0x000fc40000000008 */
[----:B------:R-:W4:Y:S04]  /*0e10*/  @!P5 LDG.E.U16.CONSTANT R12, [R16.64+-0x20] ;  /* 0xffffe004100cd981 */ /* 0x000f28000c1e9500 */
[----:B------:R-:W2:Y:S01]  /*0e20*/  @!P3 LDG.E.U16.CONSTANT R13, [R16.64+-0x1c] ;  /* 0xffffe404100db981 */ /* 0x000ea2000c1e9500 */
[----:B------:R-:W-:-:S03]  /*0e30*/  @P6 PRMT R37, RZ, 0x7610, R37 ;  /* 0x00007610ff256816 */ /* 0x000fc60000000025 */
[----:B------:R-:W2:Y:S04]  /*0e40*/  @!P2 LDG.E.U16.CONSTANT R8, [R16.64+-0x1a] ;  /* 0xffffe6041008a981 */ /* 0x000ea8000c1e9500 */
[----:B------:R-:W5:Y:S01]  /*0e50*/  @!P6 LDG.E.U16.CONSTANT R37, [R16.64+-0x16] ;  /* 0xffffea041025e981 */ /* 0x000f62000c1e9500 */
[----:B----4-:R-:W-:Y:S02]  /*0e60*/  PRMT R12, R12, 0x5410, R39 ;  /* 0x000054100c0c7816 */ /* 0x010fe40000000027 */
[----:B--2---:R-:W-:Y:S02]  /*0e70*/  PRMT R13, R13, 0x5410, R8 ;  /* 0x000054100d0d7816 */ /* 0x004fe40000000008 */
[----:B-----5:R-:W-:Y:S01]  /*0e80*/  PRMT R14, R14, 0x5410, R37 ;  /* 0x000054100e0e7816 */ /* 0x020fe20000000025 */
[----:B------:R-:W-:Y:S05]  /*0e90*/  BRA `(.L_x_1952) ;  /* 0x0000001000007947 */ /* 0x000fea0003800000 */
.L_x_1951:
[----:B------:R0:W5:Y:S02]  /*0ea0*/  LDG.E.128.CONSTANT R12, [R16.64+-0x20] ;  /* 0xffffe004100c7981 */ /* 0x000164000c1e9d00 */
.L_x_1952:
[----:B------:R-:W-:Y:S05]  /*0eb0*/  BSYNC B1 ;  /* 0x0000000000017941 */ /* 0x000fea0003800000 */
.L_x_1950:
[----:B------:R-:W-:Y:S01]  /*0ec0*/  PRMT R29, R29, 0x5410, R33 ;  /* 0x000054101d1d7816 */ /* 0x000fe20000000021 */
[----:B------:R-:W-:Y:S01]  /*0ed0*/  IMAD.SHL.U32 R37, R9, 0x2, RZ ;  /* 0x0000000209257824 */ /* 0x000fe200078e00ff */
[----:B------:R-:W-:Y:S01]  /*0ee0*/  PRMT R34, R34, 0x5410, R35 ;  /* 0x0000541022227816 */ /* 0x000fe20000000023 */
[----:B------:R-:W-:Y:S01]  /*0ef0*/  BSSY B1, `(.L_x_1953) ;  /* 0x000005d000017945 */ /* 0x000fe20003800000 */
[--C-:B------:R-:W-:Y:S01]  /*0f00*/  SHF.R.U32.HI R39, RZ, 0x3, R9.reuse ;  /* 0x00000003ff277819 */ /* 0x100fe20000011609 */
[----:B-----5:R-:W-:Y:S01]  /*0f10*/  HFMA2.BF16_V2 R12, R12, R29, -RZ.H0_H0 ;  /* 0x0000001d0c0c7231 */ /* 0x020fe200003400ff */
[----:B------:R-:W-:-:S02]  /*0f20*/  SHF.R.U32.HI R35, RZ, 0xb, R9 ;  /* 0x0000000bff237819 */ /* 0x000fc40000011609 */
[--C-:B------:R-:W-:Y:S02]  /*0f30*/  SHF.R.U32.HI R33, RZ, 0x7, R9.reuse ;  /* 0x00000007ff217819 */ /* 0x100fe40000011609 */
[--C-:B------:R-:W-:Y:S02]  /*0f40*/  PRMT R8, RZ, 0x5410, R12.reuse ;  /* 0x00005410ff087816 */ /* 0x100fe4000000000c */
[----:B------:R-:W-:Y:S02]  /*0f50*/  PRMT R12, RZ, 0x7610, R12 ;  /* 0x00007610ff0c7816 */ /* 0x000fe4000000000c */
[----:B------:R-:W-:Y:S01]  /*0f60*/  SHF.R.U32.HI R29, RZ, 0x13, R9 ;  /* 0x00000013ff1d7819 */ /* 0x000fe20000011609 */
[----:B------:R-:W-:Y:S01]  /*0f70*/  FADD.FTZ R27, R8, R27 ;  /* 0x0000001b081b7221 */ /* 0x000fe20000010000 */
[----:B------:R-:W-:Y:S01]  /*0f80*/  HFMA2.BF16_V2 R8, R13, R34, -RZ.H0_H0 ;  /* 0x000000220d087231 */ /* 0x000fe200003400ff */
[--C-:B------:R-:W-:Y:S02]  /*0f90*/  SHF.R.U32.HI R34, RZ, 0xf, R9.reuse ;  /* 0x0000000fff227819 */ /* 0x100fe40000011609 */
[----:B------:R-:W-:Y:S01]  /*0fa0*/  FADD.FTZ R12, R27, R12 ;  /* 0x0000000c1b0c7221 */ /* 0x000fe20000010000 */
[----:B------:R-:W-:-:S02]  /*0fb0*/  SHF.R.U32.HI R13, RZ, 0x1b, R9 ;  /* 0x0000001bff0d7819 */ /* 0x000fc40000011609 */
[----:B------:R-:W-:Y:S02]  /*0fc0*/  SHF.R.U32.HI R27, RZ, 0x17, R9 ;  /* 0x00000017ff1b7819 */ /* 0x000fe40000011609 */
[----:B------:R-:W-:Y:S02]  /*0fd0*/  LOP3.LUT R39, R39, 0x1e, RZ, 0xc0, !PT ;  /* 0x0000001e27277812 */ /* 0x000fe400078ec0ff */
[----:B------:R-:W-:Y:S02]  /*0fe0*/  LOP3.LUT R37, R37, 0x1e, RZ, 0xc0, !PT ;  /* 0x0000001e25257812 */ /* 0x000fe400078ec0ff */
[----:B------:R-:W-:Y:S02]  /*0ff0*/  LOP3.LUT R35, R35, 0x1e, RZ, 0xc0, !PT ;  /* 0x0000001e23237812 */ /* 0x000fe400078ec0ff */
[----:B------:R-:W-:Y:S01]  /*1000*/  LOP3.LUT R33, R33, 0x1e, RZ, 0xc0, !PT ;  /* 0x0000001e21217812 */ /* 0x000fe200078ec0ff */
[----:B------:R-:W1:Y:S01]  /*1010*/  LDS.U16 R39, [R39] ;  /* 0x0000000027277984 */ /* 0x000e620000000400 */
[----:B------:R-:W-:-:S02]  /*1020*/  LOP3.LUT R29, R29, 0x1e, RZ, 0xc0, !PT ;  /* 0x0000001e1d1d7812 */ /* 0x000fc400078ec0ff */
[----:B------:R-:W-:Y:S01]  /*1030*/  LOP3.LUT R9, R34, 0x1e, RZ, 0xc0, !PT ;  /* 0x0000001e22097812 */ /* 0x000fe200078ec0ff */
[----:B------:R-:W2:Y:S01]  /*1040*/  LDS.U16 R37, [R37] ;  /* 0x0000000025257984 */ /* 0x000ea20000000400 */
[----:B------:R-:W-:Y:S02]  /*1050*/  LOP3.LUT R13, R13, 0x1e, RZ, 0xc0, !PT ;  /* 0x0000001e0d0d7812 */ /* 0x000fe400078ec0ff */
[----:B------:R-:W-:Y:S01]  /*1060*/  LOP3.LUT R27, R27, 0x1e, RZ, 0xc0, !PT ;  /* 0x0000001e1b1b7812 */ /* 0x000fe200078ec0ff */
[----:B------:R-:W3:Y:S01]  /*1070*/  LDS.U16 R35, [R35] ;  /* 0x0000000023237984 */ /* 0x000ee20000000400 */
[--C-:B------:R-:W-:Y:S02]  /*1080*/  PRMT R41, RZ, 0x5410, R8.reuse ;  /* 0x00005410ff297816 */ /* 0x100fe40000000008 */
[----:B------:R-:W-:Y:S01]  /*1090*/  PRMT R28, R28, 0x5410, R31 ;  /* 0x000054101c1c7816 */ /* 0x000fe2000000001f */
[----:B------:R-:W4:Y:S01]  /*10a0*/  LDS.U16 R33, [R33] ;  /* 0x0000000021217984 */ /* 0x000f220000000400 */
[----:B------:R-:W-:Y:S01]  /*10b0*/  PRMT R8, RZ, 0x7610, R8 ;  /* 0x00007610ff087816 */ /* 0x000fe20000000008 */
[----:B------:R-:W-:Y:S01]  /*10c0*/  FADD.FTZ R12, R12, R41 ;  /* 0x000000290c0c7221 */ /* 0x000fe20000010000 */
[----:B------:R-:W-:Y:S01]  /*10d0*/  PRMT R30, R30, 0x5410, R32 ;  /* 0x000054101e1e7816 */ /* 0x000fe20000000020 */
[----:B------:R-:W0:Y:S01]  /*10e0*/  LDS.U16 R29, [R29] ;  /* 0x000000001d1d7984 */ /* 0x000e220000000400 */
[----:B------:R-:W-:Y:S01]  /*10f0*/  HFMA2.BF16_V2 R14, R14, R28, -RZ.H0_H0 ;  /* 0x0000001c0e0e7231 */ /* 0x000fe200003400ff */
[----:B------:R-:W-:Y:S01]  /*1100*/  FADD.FTZ R8, R12, R8 ;  /* 0x000000080c087221 */ /* 0x000fe20000010000 */
[----:B------:R-:W-:Y:S01]  /*1110*/  IADD3 R12, R19, -0xf, RZ ;  /* 0xfffffff1130c7810 */ /* 0x000fe20007ffe0ff */
[----:B------:R-:W0:Y:S01]  /*1120*/  LDS.U16 R9, [R9] ;  /* 0x0000000009097984 */ /* 0x000e220000000400 */
[----:B------:R-:W-:Y:S01]  /*1130*/  HFMA2.BF16_V2 R15, R15, R30, -RZ.H0_H0 ;  /* 0x0000001e0f0f7231 */ /* 0x000fe200003400ff */
[----:B------:R-:W-:-:S02]  /*1140*/  PRMT R31, RZ, 0x5410, R14 ;  /* 0x00005410ff1f7816 */ /* 0x000fc4000000000e */
[----:B------:R-:W0:Y:S01]  /*1150*/  LDS.U16 R13, [R13] ;  /* 0x000000000d0d7984 */ /* 0x000e220000000400 */
[----:B------:R-:W-:Y:S02]  /*1160*/  ISETP.GE.AND P1, PT, R12, c[0x0][0x168], PT ;  /* 0x00005a000c007a0c */ /* 0x000fe40003f26270 */
[----:B------:R-:W-:Y:S01]  /*1170*/  PRMT R14, RZ, 0x7610, R14 ;  /* 0x00007610ff0e7816 */ /* 0x000fe2000000000e */
[----:B------:R-:W0:Y:S01]  /*1180*/  LDS.U16 R27, [R27] ;  /* 0x000000001b1b7984 */ /* 0x000e220000000400 */
[----:B------:R-:W-:Y:S01]  /*1190*/  FADD.FTZ R8, R8, R31 ;  /* 0x0000001f08087221 */ /* 0x000fe20000010000 */
[--C-:B------:R-:W-:Y:S02]  /*11a0*/  PRMT R31, RZ, 0x5410, R15.reuse ;  /* 0x00005410ff1f7816 */ /* 0x100fe4000000000f */
[----:B------:R-:W-:Y:S01]  /*11b0*/  PRMT R15, RZ, 0x7610, R15 ;  /* 0x00007610ff0f7816 */ /* 0x000fe2000000000f */
[----:B------:R-:W-:-:S04]  /*11c0*/  FADD.FTZ R8, R8, R14 ;  /* 0x0000000e08087221 */ /* 0x000fc80000010000 */
[----:B------:R-:W-:Y:S01]  /*11d0*/  FADD.FTZ R8, R8, R31 ;  /* 0x0000001f08087221 */ /* 0x000fe20000010000 */
[----:B-1----:R-:W-:-:S03]  /*11e0*/  HFMA2.BF16_V2 R31, R39.H0_H0, R26.H0_H0, -RZ.H0_H0 ;  /* 0x2000001a271f7231 */ /* 0x002fc600003408ff */
[----:B------:R-:W-:Y:S01]  /*11f0*/  FADD.FTZ R38, R8, R15 ;  /* 0x0000000f08267221 */ /* 0x000fe20000010000 */
[-C--:B--2---:R-:W-:Y:S02]  /*1200*/  HFMA2.BF16_V2 R32, R37.H0_H0, R26.reuse.H0_H0, -RZ.H0_H0 ;  /* 0x2000001a25207231 */ /* 0x084fe400003408ff */
[-C--:B---3--:R-:W-:Y:S02]  /*1210*/  HFMA2.BF16_V2 R30, R35.H0_H0, R26.reuse.H0_H0, -RZ.H0_H0 ;  /* 0x2000001a231e7231 */ /* 0x088fe400003408ff */
[-C--:B----4-:R-:W-:Y:S02]  /*1220*/  HFMA2.BF16_V2 R8, R33.H0_H0, R26.reuse.H0_H0, -RZ.H0_H0 ;  /* 0x2000001a21087231 */ /* 0x090fe400003408ff */
[-C--:B0-----:R-:W-:Y:S02]  /*1230*/  HFMA2.BF16_V2 R29, R29.H0_H0, R26.reuse.H0_H0, -RZ.H0_H0 ;  /* 0x2000001a1d1d7231 */ /* 0x081fe400003408ff */
[-C--:B------:R-:W-:Y:S02]  /*1240*/  HFMA2.BF16_V2 R9, R9.H0_H0, R26.reuse.H0_H0, -RZ.H0_H0 ;  /* 0x2000001a09097231 */ /* 0x080fe400003408ff */
[----:B------:R-:W-:-:S02]  /*1250*/  HFMA2.BF16_V2 R28, R13.H0_H0, R26.H0_H0, -RZ.H0_H0 ;  /* 0x2000001a0d1c7231 */ /* 0x000fc400003408ff */
[----:B------:R-:W-:Y:S01]  /*1260*/  HFMA2.BF16_V2 R27, R27.H0_H0, R26.H0_H0, -RZ.H0_H0 ;  /* 0x2000001a1b1b7231 */ /* 0x000fe200003408ff */
[----:B------:R-:W-:Y:S05]  /*1270*/  @!P1 BRA `(.L_x_1954) ;  /* 0x0000023000009947 */ /* 0x000fea0003800000 */
[C---:B------:R-:W-:Y:S02]  /*1280*/  IADD3 R12, R19.reuse, -0x11, RZ ;  /* 0xffffffef130c7810 */ /* 0x040fe40007ffe0ff */
[C---:B------:R-:W-:Y:S02]  /*1290*/  IADD3 R13, R19.reuse, -0x15, RZ ;  /* 0xffffffeb130d7810 */ /* 0x040fe40007ffe0ff */
[----:B------:R-:W-:Y:S02]  /*12a0*/  ISETP.GE.AND P6, PT, R12, c[0x0][0x168], PT ;  /* 0x00005a000c007a0c */ /* 0x000fe40003fc6270 */
[C---:B------:R-:W-:Y:S02]  /*12b0*/  IADD3 R14, R19.reuse, -0x14, RZ ;  /* 0xffffffec130e7810 */ /* 0x040fe40007ffe0ff */
[----:B------:R-:W-:Y:S02]  /*12c0*/  IADD3 R12, R19, -0x16, RZ ;  /* 0xffffffea130c7810 */ /* 0x000fe40007ffe0ff */
[----:B------:R-:W-:-:S02]  /*12d0*/  ISETP.GE.AND P3, PT, R13, c[0x0][0x168], PT ;  /* 0x00005a000d007a0c */ /* 0x000fc40003f66270 */
[----:B------:R-:W-:Y:S02]  /*12e0*/  ISETP.GE.AND P4, PT, R14, c[0x0][0x168], PT ;  /* 0x00005a000e007a0c */ /* 0x000fe40003f86270 */
[C---:B------:R-:W-:Y:S02]  /*12f0*/  IADD3 R13, R19.reuse, -0x13, RZ ;  /* 0xffffffed130d7810 */ /* 0x040fe40007ffe0ff */
[----:B------:R-:W-:Y:S02]  /*1300*/  IADD3 R14, R19, -0x12, RZ ;  /* 0xffffffee130e7810 */ /* 0x000fe40007ffe0ff */
[----:B------:R-:W-:Y:S02]  /*1310*/  @P6 PRMT R15, RZ, 0x7610, R15 ;  /* 0x00007610ff0f6816 */ /* 0x000fe4000000000f */
[----:B------:R-:W-:Y:S02]  /*1320*/  ISETP.GE.AND P2, PT, R12, c[0x0][0x168], PT ;  /* 0x00005a000c007a0c */ /* 0x000fe40003f46270 */
[----:B------:R-:W-:-:S02]  /*1330*/  @P0 PRMT R12, RZ, 0x7610, R12 ;  /* 0x00007610ff0c0816 */ /* 0x000fc4000000000c */
[----:B------:R-:W2:Y:S01]  /*1340*/  @!P6 LDG.E.U16.CONSTANT R15, [R16.64+-0x4] ;  /* 0xfffffc04100fe981 */ /* 0x000ea2000c1e9500 */
[----:B------:R-:W-:Y:S02]  /*1350*/  ISETP.GE.AND P5, PT, R13, c[0x0][0x168], PT ;  /* 0x00005a000d007a0c */ /* 0x000fe40003fa6270 */
[----:B------:R-:W-:Y:S01]  /*1360*/  ISETP.GE.AND P6, PT, R14, c[0x0][0x168], PT ;  /* 0x00005a000e007a0c */ /* 0x000fe20003fc6270 */
[----:B------:R-:W3:Y:S01]  /*1370*/  @!P0 LDG.E.U16.CONSTANT R12, [R16.64+-0x10] ;  /* 0xfffff004100c8981 */ /* 0x000ee2000c1e9500 */
[----:B------:R-:W-:-:S04]  /*1380*/  IADD3 R13, R19, -0x10, RZ ;  /* 0xfffffff0130d7810 */ /* 0x000fc80007ffe0ff */
[----:B------:R-:W-:Y:S02]  /*1390*/  ISETP.GE.AND P0, PT, R13, c[0x0][0x168], PT ;  /* 0x00005a000d007a0c */ /* 0x000fe40003f06270 */
[----:B------:R-:W-:Y:S02]  /*13a0*/  @P2 PRMT R35, RZ, 0x7610, R35 ;  /* 0x00007610ff232816 */ /* 0x000fe40000000023 */
[----:B------:R-:W-:Y:S02]  /*13b0*/  @P3 PRMT R34, RZ, 0x7610, R34 ;  /* 0x00007610ff223816 */ /* 0x000fe40000000022 */
[----:B------:R-:W-:Y:S02]  /*13c0*/  @P4 PRMT R13, RZ, 0x7610, R13 ;  /* 0x00007610ff0d4816 */ /* 0x000fe4000000000d */
[----:B------:R-:W-:Y:S01]  /*13d0*/  @P5 PRMT R14, RZ, 0x7610, R14 ;  /* 0x00007610ff0e5816 */ /* 0x000fe2000000000e */
[----:B------:R-:W3:Y:S01]  /*13e0*/  @!P2 LDG.E.U16.CONSTANT R35, [R16.64+-0xe] ;  /* 0xfffff2041023a981 */ /* 0x000ee2000c1e9500 */
[----:B------:R-:W-:-:S03]  /*13f0*/  @P6 PRMT R33, RZ, 0x7610, R33 ;  /* 0x00007610ff216816 */ /* 0x000fc60000000021 */
[----:B------:R-:W4:Y:S04]  /*1400*/  @!P3 LDG.E.U16.CONSTANT R34, [R16.64+-0xc] ;  /* 0xfffff4041022b981 */ /* 0x000f28000c1e9500 */
[----:B------:R-:W4:Y:S04]  /*1410*/  @!P4 LDG.E.U16.CONSTANT R13, [R16.64+-0xa] ;  /* 0xfffff604100dc981 */ /* 0x000f28000c1e9500 */
[----:B------:R-:W5:Y:S04]  /*1420*/  @!P0 LDG.E.U16.CONSTANT R36, [R16.64+-0x2] ;  /* 0xfffffe0410248981 */ /* 0x000f68000c1e9500 */
[----:B------:R-:W5:Y:S04]  /*1430*/  @!P5 LDG.E.U16.CONSTANT R14, [R16.64+-0x8] ;  /* 0xfffff804100ed981 */ /* 0x000f68000c1e9500 */
[----:B------:R-:W5:Y:S01]  /*1440*/  @!P6 LDG.E.U16.CONSTANT R33, [R16.64+-0x6] ;  /* 0xfffffa041021e981 */ /* 0x000f62000c1e9500 */
[----:B--2---:R-:W-:-:S02]  /*1450*/  @P0 PRMT R15, R15, 0x5410, RZ ;  /* 0x000054100f0f0816 */ /* 0x004fc400000000ff */
[----:B---3--:R-:W-:Y:S02]  /*1460*/  PRMT R12, R12, 0x5410, R35 ;  /* 0x000054100c0c7816 */ /* 0x008fe40000000023 */
[----:B----4-:R-:W-:Y:S02]  /*1470*/  PRMT R13, R34, 0x5410, R13 ;  /* 0x00005410220d7816 */ /* 0x010fe4000000000d */
[----:B-----5:R-:W-:Y:S02]  /*1480*/  @!P0 PRMT R15, R15, 0x5410, R36 ;  /* 0x000054100f0f8816 */ /* 0x020fe40000000024 */
[----:B------:R-:W-:Y:S01]  /*1490*/  PRMT R14, R14, 0x5410, R33 ;  /* 0x000054100e0e7816 */ /* 0x000fe20000000021 */
[----:B------:R-:W-:Y:S05]  /*14a0*/  BRA `(.L_x_1955) ;  /* 0x0000001000007947 */ /* 0x000fea0003800000 */
.L_x_1954:
[----:B------:R0:W5:Y:S02]  /*14b0*/  LDG.E.128.CONSTANT R12, [R16.64+-0x10] ;  /* 0xfffff004100c7981 */ /* 0x000164000c1e9d00 */
.L_x_1955:
[----:B------:R-:W-:Y:S05]  /*14c0*/  BSYNC B1 ;  /* 0x0000000000017941 */ /* 0x000fea0003800000 */
.L_x_1953:
[----:B------:R-:W-:Y:S01]  /*14d0*/  PRMT R31, R31, 0x5410, R32 ;  /* 0x000054101f1f7816 */ /* 0x000fe20000000020 */
[----:B------:R-:W-:Y:S01]  /*14e0*/  IMAD.SHL.U32 R32, R10, 0x2, RZ ;  /* 0x000000020a207824 */ /* 0x000fe200078e00ff */
[--C-:B------:R-:W-:Y:S01]  /*14f0*/  SHF.R.U32.HI R34, RZ, 0x7, R10.reuse ;  /* 0x00000007ff227819 */ /* 0x100fe2000001160a */
[----:B------:R-:W-:Y:S01]  /*1500*/  BSSY B1, `(.L_x_1956) ;  /* 0x000005d000017945 */ /* 0x000fe20003800000 */
[--C-:B------:R-:W-:Y:S01]  /*1510*/  SHF.R.U32.HI R35, RZ, 0x13, R10.reuse ;  /* 0x00000013ff237819 */ /* 0x100fe2000001160a */
[----:B-----5:R-:W-:Y:S01]  /*1520*/  HFMA2.BF16_V2 R12, R12, R31, -RZ.H0_H0 ;  /* 0x0000001f0c0c7231 */ /* 0x020fe200003400ff */
[----:B------:R-:W-:-:S02]  /*1530*/  SHF.R.U32.HI R31, RZ, 0x3, R10 ;  /* 0x00000003ff1f7819 */ /* 0x000fc4000001160a */
[----:B------:R-:W-:Y:S02]  /*1540*/  SHF.R.U32.HI R36, RZ, 0xf, R10 ;  /* 0x0000000fff247819 */ /* 0x000fe4000001160a */
[----:B------:R-:W-:Y:S02]  /*1550*/  PRMT R33, RZ, 0x5410, R12 ;  /* 0x00005410ff217816 */ /* 0x000fe4000000000c */
[--C-:B------:R-:W-:Y:S02]  /*1560*/  SHF.R.U32.HI R37, RZ, 0x1b, R10.reuse ;  /* 0x0000001bff257819 */ /* 0x100fe4000001160a */
[----:B------:R-:W-:Y:S01]  /*1570*/  LOP3.LUT R31, R31, 0x1e, RZ, 0xc0, !PT ;  /* 0x0000001e1f1f7812 */ /* 0x000fe200078ec0ff */
[----:B------:R-:W-:Y:S01]  /*1580*/  FADD.FTZ R38, R38, R33 ;  /* 0x0000002126267221 */ /* 0x000fe20000010000 */
[--C-:B------:R-:W-:Y:S02]  /*1590*/  SHF.R.U32.HI R33, RZ, 0xb, R10.reuse ;  /* 0x0000000bff217819 */ /* 0x100fe4000001160a */
[----:B------:R-:W-:-:S02]  /*15a0*/  SHF.R.U32.HI R10, RZ, 0x17, R10 ;  /* 0x00000017ff0a7819 */ /* 0x000fc4000001160a */
[----:B------:R-:W-:Y:S01]  /*15b0*/  LOP3.LUT R32, R32, 0x1e, RZ, 0xc0, !PT ;  /* 0x0000001e20207812 */ /* 0x000fe200078ec0ff */
[----:B------:R-:W1:Y:S01]  /*15c0*/  LDS.U16 R31, [R31] ;  /* 0x000000001f1f7984 */ /* 0x000e620000000400 */
[----:B------:R-:W-:Y:S02]  /*15d0*/  LOP3.LUT R33, R33, 0x1e, RZ, 0xc0, !PT ;  /* 0x0000001e21217812 */ /* 0x000fe400078ec0ff */
[----:B------:R-:W-:Y:S02]  /*15e0*/  LOP3.LUT R34, R34, 0x1e, RZ, 0xc0, !PT ;  /* 0x0000001e22227812 */ /* 0x000fe400078ec0ff */
[----:B------:R-:W-:Y:S01]  /*15f0*/  LOP3.LUT R35, R35, 0x1e, RZ, 0xc0, !PT ;  /* 0x0000001e23237812 */ /* 0x000fe200078ec0ff */
[----:B------:R-:W2:Y:S01]  /*1600*/  LDS.U16 R32, [R32] ;  /* 0x0000000020207984 */ /* 0x000ea20000000400 */
[----:B------:R-:W-:Y:S02]  /*1610*/  LOP3.LUT R36, R36, 0x1e, RZ, 0xc0, !PT ;  /* 0x0000001e24247812 */ /* 0x000fe400078ec0ff */
[----:B------:R-:W-:Y:S01]  /*1620*/  LOP3.LUT R37, R37, 0x1e, RZ, 0xc0, !PT ;  /* 0x0000001e25257812 */ /* 0x000fe200078ec0ff */
[----:B------:R-:W3:Y:S01]  /*1630*/  LDS.U16 R33, [R33] ;  /* 0x0000000021217984 */ /* 0x000ee20000000400 */
[----:B------:R-:W-:-:S02]  /*1640*/  LOP3.LUT R10, R10, 0x1e, RZ, 0xc0, !PT ;  /* 0x0000001e0a0a7812 */ /* 0x000fc400078ec0ff */
[----:B------:R-:W-:Y:S01]  /*1650*/  PRMT R30, R30, 0x5410, R8 ;  /* 0x000054101e1e7816 */ /* 0x000fe20000000008 */
[----:B------:R-:W4:Y:S01]  /*1660*/  LDS.U16 R34, [R34] ;  /* 0x0000000022227984 */ /* 0x000f220000000400 */
[----:B------:R-:W-:Y:S02]  /*1670*/  PRMT R12, RZ, 0x7610, R12 ;  /* 0x00007610ff0c7816 */ /* 0x000fe4000000000c */
[----:B------:R-:W-:Y:S01]  /*1680*/  PRMT R29, R29, 0x5410, R9 ;  /* 0x000054101d1d7816 */ /* 0x000fe20000000009 */
[----:B------:R-:W0:Y:S01]  /*1690*/  LDS.U16 R35, [R35] ;  /* 0x0000000023237984 */ /* 0x000e220000000400 */
[----:B------:R-:W-:Y:S01]  /*16a0*/  HFMA2.BF16_V2 R13, R13, R30, -RZ.H0_H0 ;  /* 0x0000001e0d0d7231 */ /* 0x000fe200003400ff */
[----:B------:R-:W-:Y:S01]  /*16b0*/  FADD.FTZ R8, R38, R12 ;  /* 0x0000000c26087221 */ /* 0x000fe20000010000 */
[----:B------:R-:W-:Y:S01]  /*16c0*/  PRMT R28, R28, 0x5410, R27 ;  /* 0x000054101c1c7816 */ /* 0x000fe2000000001b */
[----:B------:R-:W0:Y:S01]  /*16d0*/  LDS.U16 R36, [R36] ;  /* 0x0000000024247984 */ /* 0x000e220000000400 */
[----:B------:R-:W-:Y:S01]  /*16e0*/  HFMA2.BF16_V2 R14, R14, R29, -RZ.H0_H0 ;  /* 0x0000001d0e0e7231 */ /* 0x000fe200003400ff */
[----:B------:R-:W-:-:S02]  /*16f0*/  PRMT R41, RZ, 0x5410, R13 ;  /* 0x00005410ff297816 */ /* 0x000fc4000000000d */
[----:B------:R-:W0:Y:S01]  /*1700*/  LDS.U16 R37, [R37] ;  /* 0x0000000025257984 */ /* 0x000e220000000400 */
[----:B------:R-:W-:Y:S01]  /*1710*/  PRMT R13, RZ, 0x7610, R13 ;  /* 0x00007610ff0d7816 */ /* 0x000fe2000000000d */
[----:B------:R-:W-:Y:S01]  /*1720*/  HFMA2.BF16_V2 R15, R15, R28, -RZ.H0_H0 ;  /* 0x0000001c0f0f7231 */ /* 0x000fe200003400ff */
[----:B------:R-:W-:Y:S01]  /*1730*/  FADD.FTZ R8, R8, R41 ;  /* 0x0000002908087221 */ /* 0x000fe20000010000 */
[----:B------:R1:W0:Y:S01]  /*1740*/  LDS.U16 R39, [R10] ;  /* 0x000000000a277984 */ /* 0x0002220000000400 */
[--C-:B------:R-:W-:Y:S02]  /*1750*/  PRMT R9, RZ, 0x5410, R14.reuse ;  /* 0x00005410ff097816 */ /* 0x100fe4000000000e */
[----:B------:R-:W-:Y:S01]  /*1760*/  FADD.FTZ R8, R8, R13 ;  /* 0x0000000d08087221 */ /* 0x000fe20000010000 */
[----:B------:R-:W-:-:S03]  /*1770*/  PRMT R14, RZ, 0x7610, R14 ;  /* 0x00007610ff0e7816 */ /* 0x000fc6000000000e */
[----:B------:R-:W-:Y:S01]  /*1780*/  FADD.FTZ R8, R8, R9 ;  /* 0x0000000908087221 */ /* 0x000fe20000010000 */
[----:B-1----:R-:W-:Y:S02]  /*1790*/  IADD3 R10, R19, -0x7, RZ ;  /* 0xfffffff9130a7810 */ /* 0x002fe40007ffe0ff */
[--C-:B------:R-:W-:Y:S01]  /*17a0*/  PRMT R9, RZ, 0x5410, R15.reuse ;  /* 0x00005410ff097816 */ /* 0x100fe2000000000f */
[----:B------:R-:W-:Y:S01]  /*17b0*/  FADD.FTZ R8, R8, R14 ;  /* 0x0000000e08087221 */ /* 0x000fe20000010000 */
[----:B------:R-:W-:Y:S01]  /*17c0*/  ISETP.GE.AND P0, PT, R10, c[0x0][0x168], PT ;  /* 0x00005a000a007a0c */ /* 0x000fe20003f06270 */
[-C--:B------:R-:W-:Y:S01]  /*17d0*/  HFMA2.BF16_V2 R31, R31.H0_H0, R26.reuse.H0_H0, -RZ.H0_H0 ;  /* 0x2000001a1f1f7231 */ /* 0x080fe200003408ff */
[----:B------:R-:W-:Y:S01]  /*17e0*/  PRMT R15, RZ, 0x7610, R15 ;  /* 0x00007610ff0f7816 */ /* 0x000fe2000000000f */
[----:B------:R-:W-:Y:S01]  /*17f0*/  FADD.FTZ R8, R8, R9 ;  /* 0x0000000908087221 */ /* 0x000fe20000010000 */
[----:B--2---:R-:W-:-:S03]  /*1800*/  HFMA2.BF16_V2 R32, R32.H0_H0, R26.H0_H0, -RZ.H0_H0 ;  /* 0x2000001a20207231 */ /* 0x004fc600003408ff */
[----:B------:R-:W-:Y:S01]  /*1810*/  FADD.FTZ R8, R8, R15 ;  /* 0x0000000f08087221 */ /* 0x000fe20000010000 */
[-C--:B---3--:R-:W-:Y:S02]  /*1820*/  HFMA2.BF16_V2 R33, R33.H0_H0, R26.reuse.H0_H0, -RZ.H0_H0 ;  /* 0x2000001a21217231 */ /* 0x088fe400003408ff */
[-C--:B----4-:R-:W-:Y:S02]  /*1830*/  HFMA2.BF16_V2 R34, R34.H0_H0, R26.reuse.H0_H0, -RZ.H0_H0 ;  /* 0x2000001a22227231 */ /* 0x090fe400003408ff */
[-C--:B0-----:R-:W-:Y:S02]  /*1840*/  HFMA2.BF16_V2 R35, R35.H0_H0, R26.reuse.H0_H0, -RZ.H0_H0 ;  /* 0x2000001a23237231 */ /* 0x081fe400003408ff */
[-C--:B------:R-:W-:Y:S02]  /*1850*/  HFMA2.BF16_V2 R36, R36.H0_H0, R26.reuse.H0_H0, -RZ.H0_H0 ;  /* 0x2000001a24247231 */ /* 0x080fe400003408ff */
[-C--:B------:R-:W-:Y:S02]  /*1860*/  HFMA2.BF16_V2 R37, R37.H0_H0, R26.reuse.H0_H0, -RZ.H0_H0 ;  /* 0x2000001a25257231 */ /* 0x080fe400003408ff */
[----:B------:R-:W-:Y:S01]  /*1870*/  HFMA2.BF16_V2 R39, R39.H0_H0, R26.H0_H0, -RZ.H0_H0 ;  /* 0x2000001a27277231 */ /* 0x000fe200003408ff */
[----:B------:R-:W-:Y:S05]  /*1880*/  @!P0 BRA `(.L_x_1957) ;  /* 0x0000023000008947 */ /* 0x000fea0003800000 */
[C---:B------:R-:W-:Y:S02]  /*1890*/  IADD3 R9, R19.reuse, -0x9, RZ ;  /* 0xfffffff713097810 */ /* 0x040fe40007ffe0ff */
[----:B------:R-:W-:-:S02]  /*18a0*/  IADD3 R12, R19, -0xc, RZ ;  /* 0xfffffff4130c7810 */ /* 0x000fc40007ffe0ff */
[----:B------:R-:W-:Y:S02]  /*18b0*/  ISETP.GE.AND P6, PT, R9, c[0x0][0x168], PT ;  /* 0x00005a0009007a0c */ /* 0x000fe40003fc6270 */
[----:B------:R-:W-:Y:S02]  /*18c0*/  IADD3 R9, R19, -0xe, RZ ;  /* 0xfffffff213097810 */ /* 0x000fe40007ffe0ff */
[----:B------:R-:W-:Y:S02]  /*18d0*/  ISETP.GE.AND P4, PT, R12, c[0x0][0x168], PT ;  /* 0x00005a000c007a0c */ /* 0x000fe40003f86270 */
[----:B------:R-:W-:Y:S02]  /*18e0*/  ISETP.GE.AND P2, PT, R9, c[0x0][0x168], PT ;  /* 0x00005a0009007a0c */ /* 0x000fe40003f46270 */
[C---:B------:R-:W-:Y:S02]  /*18f0*/  IADD3 R9, R19.reuse, -0xb, RZ ;  /* 0xfffffff513097810 */ /* 0x040fe40007ffe0ff */
[----:B------:R-:W-:-:S02]  /*1900*/  IADD3 R10, R19, -0xd, RZ ;  /* 0xfffffff3130a7810 */ /* 0x000fc40007ffe0ff */
[----:B------:R-:W-:Y:S02]  /*1910*/  ISETP.GE.AND P5, PT, R9, c[0x0][0x168], PT ;  /* 0x00005a0009007a0c */ /* 0x000fe40003fa6270 */
[----:B------:R-:W-:Y:S02]  /*1920*/  @P6 PRMT R12, RZ, 0x7610, R12 ;  /* 0x00007610ff0c6816 */ /* 0x000fe4000000000c */
[----:B------:R-:W-:Y:S02]  /*1930*/  IADD3 R9, R19, -0xa, RZ ;  /* 0xfffffff613097810 */ /* 0x000fe40007ffe0ff */
[----:B------:R-:W-:Y:S02]  /*1940*/  @P1 PRMT R27, RZ, 0x7610, R27 ;  /* 0x00007610ff1b1816 */ /* 0x000fe4000000001b */
[----:B------:R-:W2:Y:S01]  /*1950*/  @!P6 LDG.E.U16.CONSTANT R12, [R16.64+0xc] ;  /* 0x00000c04100ce981 */ /* 0x000ea2000c1e9500 */
[----:B------:R-:W-:Y:S02]  /*1960*/  ISETP.GE.AND P3, PT, R10, c[0x0][0x168], PT ;  /* 0x00005a000a007a0c */ /* 0x000fe40003f66270 */
[----:B------:R-:W-:Y:S01]  /*1970*/  ISETP.GE.AND P6, PT, R9, c[0x0][0x168], PT ;  /* 0x00005a0009007a0c */ /* 0x000fe20003fc6270 */
[----:B------:R-:W3:Y:S01]  /*1980*/  @!P1 LDG.E.U16.CONSTANT R27, [R16.64] ;  /* 0x00000004101b9981 */ /* 0x000ee2000c1e9500 */
[----:B------:R-:W-:-:S04]  /*1990*/  IADD3 R10, R19, -0x8, RZ ;  /* 0xfffffff8130a7810 */ /* 0x000fc80007ffe0ff */
[----:B------:R-:W-:Y:S02]  /*19a0*/  ISETP.GE.AND P1, PT, R10, c[0x0][0x168], PT ;  /* 0x00005a000a007a0c */ /* 0x000fe40003f26270 */
[----:B------:R-:W-:Y:S02]  /*19b0*/  @P2 PRMT R28, RZ, 0x7610, R28 ;  /* 0x00007610ff1c2816 */ /* 0x000fe4000000001c */
[----:B------:R-:W-:Y:S02]  /*19c0*/  @P4 PRMT R13, RZ, 0x7610, R13 ;  /* 0x00007610ff0d4816 */ /* 0x000fe4000000000d */
[----:B------:R-:W-:Y:S02]  /*19d0*/  @P3 PRMT R10, RZ, 0x7610, R10 ;  /* 0x00007610ff0a3816 */ /* 0x000fe4000000000a */
[----:B------:R-:W-:Y:S01]  /*19e0*/  @P5 PRMT R14, RZ, 0x7610, R14 ;  /* 0x00007610ff0e5816 */ /* 0x000fe2000000000e */
[----:B------:R-:W3:Y:S01]  /*19f0*/  @!P2 LDG.E.U16.CONSTANT R28, [R16.64+0x2] ;  /* 0x00000204101ca981 */ /* 0x000ee2000c1e9500 */
[----:B------:R-:W-:-:S03]  /*1a00*/  @P6 PRMT R9, RZ, 0x7610, R9 ;  /* 0x00007610ff096816 */ /* 0x000fc60000000009 */
[----:B------:R-:W4:Y:S04]  /*1a10*/  @!P1 LDG.E.U16.CONSTANT R29, [R16.64+0xe] ;  /* 0x00000e04101d9981 */ /* 0x000f28000c1e9500 */
[----:B------:R-:W5:Y:S04]  /*1a20*/  @!P3 LDG.E.U16.CONSTANT R10, [R16.64+0x4] ;  /* 0x00000404100ab981 */ /* 0x000f68000c1e9500 */
[----:B------:R-:W5:Y:S04]  /*1a30*/  @!P4 LDG.E.U16.CONSTANT R13, [R16.64+0x6] ;  /* 0x00000604100dc981 */ /* 0x000f68000c1e9500 */
[----:B------:R-:W5:Y:S04]  /*1a40*/  @!P5 LDG.E.U16.CONSTANT R14, [R16.64+0x8] ;  /* 0x00000804100ed981 */ /* 0x000f68000c1e9500 */
[----:B------:R-:W5:Y:S01]  /*1a50*/  @!P6 LDG.E.U16.CONSTANT R9, [R16.64+0xa] ;  /* 0x00000a041009e981 */ /* 0x000f62000c1e9500 */
[----:B--2---:R-:W-:-:S02]  /*1a60*/  @P1 PRMT R15, R12, 0x5410, RZ ;  /* 0x000054100c0f1816 */ /* 0x004fc400000000ff */
[----:B----4-:R-:W-:Y:S02]  /*1a70*/  @!P1 PRMT R15, R12, 0x5410, R29 ;  /* 0x000054100c0f9816 */ /* 0x010fe4000000001d */
[----:B---3--:R-:W-:Y:S02]  /*1a80*/  PRMT R12, R27, 0x5410, R28 ;  /* 0x000054101b0c7816 */ /* 0x008fe4000000001c */
[----:B-----5:R-:W-:Y:S02]  /*1a90*/  PRMT R13, R10, 0x5410, R13 ;  /* 0x000054100a0d7816 */ /* 0x020fe4000000000d */
[----:B------:R-:W-:Y:S01]  /*1aa0*/  PRMT R14, R14, 0x5410, R9 ;  /* 0x000054100e0e7816 */ /* 0x000fe20000000009 */
[----:B------:R-:W-:Y:S05]  /*1ab0*/  BRA `(.L_x_1958) ;  /* 0x0000001000007947 */ /* 0x000fea0003800000 */
.L_x_1957:
[----:B------:R0:W5:Y:S02]  /*1ac0*/  LDG.E.128.CONSTANT R12, [R16.64] ;  /* 0x00000004100c7981 */ /* 0x000164000c1e9d00 */
.L_x_1958:
[----:B------:R-:W-:Y:S05]  /*1ad0*/  BSYNC B1 ;  /* 0x0000000000017941 */ /* 0x000fea0003800000 */
.L_x_1956:
[----:B------:R-:W-:Y:S01]  /*1ae0*/  PRMT R31, R31, 0x5410, R32 ;  /* 0x000054101f1f7816 */ /* 0x000fe20000000020 */
[----:B------:R-:W-:Y:S01]  /*1af0*/  IMAD.SHL.U32 R10, R11, 0x2, RZ ;  /* 0x000000020b0a7824 */ /* 0x000fe200078e00ff */
[--C-:B------:R-:W-:Y:S01]  /*1b00*/  SHF.R.U32.HI R9, RZ, 0x3, R11.reuse ;  /* 0x00000003ff097819 */ /* 0x100fe2000001160b */
[----:B------:R-:W-:Y:S01]  /*1b10*/  BSSY B1, `(.L_x_1959) ;  /* 0x000005c000017945 */ /* 0x000fe20003800000 */
[--C-:B------:R-:W-:Y:S01]  /*1b20*/  SHF.R.U32.HI R27, RZ, 0x7, R11.reuse ;  /* 0x00000007ff1b7819 */ /* 0x100fe2000001160b */
[----:B-----5:R-:W-:Y:S01]  /*1b30*/  HFMA2.BF16_V2 R12, R12, R31, -RZ.H0_H0 ;  /* 0x0000001f0c0c7231 */ /* 0x020fe200003400ff */
[----:B------:R-:W-:-:S02]  /*1b40*/  SHF.R.U32.HI R28, RZ, 0x13, R11 ;  /* 0x00000013ff1c7819 */ /* 0x000fc4000001160b */
[--C-:B------:R-:W-:Y:S02]  /*1b50*/  SHF.R.U32.HI R29, RZ, 0xf, R11.reuse ;  /* 0x0000000fff1d7819 */ /* 0x100fe4000001160b */
[----:B------:R-:W-:Y:S02]  /*1b60*/  PRMT R31, RZ, 0x5410, R12 ;  /* 0x00005410ff1f7816 */ /* 0x000fe4000000000c */
[----:B------:R-:W-:Y:S02]  /*1b70*/  SHF.R.U32.HI R30, RZ, 0x1b, R11 ;  /* 0x0000001bff1e7819 */ /* 0x000fe4000001160b */
[----:B------:R-:W-:Y:S01]  /*1b80*/  LOP3.LUT R9, R9, 0x1e, RZ, 0xc0, !PT ;  /* 0x0000001e09097812 */ /* 0x000fe200078ec0ff */
[----:B------:R-:W-:Y:S01]  /*1b90*/  FADD.FTZ R31, R8, R31 ;  /* 0x0000001f081f7221 */ /* 0x000fe20000010000 */
[--C-:B------:R-:W-:Y:S02]  /*1ba0*/  SHF.R.U32.HI R8, RZ, 0xb, R11.reuse ;  /* 0x0000000bff087819 */ /* 0x100fe4000001160b */
[----:B------:R-:W-:-:S02]  /*1bb0*/  SHF.R.U32.HI R11, RZ, 0x17, R11 ;  /* 0x00000017ff0b7819 */ /* 0x000fc4000001160b */
[----:B------:R-:W-:Y:S01]  /*1bc0*/  LOP3.LUT R27, R27, 0x1e, RZ, 0xc0, !PT ;  /* 0x0000001e1b1b7812 */ /* 0x000fe200078ec0ff */
[----:B------:R-:W-:Y:S01]  /*1bd0*/  LDS.U16 R9, [R9] ;  /* 0x0000000009097984 */ /* 0x000fe20000000400 */
[----:B------:R-:W-:Y:S02]  /*1be0*/  LOP3.LUT R29, R29, 0x1e, RZ, 0xc0, !PT ;  /* 0x0000001e1d1d7812 */ /* 0x000fe400078ec0ff */
[----:B------:R-:W-:Y:S02]  /*1bf0*/  LOP3.LUT R30, R30, 0x1e, RZ, 0xc0, !PT ;  /* 0x0000001e1e1e7812 */ /* 0x000fe400078ec0ff */
[----:B------:R-:W-:Y:S01]  /*1c00*/  LOP3.LUT R11, R11, 0x1e, RZ, 0xc0, !PT ;  /* 0x0000001e0b0b7812 */ /* 0x000fe200078ec0ff */
[----:B------:R-:W1:Y:S01]  /*1c10*/  LDS.U16 R27, [R27] ;  /* 0x000000001b1b7984 */ /* 0x000e620000000400 */
[----:B------:R-:W-:Y:S02]  /*1c20*/  LOP3.LUT R10, R10, 0x1e, RZ, 0xc0, !PT ;  /* 0x0000001e0a0a7812 */ /* 0x000fe400078ec0ff */
[----:B------:R-:W-:Y:S01]  /*1c30*/  LOP3.LUT R8, R8, 0x1e, RZ, 0xc0, !PT ;  /* 0x0000001e08087812 */ /* 0x000fe200078ec0ff */
[----:B------:R-:W2:Y:S01]  /*1c40*/  LDS.U16 R29, [R29] ;  /* 0x000000001d1d7984 */ /* 0x000ea20000000400 */
[----:B------:R-:W-:-:S02]  /*1c50*/  LOP3.LUT R28, R28, 0x1e, RZ, 0xc0, !PT ;  /* 0x0000001e1c1c7812 */ /* 0x000fc400078ec0ff */
[----:B------:R-:W-:Y:S01]  /*1c60*/  PRMT R33, R33, 0x5410, R34 ;  /* 0x0000541021217816 */ /* 0x000fe20000000022 */
[----:B------:R-:W3:Y:S01]  /*1c70*/  LDS.U16 R41, [R10] ;  /* 0x000000000a297984 */ /* 0x000ee20000000400 */
[----:B------:R-:W-:Y:S02]  /*1c80*/  PRMT R12, RZ, 0x7610, R12 ;  /* 0x00007610ff0c7816 */ /* 0x000fe4000000000c */
[----:B------:R-:W-:Y:S01]  /*1c90*/  PRMT R35, R35, 0x5410, R36 ;  /* 0x0000541023237816 */ /* 0x000fe20000000024 */
[----:B------:R4:W0:Y:S01]  /*1ca0*/  LDS.U16 R43, [R8] ;  /* 0x00000000082b7984 */ /* 0x0008220000000400 */
        /* <DEDUP_REMOVED lines=10> */
[----:B------:R-:W0:Y:S01]  /*1d50*/  LDS.U16 R11, [R11] ;  /* 0x000000000b0b7984 */ /* 0x000e220000000400 */
[----:B----4-:R-:W-:Y:S02]  /*1d60*/  IADD3 R8, R19, 0x1, RZ ;  /* 0x0000000113087810 */ /* 0x010fe40007ffe0ff */
[----:B------:R-:W-:Y:S01]  /*1d70*/  FADD.FTZ R12, R12, R13 ;  /* 0x0000000d0c0c7221 */ /* 0x000fe20000010000 */
[----:B------:R-:W-:Y:S02]  /*1d80*/  PRMT R13, RZ, 0x5410, R14 ;  /* 0x00005410ff0d7816 */ /* 0x000fe4000000000e */
[----:B------:R-:W-:-:S02]  /*1d90*/  ISETP.GE.AND P1, PT, R8, c[0x0][0x168], PT ;  /* 0x00005a0008007a0c */ /* 0x000fc40003f26270 */
[----:B------:R-:W-:Y:S01]  /*1da0*/  PRMT R14, RZ, 0x7610, R14 ;  /* 0x00007610ff0e7816 */ /* 0x000fe2000000000e */
[----:B------:R-:W-:Y:S01]  /*1db0*/  FADD.FTZ R12, R12, R13 ;  /* 0x0000000d0c0c7221 */ /* 0x000fe20000010000 */
[--C-:B------:R-:W-:Y:S02]  /*1dc0*/  PRMT R13, RZ, 0x5410, R15.reuse ;  /* 0x00005410ff0d7816 */ /* 0x100fe4000000000f */
[----:B------:R-:W-:Y:S01]  /*1dd0*/  PRMT R15, RZ, 0x7610, R15 ;  /* 0x00007610ff0f7816 */ /* 0x000fe2000000000f */
[----:B------:R-:W-:Y:S01]  /*1de0*/  FADD.FTZ R12, R12, R14 ;  /* 0x0000000e0c0c7221 */ /* 0x000fe20000010000 */
[----:B-1----:R-:W-:-:S03]  /*1df0*/  HFMA2.BF16_V2 R27, R27.H0_H0, R26.H0_H0, -RZ.H0_H0 ;  /* 0x2000001a1b1b7231 */ /* 0x002fc600003408ff */
[----:B------:R-:W-:Y:S01]  /*1e00*/  FADD.FTZ R12, R12, R13 ;  /* 0x0000000d0c0c7221 */ /* 0x000fe20000010000 */
[-C--:B------:R-:W-:Y:S02]  /*1e10*/  HFMA2.BF16_V2 R13, R9.H0_H0, R26.reuse.H0_H0, -RZ.H0_H0 ;  /* 0x2000001a090d7231 */ /* 0x080fe400003408ff */
[-C--:B--2---:R-:W-:Y:S01]  /*1e20*/  HFMA2.BF16_V2 R29, R29.H0_H0, R26.reuse.H0_H0, -RZ.H0_H0 ;  /* 0x2000001a1d1d7231 */ /* 0x084fe200003408ff */
[----:B------:R-:W-:Y:S01]  /*1e30*/  FADD.FTZ R12, R12, R15 ;  /* 0x0000000f0c0c7221 */ /* 0x000fe20000010000 */
[-C--:B---3--:R-:W-:Y:S02]  /*1e40*/  HFMA2.BF16_V2 R41, R41.H0_H0, R26.reuse.H0_H0, -RZ.H0_H0 ;  /* 0x2000001a29297231 */ /* 0x088fe400003408ff */
        /* <DEDUP_REMOVED lines=8> */
[----:B------:R-:W-:Y:S02]  /*1ed0*/  IADD3 R8, R19, -0x6, RZ ;  /* 0xfffffffa13087810 */ /* 0x000fe40007ffe0ff */
[----:B------:R-:W-:Y:S02]  /*1ee0*/  ISETP.GE.AND P2, PT, R9, c[0x0][0x168], PT ;  /* 0x00005a0009007a0c */ /* 0x000fe40003f46270 */
[----:B------:R-:W-:-:S02]  /*1ef0*/  ISETP.GE.AND P1, PT, R8, c[0x0][0x168], PT ;  /* 0x00005a0008007a0c */ /* 0x000fc40003f26270 */
[C---:B------:R-:W-:Y:S02]  /*1f00*/  IADD3 R8, R19.reuse, -0x4, RZ ;  /* 0xfffffffc13087810 */ /* 0x040fe40007ffe0ff */
[C---:B------:R-:W-:Y:S02]  /*1f10*/  IADD3 R9, R19.reuse, -0x3, RZ ;  /* 0xfffffffd13097810 */ /* 0x040fe40007ffe0ff */
[----:B------:R-:W-:Y:S02]  /*1f20*/  IADD3 R10, R19, -0x2, RZ ;  /* 0xfffffffe130a7810 */ /* 0x000fe40007ffe0ff */
[----:B------:R-:W-:Y:S02]  /*1f30*/  @P6 PRMT R11, RZ, 0x7610, R11 ;  /* 0x00007610ff0b6816 */ /* 0x000fe4000000000b */
[----:B------:R-:W-:Y:S02]  /*1f40*/  ISETP.GE.AND P4, PT, R8, c[0x0][0x168], PT ;  /* 0x00005a0008007a0c */ /* 0x000fe40003f86270 */
[----:B------:R-:W-:-:S02]  /*1f50*/  ISETP.GE.AND P5, PT, R9, c[0x0][0x168], PT ;  /* 0x00005a0009007a0c */ /* 0x000fc40003fa6270 */
[----:B------:R-:W2:Y:S01]  /*1f60*/  @!P6 LDG.E.U16.CONSTANT R11, [R16.64+0x1c] ;  /* 0x00001c04100be981 */ /* 0x000ea2000c1e9500 */
[----:B------:R-:W-:Y:S02]  /*1f70*/  ISETP.GE.AND P6, PT, R10, c[0x0][0x168], PT ;  /* 0x00005a000a007a0c */ /* 0x000fe40003fc6270 */
[----:B------:R-:W-:Y:S02]  /*1f80*/  ISETP.GE.AND P3, PT, R19, c[0x0][0x168], PT ;  /* 0x00005a0013007a0c */ /* 0x000fe40003f66270 */
[----:B------:R-:W-:Y:S02]  /*1f90*/  @P0 PRMT R8, RZ, 0x7610, R8 ;  /* 0x00007610ff080816 */ /* 0x000fe40000000008 */
[----:B------:R-:W-:Y:S02]  /*1fa0*/  @P1 PRMT R9, RZ, 0x7610, R9 ;  /* 0x00007610ff091816 */ /* 0x000fe40000000009 */
[----:B------:R-:W-:Y:S02]  /*1fb0*/  @P2 PRMT R10, RZ, 0x7610, R10 ;  /* 0x00007610ff0a2816 */ /* 0x000fe4000000000a */
[----:B------:R-:W-:Y:S01]  /*1fc0*/  @P4 PRMT R31, RZ, 0x7610, R31 ;  /* 0x00007610ff1f4816 */ /* 0x000fe2000000001f */
[----:B------:R-:W3:Y:S01]  /*1fd0*/  @!P0 LDG.E.U16.CONSTANT R8, [R16.64+0x10] ;  /* 0x0000100410088981 */ /* 0x000ee2000c1e9500 */
[----:B------:R-:W-:-:S02]  /*1fe0*/  @P5 PRMT R14, RZ, 0x7610, R14 ;  /* 0x00007610ff0e5816 */ /* 0x000fc4000000000e */
[----:B------:R-:W-:Y:S01]  /*1ff0*/  @P6 PRMT R33, RZ, 0x7610, R33 ;  /* 0x00007610ff216816 */ /* 0x000fe20000000021 */
[----:B------:R-:W3:Y:S04]  /*2000*/  @!P1 LDG.E.U16.CONSTANT R9, [R16.64+0x12] ;  /* 0x0000120410099981 */ /* 0x000ee8000c1e9500 */
[----:B------:R-:W4:Y:S04]  /*2010*/  @!P2 LDG.E.U16.CONSTANT R10, [R16.64+0x14] ;  /* 0x00001404100aa981 */ /* 0x000f28000c1e9500 */
[----:B------:R-:W4:Y:S04]  /*2020*/  @!P4 LDG.E.U16.CONSTANT R31, [R16.64+0x16] ;  /* 0x00001604101fc981 */ /* 0x000f28000c1e9500 */
[----:B------:R-:W5:Y:S04]  /*2030*/  @!P3 LDG.E.U16.CONSTANT R26, [R16.64+0x1e] ;  /* 0x00001e04101ab981 */ /* 0x000f68000c1e9500 */
[----:B------:R-:W5:Y:S04]  /*2040*/  @!P5 LDG.E.U16.CONSTANT R14, [R16.64+0x18] ;  /* 0x00001804100ed981 */ /* 0x000f68000c1e9500 */
[----:B------:R-:W5:Y:S01]  /*2050*/  @!P6 LDG.E.U16.CONSTANT R33, [R16.64+0x1a] ;  /* 0x00001a041021e981 */ /* 0x000f62000c1e9500 */
[----:B--2---:R-:W-:-:S02]  /*2060*/  @P3 PRMT R11, R11, 0x5410, RZ ;  /* 0x000054100b0b3816 */ /* 0x004fc400000000ff */
[----:B---3--:R-:W-:Y:S02]  /*2070*/  PRMT R8, R8, 0x5410, R9 ;  /* 0x0000541008087816 */ /* 0x008fe40000000009 */
[----:B----4-:R-:W-:Y:S02]  /*2080*/  PRMT R9, R10, 0x5410, R31 ;  /* 0x000054100a097816 */ /* 0x010fe4000000001f */
[----:B-----5:R-:W-:Y:S02]  /*2090*/  @!P3 PRMT R11, R11, 0x5410, R26 ;  /* 0x000054100b0bb816 */ /* 0x020fe4000000001a */
[----:B------:R-:W-:Y:S01]  /*20a0*/  PRMT R10, R14, 0x5410, R33 ;  /* 0x000054100e0a7816 */ /* 0x000fe20000000021 */
[----:B------:R-:W-:Y:S05]  /*20b0*/  BRA `(.L_x_1961) ;  /* 0x0000001000007947 */ /* 0x000fea0003800000 */
.L_x_1960:
[----:B------:R0:W5:Y:S02]  /*20c0*/  LDG.E.128.CONSTANT R8, [R16.64+0x10] ;  /* 0x0000100410087981 */ /* 0x000164000c1e9d00 */
.L_x_1961:
[----:B------:R-:W-:Y:S05]  /*20d0*/  BSYNC B1 ;  /* 0x0000000000017941 */ /* 0x000fea0003800000 */
.L_x_1959:
[----:B------:R-:W-:Y:S02]  /*20e0*/  PRMT R13, R13, 0x5410, R41 ;  /* 0x000054100d0d7816 */ /* 0x000fe40000000029 */
[----:B------:R-:W-:Y:S02]  /*20f0*/  PRMT R43, R43, 0x5410, R27 ;  /* 0x000054102b2b7816 */ /* 0x000fe4000000001b */
[----:B------:R-:W-:Y:S01]  /*2100*/  PRMT R45, R45, 0x5410, R29 ;  /* 0x000054102d2d7816 */ /* 0x000fe2000000001d */
[----:B-----5:R-:W-:Y:S01]  /*2110*/  HFMA2.BF16_V2 R8, R8, R13, -RZ.H0_H0 ;  /* 0x0000000d08087231 */ /* 0x020fe200003400ff */
[----:B------:R-:W-:Y:S01]  /*2120*/  PRMT R30, R30, 0x5410, R15 ;  /* 0x000054101e1e7816 */ /* 0x000fe2000000000f */
[----:B------:R-:W-:Y:S01]  /*2130*/  HFMA2.BF16_V2 R9, R9, R43, -RZ.H0_H0 ;  /* 0x0000002b09097231 */ /* 0x000fe200003400ff */
[----:B0-----:R-:W-:Y:S01]  /*2140*/  IADD3 R16, P1, R16, 0x800, RZ ;  /* 0x0000080010107810 */ /* 0x001fe20007f3e0ff */
[----:B------:R-:W-:Y:S01]  /*2150*/  HFMA2.BF16_V2 R10, R10, R45, -RZ.H0_H0 ;  /* 0x0000002d0a0a7231 */ /* 0x000fe200003400ff */
[--C-:B------:R-:W-:Y:S01]  /*2160*/  PRMT R13, RZ, 0x5410, R8.reuse ;  /* 0x00005410ff0d7816 */ /* 0x100fe20000000008 */
[----:B------:R-:W-:Y:S01]  /*2170*/  HFMA2.BF16_V2 R11, R11, R30, -RZ.H0_H0 ;  /* 0x0000001e0b0b7231 */ /* 0x000fe200003400ff */
[----:B------:R-:W-:Y:S01]  /*2180*/  PRMT R8, RZ, 0x7610, R8 ;  /* 0x00007610ff087816 */ /* 0x000fe20000000008 */
[----:B------:R-:W-:Y:S01]  /*2190*/  IMAD.X R17, RZ, RZ, R17, P1 ;  /* 0x000000ffff117224 */ /* 0x000fe200008e0611 */
[----:B------:R-:W-:Y:S01]  /*21a0*/  IADD3 R4, P1, R4, 0x200, RZ ;  /* 0x0000020004047810 */ /* 0x000fe20007f3e0ff */
[----:B------:R-:W-:Y:S01]  /*21b0*/  FADD.FTZ R12, R12, R13 ;  /* 0x0000000d0c0c7221 */ /* 0x000fe20000010000 */
[----:B------:R-:W-:-:S02]  /*21c0*/  PRMT R13, RZ, 0x5410, R9 ;  /* 0x00005410ff0d7816 */ /* 0x000fc40000000009 */
[----:B------:R-:W-:Y:S01]  /*21d0*/  PRMT R9, RZ, 0x7610, R9 ;  /* 0x00007610ff097816 */ /* 0x000fe20000000009 */
[----:B------:R-:W-:Y:S01]  /*21e0*/  FADD.FTZ R8, R12, R8 ;  /* 0x000000080c087221 */ /* 0x000fe20000010000 */
[----:B------:R-:W-:Y:S01]  /*21f0*/  IADD3 R6, R6, 0x400, RZ ;  /* 0x0000040006067810 */ /* 0x000fe20007ffe0ff */
[----:B------:R-:W-:Y:S01]  /*2200*/  IMAD.X R3, RZ, RZ, R3, P1 ;  /* 0x000000ffff037224 */ /* 0x000fe200008e0603 */
[----:B------:R-:W-:Y:S01]  /*2210*/  IADD3 R0, R0, 0x200, RZ ;  /* 0x0000020000007810 */ /* 0x000fe20007ffe0ff */
[----:B------:R-:W-:Y:S01]  /*2220*/  FADD.FTZ R8, R8, R13 ;  /* 0x0000000d08087221 */ /* 0x000fe20000010000 */
[----:B------:R-:W-:-:S03]  /*2230*/  IADD3 R7, R7, 0x200, RZ ;  /* 0x0000020007077810 */ /* 0x000fc60007ffe0ff */
[----:B------:R-:W-:Y:S01]  /*2240*/  FADD.FTZ R8, R8, R9 ;  /* 0x0000000908087221 */ /* 0x000fe20000010000 */
[--C-:B------:R-:W-:Y:S02]  /*2250*/  PRMT R9, RZ, 0x5410, R10.reuse ;  /* 0x00005410ff097816 */ /* 0x100fe4000000000a */
[----:B------:R-:W-:-:S03]  /*2260*/  PRMT R10, RZ, 0x7610, R10 ;  /* 0x00007610ff0a7816 */ /* 0x000fc6000000000a */
[----:B------:R-:W-:Y:S01]  /*2270*/  FADD.FTZ R8, R8, R9 ;  /* 0x0000000908087221 */ /* 0x000fe20000010000 */
[C---:B------:R-:W-:Y:S02]  /*2280*/  IADD3 R9, R19.reuse, 0x3e1, RZ ;  /* 0x000003e113097810 */ /* 0x040fe40007ffe0ff */
[----:B------:R-:W-:Y:S01]  /*2290*/  IADD3 R19, R19, 0x400, RZ ;  /* 0x0000040013137810 */ /* 0x000fe20007ffe0ff */
[----:B------:R-:W-:Y:S01]  /*22a0*/  FADD.FTZ R8, R8, R10 ;  /* 0x0000000a08087221 */ /* 0x000fe20000010000 */
[----:B------:R-:W-:Y:S02]  /*22b0*/  ISETP.GE.AND P0, PT, R9, c[0x0][0x168], PT ;  /* 0x00005a0009007a0c */ /* 0x000fe40003f06270 */
[--C-:B------:R-:W-:Y:S02]  /*22c0*/  PRMT R9, RZ, 0x5410, R11.reuse ;  /* 0x00005410ff097816 */ /* 0x100fe4000000000b */
[----:B------:R-:W-:-:S03]  /*22d0*/  PRMT R11, RZ, 0x7610, R11 ;  /* 0x00007610ff0b7816 */ /* 0x000fc6000000000b */
[----:B------:R-:W-:-:S04]  /*22e0*/  FADD.FTZ R8, R8, R9 ;  /* 0x0000000908087221 */ /* 0x000fc80000010000 */
[----:B------:R-:W-:Y:S02]  /*22f0*/  FADD.FTZ R27, R8, R11 ;  /* 0x0000000b081b7221 */ /* 0x000fe40000010000 */
[----:B------:R-:W-:Y:S01]  /*2300*/  @P0 CALL.REL.NOINC `(.L_x_1946) ;  /* 0x0000001000000944 */ /* 0x000fe20003c00000 */
[----:B------:R-:W-:Y:S05]  /*2310*/  BRA `(.L_x_1962) ;  /* 0xffffdf3000007947 */ /* 0x000fea000383ffff */
.L_x_1946:
[----:B0-----:R-:W-:Y:S05]  /*2320*/  BSYNC B0 ;  /* 0x0000000000007941 */ /* 0x001fea0003800000 */
.L_x_1945:
        /* <DEDUP_REMOVED lines=9> */
[----:B------:R-:W0:Y:S01]  /*23c0*/  SHFL.DOWN P1, R4, R5, 0x10, 0x1f ;  /* 0x0a001f0005047f89 */ /* 0x000e220000020000 */
[----:B------:R-:W-:Y:S01]  /*23d0*/  ISETP.NE.OR P0, PT, R21, RZ, P0 ;  /* 0x000000ff1500720c */ /* 0x000fe20000705670 */
[----:B0-----:R-:W-:-:S12]  /*23e0*/  @P1 FADD R4, R5, R4 ;  /* 0x0000000405041221 */ /* 0x001fd80000000000 */
[----:B------:R-:W-:Y:S05]  /*23f0*/  @P0 EXIT ;  /* 0x000000000000094d */ /* 0x000fea0003800000 */
[----:B------:R-:W-:Y:S01]  /*2400*/  IMAD.MOV.U32 R21, RZ, RZ, 0x2 ;  /* 0x00000002ff157424 */ /* 0x000fe200078e00ff */
[----:B------:R-:W-:-:S03]  /*2410*/  F2FP.BF16.PACK_AB R4, RZ, R4 ;  /* 0x00000004ff04723e */ /* 0x000fc600000010ff */
[----:B------:R-:W-:-:S05]  /*2420*/  IMAD.WIDE R20, R20, R21, c[0x0][0x190] ;  /* 0x0000640014147625 */ /* 0x000fca00078e0215 */
[----:B------:R-:W-:Y:S01]  /*2430*/  STG.E.U16 [R20.64], R4 ;  /* 0x0000000414007986 */ /* 0x000fe2000c101504 */
[----:B------:R-:W-:Y:S05]  /*2440*/  EXIT ;  /* 0x000000000000794d */ /* 0x000fea0003800000 */
.L_x_1963:
        /* <DEDUP_REMOVED lines=11> */
.L_x_2201:


//--------------------- .text._Z26kgemm_4bit_inference_naiveI6__halfLi128ELi16EEviiiPT_PhPfPKfS2_iiii --------------------------
	.section	.text._Z26kgemm_4bit_inference_naiveI6__halfLi128ELi16EEviiiPT_PhPfPKfS2_iiii,"ax",@progbits
	.sectioninfo	@"SHI_REGISTERS=40"
	.align	128
        .global         _Z26kgemm_4bit_inference_naiveI6__halfLi128ELi16EEviiiPT_PhPfPKfS2_iiii
        .type           _Z26kgemm_4bit_inference_naiveI6__halfLi128ELi16EEviiiPT_PhPfPKfS2_iiii,@function
        .size           _Z26kgemm_4bit_inference_naiveI6__halfLi128ELi16EEviiiPT_PhPfPKfS2_iiii,(.L_x_2202 - _Z26kgemm_4bit_inference_naiveI6__halfLi128ELi16EEviiiPT_PhPfPKfS2_iiii)
        .other          _Z26kgemm_4bit_inference_naiveI6__halfLi128ELi16EEviiiPT_PhPfPKfS2_iiii,@"STO_CUDA_ENTRY STV_DEFAULT"
_Z26kgemm_4bit_inference_naiveI6__halfLi128ELi16EEviiiPT_PhPfPKfS2_iiii:
.text._Z26kgemm_4bit_inference_naiveI6__halfLi128ELi16EEviiiPT_PhPfPKfS2_iiii:
        /* <DEDUP_REMOVED lines=15> */
[----:B--2---:R-:W-:-:S05]  /*00f0*/  @!P0 F2FP.PACK_AB R0, RZ, R2 ;  /* 0x00000002ff00823e */ /* 0x004fca00000000ff */
[----:B------:R0:W-:Y:S04]  /*0100*/  @!P0 STS.U16 [R4], R0 ;  /* 0x0000000004008388 */ /* 0x0001e80000000400 */
        /* <DEDUP_REMOVED lines=20> */
.L_x_1981:
        /* <DEDUP_REMOVED lines=10> */
[----:B--2---:R-:W-:-:S04]  /*02f0*/  F2FP.PACK_AB R26, RZ, R26 ;  /* 0x0000001aff1a723e */ /* 0x004fc800000000ff */
        /* <DEDUP_REMOVED lines=23> */
[----:B------:R-:W-:Y:S01]  /*0470*/  IADD3 R27, R17, 0xd, RZ ;  /* 0x0000000d111b7810 */ /* 0x000fe20007ffe0ff */
[----:B------:R-:W5:Y:S10]  /*0480*/  @!P6 LDG.E.U8 R7, [R4.64+0x2] ;  /* 0x000002040407e981 */ /* 0x000f74000c1e1100 */
[----:B------:R-:W5:Y:S01]  /*0490*/  @!P1 LDG.E.U8 R28, [R4.64+0x8] ;  /* 0x00000804041c9981 */ /* 0x000f62000c1e1100 */
[----:B--2---:R-:W-:-:S02]  /*04a0*/  @!P2 LOP3.LUT R8, R6, 0xffffff00, R21, 0xf8, !PT ;  /* 0xffffff000608a812 */ /* 0x004fc400078ef815 */
[-C--:B------:R-:W-:Y:S01]  /*04b0*/  ISETP.GE.AND P2, PT, R11, R12.reuse, PT ;  /* 0x0000000c0b00720c */ /* 0x080fe20003f46270 */
[----:B------:R-:W2:Y:S01]  /*04c0*/  @!P0 LDG.E.U8 R6, [R4.64+0x5] ;  /* 0x0000050404068981 */ /* 0x000ea2000c1e1100 */
[----:B------:R-:W-:Y:S02]  /*04d0*/  LOP3.LUT R11, R8, 0xffff00ff, RZ, 0xc0, !PT ;  /* 0xffff00ff080b7812 */ /* 0x000fe400078ec0ff */
[----:B------:R-:W-:Y:S02]  /*04e0*/  IADD3 R21, R17, 0x9, RZ ;  /* 0x0000000911157810 */ /* 0x000fe40007ffe0ff */
[----:B------:R-:W-:Y:S01]  /*04f0*/  @P4 LOP3.LUT R8, R11, 0x7700, RZ, 0xfc, !PT ;  /* 0x000077000b084812 */ /* 0x000fe200078efcff */
[----:B---3--:R-:W-:Y:S01]  /*0500*/  @!P4 IMAD R8, R10, 0x100, R11 ;  /* 0x000001000a08c824 */ /* 0x008fe200078e020b */
[-C--:B------:R-:W-:Y:S02]  /*0510*/  ISETP.GE.AND P3, PT, R21, R12.reuse, PT ;  /* 0x0000000c1500720c */ /* 0x080fe40003f66270 */
[----:B------:R-:W-:-:S03]  /*0520*/  ISETP.GE.AND P4, PT, R27, R12, PT ;  /* 0x0000000c1b00720c */ /* 0x000fc60003f86270 */
[----:B------:R-:W3:Y:S08]  /*0530*/  @!P2 LDG.E.U8 R21, [R4.64+0xc] ;  /* 0x00000c040415a981 */ /* 0x000ef0000c1e1100 */
[----:B------:R-:W3:Y:S04]  /*0540*/  @!P3 LDG.E.U8 R10, [R4.64+0x9] ;  /* 0x00000904040ab981 */ /* 0x000ee8000c1e1100 */
[----:B------:R-:W3:Y:S01]  /*0550*/  @!P4 LDG.E.U8 R11, [R4.64+0xd] ;  /* 0x00000d04040bc981 */ /* 0x000ee2000c1e1100 */
[----:B------:R-:W-:-:S02]  /*0560*/  @P5 LOP3.LUT R29, R22, 0xffffff00, RZ, 0xc0, !PT ;  /* 0xffffff00161d5812 */ /* 0x000fc400078ec0ff */
[----:B------:R-:W-:Y:S02]  /*0570*/  LOP3.LUT R30, R8, 0xff00ffff, RZ, 0xc0, !PT ;  /* 0xff00ffff081e7812 */ /* 0x000fe400078ec0ff */
[----:B------:R-:W-:Y:S02]  /*0580*/  @P5 LOP3.LUT R29, R29, 0x77, RZ, 0xfc, !PT ;  /* 0x000000771d1d5812 */ /* 0x000fe400078efcff */
[----:B----4-:R-:W-:Y:S02]  /*0590*/  @!P5 LOP3.LUT R29, R9, 0xffffff00, R22, 0xf8, !PT ;  /* 0xffffff00091dd812 */ /* 0x010fe400078ef816 */
[----:B------:R-:W-:Y:S02]  /*05a0*/  IADD3 R27, R17, 0x3, RZ ;  /* 0x00000003111b7810 */ /* 0x000fe40007ffe0ff */
[----:B------:R-:W-:Y:S02]  /*05b0*/  @P1 LOP3.LUT R22, R23, 0xffffff00, RZ, 0xc0, !PT ;  /* 0xffffff0017161812 */ /* 0x000fe400078ec0ff */
[----:B------:R-:W-:-:S02]  /*05c0*/  IADD3 R9, R17, 0x6, RZ ;  /* 0x0000000611097810 */ /* 0x000fc40007ffe0ff */
[----:B------:R-:W-:Y:S02]  /*05d0*/  LOP3.LUT R29, R29, 0xffff00ff, RZ, 0xc0, !PT ;  /* 0xffff00ff1d1d7812 */ /* 0x000fe400078ec0ff */
[----:B------:R-:W-:Y:S01]  /*05e0*/  @P6 LOP3.LUT R8, R30, 0x770000, RZ, 0xfc, !PT ;  /* 0x007700001e086812 */ /* 0x000fe200078efcff */
[----:B-----5:R-:W-:Y:S01]  /*05f0*/  @!P6 IMAD R8, R7, 0x10000, R30 ;  /* 0x000100000708e824 */ /* 0x020fe200078e021e */
[-C--:B------:R-:W-:Y:S02]  /*0600*/  ISETP.GE.AND P5, PT, R27, R12.reuse, PT ;  /* 0x0000000c1b00720c */ /* 0x080fe40003fa6270 */
[----:B------:R-:W-:Y:S02]  /*0610*/  @P2 LOP3.LUT R27, R24, 0xffffff00, RZ, 0xc0, !PT ;  /* 0xffffff00181b2812 */ /* 0x000fe400078ec0ff */
[----:B------:R-:W-:Y:S02]  /*0620*/  @P1 LOP3.LUT R22, R22, 0x77, RZ, 0xfc, !PT ;  /* 0x0000007716161812 */ /* 0x000fe400078efcff */
[----:B------:R-:W-:-:S02]  /*0630*/  ISETP.GE.AND P6, PT, R9, R12, PT ;  /* 0x0000000c0900720c */ /* 0x000fc40003fc6270 */
[----:B------:R-:W-:Y:S02]  /*0640*/  @!P1 LOP3.LUT R22, R28, 0xffffff00, R23, 0xf8, !PT ;  /* 0xffffff001c169812 */ /* 0x000fe400078ef817 */
[----:B------:R-:W-:Y:S02]  /*0650*/  @P0 LOP3.LUT R7, R29, 0x7700, RZ, 0xfc, !PT ;  /* 0x000077001d070812 */ /* 0x000fe400078efcff */
[C---:B------:R-:W-:Y:S02]  /*0660*/  IADD3 R9, R17.reuse, 0xa, RZ ;  /* 0x0000000a11097810 */ /* 0x040fe40007ffe0ff */
[----:B------:R-:W-:Y:S01]  /*0670*/  IADD3 R23, R17, 0xe, RZ ;  /* 0x0000000e11177810 */ /* 0x000fe20007ffe0ff */
[----:B--2---:R-:W-:Y:S01]  /*0680*/  @!P0 IMAD R7, R6, 0x100, R29 ;  /* 0x0000010006078824 */ /* 0x004fe200078e021d */
[----:B------:R-:W-:Y:S02]  /*0690*/  @P2 LOP3.LUT R6, R27, 0x77, RZ, 0xfc, !PT ;  /* 0x000000771b062812 */ /* 0x000fe400078efcff */
[----:B------:R-:W-:-:S02]  /*06a0*/  ISETP.GE.AND P0, PT, R9, R12, PT ;  /* 0x0000000c0900720c */ /* 0x000fc40003f06270 */
[----:B------:R-:W-:Y:S02]  /*06b0*/  IADD3 R9, R17, 0x7, RZ ;  /* 0x0000000711097810 */ /* 0x000fe40007ffe0ff */
[----:B---3--:R-:W-:Y:S02]  /*06c0*/  @!P2 LOP3.LUT R6, R21, 0xffffff00, R24, 0xf8, !PT ;  /* 0xffffff001506a812 */ /* 0x008fe400078ef818 */
[----:B------:R-:W-:Y:S02]  /*06d0*/  ISETP.GE.AND P2, PT, R23, R12, PT ;  /* 0x0000000c1700720c */ /* 0x000fe40003f46270 */
[----:B------:R-:W-:-:S05]  /*06e0*/  LOP3.LUT R21, R22, 0xffff00ff, RZ, 0xc0, !PT ;  /* 0xffff00ff16157812 */ /* 0x000fca00078ec0ff */
[----:B------:R0:W2:Y:S01]  /*06f0*/  @!P0 LDG.E.U8 R24, [R4.64+0xa] ;  /* 0x00000a0404188981 */ /* 0x0000a2000c1e1100 */
[----:B------:R-:W-:Y:S02]  /*0700*/  LOP3.LUT R6, R6, 0xffff00ff, RZ, 0xc0, !PT ;  /* 0xffff00ff06067812 */ /* 0x000fe400078ec0ff */
[-C--:B------:R-:W-:Y:S02]  /*0710*/  ISETP.GE.AND P1, PT, R9, R12.reuse, PT ;  /* 0x0000000c0900720c */ /* 0x080fe40003f26270 */
[C---:B------:R-:W-:Y:S02]  /*0720*/  IADD3 R9, R17.reuse, 0xb, RZ ;  /* 0x0000000b11097810 */ /* 0x040fe40007ffe0ff */
[----:B------:R-:W-:Y:S02]  /*0730*/  IADD3 R23, R17, 0xf, RZ ;  /* 0x0000000f11177810 */ /* 0x000fe40007ffe0ff */
[----:B------:R-:W-:Y:S01]  /*0740*/  @P3 LOP3.LUT R22, R21, 0x7700, RZ, 0xfc, !PT ;  /* 0x0000770015163812 */ /* 0x000fe200078efcff */
[----:B------:R-:W-:Y:S01]  /*0750*/  @!P3 IMAD R22, R10, 0x100, R21 ;  /* 0x000001000a16b824 */ /* 0x000fe200078e0215 */
[----:B------:R-:W-:Y:S01]  /*0760*/  @P4 LOP3.LUT R28, R6, 0x7700, RZ, 0xfc, !PT ;  /* 0x00007700061c4812 */ /* 0x000fe200078efcff */
[----:B------:R-:W-:Y:S01]  /*0770*/  @!P4 IMAD R28, R11, 0x100, R6 ;  /* 0x000001000b1cc824 */ /* 0x000fe200078e0206 */
[-C--:B------:R-:W-:Y:S01]  /*0780*/  ISETP.GE.AND P3, PT, R9, R12.reuse, PT ;  /* 0x0000000c0900720c */ /* 0x080fe20003f66270 */
[----:B------:R0:W3:Y:S01]  /*0790*/  @!P6 LDG.E.U8 R6, [R4.64+0x6] ;  /* 0x000006040406e981 */ /* 0x0000e2000c1e1100 */
[----:B------:R-:W-:-:S03]  /*07a0*/  ISETP.GE.AND P4, PT, R23, R12, PT ;  /* 0x0000000c1700720c */ /* 0x000fc60003f86270 */
[----:B------:R0:W4:Y:S04]  /*07b0*/  @!P2 LDG.E.U8 R29, [R4.64+0xe] ;  /* 0x00000e04041da981 */ /* 0x000128000c1e1100 */
[----:B------:R1:W5:Y:S04]  /*07c0*/  @!P5 LDG.E.U8 R9, [R4.64+0x3] ;  /* 0x000003040409d981 */ /* 0x000368000c1e1100 */
[----:B------:R0:W5:Y:S04]  /*07d0*/  @!P1 LDG.E.U8 R10, [R4.64+0x7] ;  /* 0x00000704040a9981 */ /* 0x000168000c1e1100 */
[----:B------:R0:W5:Y:S04]  /*07e0*/  @!P3 LDG.E.U8 R11, [R4.64+0xb] ;  /* 0x00000b04040bb981 */ /* 0x000168000c1e1100 */
[----:B------:R0:W5:Y:S01]  /*07f0*/  @!P4 LDG.E.U8 R21, [R4.64+0xf] ;  /* 0x00000f040415c981 */ /* 0x000162000c1e1100 */
        /* <DEDUP_REMOVED lines=8> */
[----:B--2---:R-:W-:-:S05]  /*0880*/  @!P0 IMAD R22, R24, 0x10000, R27 ;  /* 0x0001000018168824 */ /* 0x004fca00078e021b */
[----:B------:R-:W-:Y:S01]  /*0890*/  LOP3.LUT R22, R22, 0xffffff, RZ, 0xc0, !PT ;  /* 0x00ffffff16167812 */ /* 0x000fe200078ec0ff */
[----:B---3--:R-:W-:Y:S02]  /*08a0*/  @!P6 IMAD R7, R6, 0x10000, R23 ;  /* 0x000100000607e824 */ /* 0x008fe400078e0217 */
[----:B----4-:R-:W-:-:S03]  /*08b0*/  @!P2 IMAD R28, R29, 0x10000, R30 ;  /* 0x000100001d1ca824 */ /* 0x010fc600078e021e */
[----:B------:R-:W-:Y:S02]  /*08c0*/  LOP3.LUT R23, R7, 0xffffff, RZ, 0xc0, !PT ;  /* 0x00ffffff07177812 */ /* 0x000fe400078ec0ff */
[----:B------:R-:W-:Y:S02]  /*08d0*/  LOP3.LUT R28, R28, 0xffffff, RZ, 0xc0, !PT ;  /* 0x00ffffff1c1c7812 */ /* 0x000fe400078ec0ff */
[----:B-1----:R-:W-:Y:S02]  /*08e0*/  @P1 LOP3.LUT R5, R23, 0x77000000, RZ, 0xfc, !PT ;  /* 0x7700000017051812 */ /* 0x002fe400078efcff */
[----:B------:R-:W-:Y:S02]  /*08f0*/  @P3 LOP3.LUT R6, R22, 0x77000000, RZ, 0xfc, !PT ;  /* 0x7700000016063812 */ /* 0x000fe400078efcff */
[----:B------:R-:W-:Y:S02]  /*0900*/  @P4 LOP3.LUT R7, R28, 0x77000000, RZ, 0xfc, !PT ;  /* 0x770000001c074812 */ /* 0x000fe400078efcff */
[----:B-----5:R-:W-:-:S02]  /*0910*/  @!P5 PRMT R4, R9, 0x654, R8 ;  /* 0x000006540904d816 */ /* 0x020fc40000000008 */
[----:B------:R-:W-:Y:S02]  /*0920*/  @!P1 PRMT R5, R10, 0x654, R23 ;  /* 0x000006540a059816 */ /* 0x000fe40000000017 */
[----:B------:R-:W-:Y:S02]  /*0930*/  @!P3 PRMT R6, R11, 0x654, R22 ;  /* 0x000006540b06b816 */ /* 0x000fe40000000016 */
[----:B------:R-:W-:Y:S01]  /*0940*/  @!P4 PRMT R7, R21, 0x654, R28 ;  /* 0x000006541507c816 */ /* 0x000fe2000000001c */
[----:B------:R-:W-:Y:S05]  /*0950*/  BRA `(.L_x_1967) ;  /* 0x0000006000007947 */ /* 0x000fea0003800000 */
.L_x_1968:
[----:B------:R-:W-:Y:S01]  /*0960*/  SHF.R.S32.HI R5, RZ, 0x1f, R0 ;  /* 0x0000001fff057819 */ /* 0x000fe20000011400 */
[----:B------:R-:W-:-:S03]  /*0970*/  IMAD.MOV.U32 R4, RZ, RZ, 0x10 ;  /* 0x00000010ff047424 */ /* 0x000fc600078e00ff */
[----:B------:R-:W-:-:S04]  /*0980*/  LEA.HI R5, R5, R0, RZ, 0x4 ;  /* 0x0000000005057211 */ /* 0x000fc800078f20ff */
[----:B------:R-:W-:-:S05]  /*0990*/  SHF.R.S32.HI R5, RZ, 0x4, R5 ;  /* 0x00000004ff057819 */ /* 0x000fca0000011405 */
[----:B------:R-:W-:-:S06]  /*09a0*/  IMAD.WIDE R4, R5, R4, c[0x0][0x178] ;  /* 0x00005e0005047625 */ /* 0x000fcc00078e0204 */
[----:B------:R-:W5:Y:S02]  /*09b0*/  LDG.E.128 R4, [R4.64] ;  /* 0x0000000404047981 */ /* 0x000f64000c1e1d00 */
.L_x_1967:
[----:B------:R-:W-:Y:S05]  /*09c0*/  BSYNC B1 ;  /* 0x0000000000017941 */ /* 0x000fea0003800000 */
.L_x_1966:
        /* <DEDUP_REMOVED lines=19> */
[----:B------:R2:W3:Y:S01]  /*0b00*/  LDS.U16 R23, [R22] ;  /* 0x0000000016177984 */ /* 0x0004e20000000400 */
[----:B------:R-:W-:-:S03]  /*0b10*/  IADD3 R8, R25, -0x17, RZ ;  /* 0xffffffe919087810 */ /* 0x000fc60007ffe0ff */
[----:B------:R-:W4:Y:S01]  /*0b20*/  LDS.U16 R11, [R11] ;  /* 0x000000000b0b7984 */ /* 0x000f220000000400 */
[----:B------:R-:W-:-:S03]  /*0b30*/  ISETP.GE.AND P0, PT, R8, c[0x0][0x168], PT ;  /* 0x00005a0008007a0c */ /* 0x000fc60003f06270 */
[----:B------:R2:W4:Y:S02]  /*0b40*/  LDS.U16 R35, [R21] ;  /* 0x0000000015237984 */ /* 0x0005240000000400 */
[----:B--2---:R-:W-:Y:S02]  /*0b50*/  IMAD.MOV.U32 R22, RZ, RZ, R5 ;  /* 0x000000ffff167224 */ /* 0x004fe400078e0005 */
[----:B------:R2:W4:Y:S04]  /*0b60*/  LDS.U16 R27, [R24] ;  /* 0x00000000181b7984 */ /* 0x0005280000000400 */
[----:B------:R-:W4:Y:S01]  /*0b70*/  LDS.U16 R29, [R28] ;  /* 0x000000001c1d7984 */ /* 0x000f220000000400 */
[----:B------:R-:W-:-:S03]  /*0b80*/  IMAD.MOV.U32 R21, RZ, RZ, R4 ;  /* 0x000000ffff157224 */ /* 0x000fc600078e0004 */
[----:B------:R-:W4:Y:S01]  /*0b90*/  LDS.U16 R37, [R36] ;  /* 0x0000000024257984 */ /* 0x000f220000000400 */
[----:B--2---:R-:W-:Y:S01]  /*0ba0*/  IMAD.MOV.U32 R24, RZ, RZ, R7 ;  /* 0x000000ffff187224 */ /* 0x004fe200078e0007 */
[-C--:B0-----:R-:W-:Y:S02]  /*0bb0*/  HMUL2 R32, R9.H0_H0, R26.reuse.H0_H0 ;  /* 0x2000001a09207232 */ /* 0x081fe40000000800 */
[-C--:B-1----:R-:W-:Y:S02]  /*0bc0*/  HMUL2 R33, R33.H0_H0, R26.reuse.H0_H0 ;  /* 0x2000001a21217232 */ /* 0x082fe40000000800 */
[-C--:B---3--:R-:W-:Y:S01]  /*0bd0*/  HMUL2 R30, R23.H0_H0, R26.reuse.H0_H0 ;  /* 0x2000001a171e7232 */ /* 0x088fe20000000800 */
[----:B------:R-:W-:Y:S01]  /*0be0*/  IMAD.MOV.U32 R23, RZ, RZ, R6 ;  /* 0x000000ffff177224 */ /* 0x000fe200078e0006 */
[-C--:B----4-:R-:W-:Y:S02]  /*0bf0*/  HMUL2 R34, R11.H0_H0, R26.reuse.H0_H0 ;  /* 0x2000001a0b227232 */ /* 0x090fe40000000800 */
[----:B------:R-:W-:-:S02]  /*0c00*/  HMUL2 R35, R35.H0_H0, R26.H0_H0 ;  /* 0x2000001a23237232 */ /* 0x000fc40000000800 */
[-C--:B------:R-:W-:Y:S02]  /*0c10*/  HMUL2 R27, R27.H0_H0, R26.reuse.H0_H0 ;  /* 0x2000001a1b1b7232 */ /* 0x080fe40000000800 */
[-C--:B------:R-:W-:Y:S02]  /*0c20*/  HMUL2 R29, R29.H0_H0, R26.reuse.H0_H0 ;  /* 0x2000001a1d1d7232 */ /* 0x080fe40000000800 */
[----:B------:R-:W-:Y:S01]  /*0c30*/  HMUL2 R28, R37.H0_H0, R26.H0_H0 ;  /* 0x2000001a251c7232 */ /* 0x000fe20000000800 */
        /* <DEDUP_REMOVED lines=38> */
.L_x_1970:
[----:B------:R0:W5:Y:S02]  /*0ea0*/  LDG.E.128.CONSTANT R8, [R2.64+-0x20] ;  /* 0xffffe00402087981 */ /* 0x000164000c1e9d00 */
.L_x_1971:
[----:B------:R-:W-:Y:S05]  /*0eb0*/  BSYNC B1 ;  /* 0x0000000000017941 */ /* 0x000fea0003800000 */
.L_x_1969:
[----:B------:R-:W-:Y:S01]  /*0ec0*/  PRMT R32, R32, 0x5410, R33 ;  /* 0x0000541020207816 */ /* 0x000fe20000000021 */
[----:B------:R-:W-:Y:S01]  /*0ed0*/  BSSY B1, `(.L_x_1972) ;  /* 0x000005f000017945 */ /* 0x000fe20003800000 */
[----:B------:R-:W-:Y:S01]  /*0ee0*/  PRMT R34, R34, 0x5410, R35 ;  /* 0x0000541022227816 */ /* 0x000fe20000000023 */
[----:B------:R-:W-:Y:S01]  /*0ef0*/  IMAD.SHL.U32 R35, R5, 0x2, RZ ;  /* 0x0000000205237824 */ /* 0x000fe200078e00ff */
[----:B------:R-:W-:-:S02]  /*0f00*/  SHF.R.U32.HI R37, RZ, 0xb, R5 ;  /* 0x0000000bff257819 */ /* 0x000fc40000011605 */
[----:B-----5:R-:W-:Y:S01]  /*0f10*/  HFMA2.MMA R8, R8, R32, -RZ ;  /* 0x0000002008087235 */ /* 0x020fe200001000ff */
[----:B------:R-:W-:Y:S01]  /*0f20*/  HMUL2 R9, R9, R34 ;  /* 0x0000002209097232 */ /* 0x000fe20000000000 */
[--C-:B------:R-:W-:Y:S02]  /*0f30*/  SHF.R.U32.HI R34, RZ, 0x7, R5.reuse ;  /* 0x00000007ff227819 */ /* 0x100fe40000011605 */
[--C-:B------:R-:W-:Y:S02]  /*0f40*/  SHF.R.U32.HI R32, RZ, 0x13, R5.reuse ;  /* 0x00000013ff207819 */ /* 0x100fe40000011605 */
[----:B------:R-:W-:Y:S02]  /*0f50*/  SHF.R.U32.HI R36, RZ, 0xf, R5 ;  /* 0x0000000fff247819 */ /* 0x000fe40000011605 */
[----:B------:R-:W-:Y:S02]  /*0f60*/  PRMT R30, R30, 0x5410, R27 ;  /* 0x000054101e1e7816 */ /* 0x000fe4000000001b */
[--C-:B------:R-:W-:Y:S01]  /*0f70*/  HADD2.F32 R4, -RZ, R8.reuse.H0_H0 ;  /* 0x20000008ff047230 */ /* 0x100fe20000004100 */
[----:B------:R-:W-:Y:S01]  /*0f80*/  LOP3.LUT R35, R35, 0x1e, RZ, 0xc0, !PT ;  /* 0x0000001e23237812 */ /* 0x000fe200078ec0ff */
[----:B------:R-:W-:Y:S01]  /*0f90*/  HADD2.F32 R33, -RZ, R8.H1_H1 ;  /* 0x30000008ff217230 */ /* 0x000fe20000004100 */
[----:B------:R-:W-:Y:S01]  /*0fa0*/  SHF.R.U32.HI R8, RZ, 0x1b, R5 ;  /* 0x0000001bff087819 */ /* 0x000fe20000011605 */
[----:B------:R-:W-:Y:S01]  /*0fb0*/  HFMA2.MMA R10, R10, R30, -RZ ;  /* 0x0000001e0a0a7235 */ /* 0x000fe200001000ff */
[----:B------:R-:W-:Y:S01]  /*0fc0*/  FADD.FTZ R4, R4, R31 ;  /* 0x0000001f04047221 */ /* 0x000fe20000010000 */
[--C-:B------:R-:W-:Y:S01]  /*0fd0*/  HADD2.F32 R31, -RZ, R9.reuse.H0_H0 ;  /* 0x20000009ff1f7230 */ /* 0x100fe20000004100 */
[----:B------:R-:W-:Y:S01]  /*0fe0*/  LOP3.LUT R37, R37, 0x1e, RZ, 0xc0, !PT ;  /* 0x0000001e25257812 */ /* 0x000fe200078ec0ff */
[----:B------:R-:W1:Y:S01]  /*0ff0*/  LDS.U16 R35, [R35] ;  /* 0x0000000023237984 */ /* 0x000e620000000400 */
[----:B------:R-:W-:Y:S01]  /*1000*/  FADD.FTZ R4, R4, R33 ;  /* 0x0000002104047221 */ /* 0x000fe20000010000 */
[----:B------:R-:W-:Y:S01]  /*1010*/  SHF.R.U32.HI R33, RZ, 0x3, R5 ;  /* 0x00000003ff217819 */ /* 0x000fe20000011605 */
[----:B------:R-:W-:Y:S01]  /*1020*/  HADD2.F32 R9, -RZ, R9.H1_H1 ;  /* 0x30000009ff097230 */ /* 0x000fe20000004100 */
[----:B------:R-:W-:Y:S01]  /*1030*/  LOP3.LUT R34, R34, 0x1e, RZ, 0xc0, !PT ;  /* 0x0000001e22227812 */ /* 0x000fe200078ec0ff */
[----:B------:R-:W-:Y:S01]  /*1040*/  FADD.FTZ R4, R4, R31 ;  /* 0x0000001f04047221 */ /* 0x000fe20000010000 */
[----:B------:R-:W-:Y:S01]  /*1050*/  SHF.R.U32.HI R31, RZ, 0x17, R5 ;  /* 0x00000017ff1f7819 */ /* 0x000fe20000011605 */
[----:B------:R-:W2:Y:S01]  /*1060*/  LDS.U16 R37, [R37] ;  /* 0x0000000025257984 */ /* 0x000ea20000000400 */
[----:B------:R-:W-:Y:S01]  /*1070*/  LOP3.LUT R33, R33, 0x1e, RZ, 0xc0, !PT ;  /* 0x0000001e21217812 */ /* 0x000fe200078ec0ff */
[----:B------:R-:W-:Y:S01]  /*1080*/  FADD.FTZ R4, R4, R9 ;  /* 0x0000000904047221 */ /* 0x000fe20000010000 */
[----:B------:R-:W-:Y:S01]  /*1090*/  LOP3.LUT R32, R32, 0x1e, RZ, 0xc0, !PT ;  /* 0x0000001e20207812 */ /* 0x000fe200078ec0ff */
[----:B------:R-:W3:Y:S01]  /*10a0*/  LDS.U16 R34, [R34] ;  /* 0x0000000022227984 */ /* 0x000ee20000000400 */
[----:B------:R-:W-:Y:S01]  /*10b0*/  LOP3.LUT R5, R36, 0x1e, RZ, 0xc0, !PT ;  /* 0x0000001e24057812 */ /* 0x000fe200078ec0ff */
[----:B------:R-:W-:Y:S01]  /*10c0*/  HADD2.F32 R9, -RZ, R10.H0_H0 ;  /* 0x2000000aff097230 */ /* 0x000fe20000004100 */
[----:B------:R-:W-:Y:S01]  /*10d0*/  LOP3.LUT R8, R8, 0x1e, RZ, 0xc0, !PT ;  /* 0x0000001e08087812 */ /* 0x000fe200078ec0ff */
[----:B------:R-:W4:Y:S01]  /*10e0*/  LDS.U16 R33, [R33] ;  /* 0x0000000021217984 */ /* 0x000f220000000400 */
[----:B------:R-:W-:-:S02]  /*10f0*/  LOP3.LUT R31, R31, 0x1e, RZ, 0xc0, !PT ;  /* 0x0000001e1f1f7812 */ /* 0x000fc400078ec0ff */
[----:B------:R-:W-:Y:S01]  /*1100*/  FADD.FTZ R4, R4, R9 ;  /* 0x0000000904047221 */ /* 0x000fe20000010000 */
[----:B------:R-:W0:Y:S01]  /*1110*/  LDS.U16 R32, [R32] ;  /* 0x0000000020207984 */ /* 0x000e220000000400 */
[----:B------:R-:W-:Y:S01]  /*1120*/  HADD2.F32 R9, -RZ, R10.H1_H1 ;  /* 0x3000000aff097230 */ /* 0x000fe20000004100 */
[----:B------:R-:W-:Y:S02]  /*1130*/  PRMT R29, R29, 0x5410, R28 ;  /* 0x000054101d1d7816 */ /* 0x000fe4000000001c */
[----:B------:R-:W0:Y:S02]  /*1140*/  LDS.U16 R5, [R5] ;  /* 0x0000000005057984 */ /* 0x000e240000000400 */
[----:B------:R-:W-:Y:S01]  /*1150*/  FADD.FTZ R4, R4, R9 ;  /* 0x0000000904047221 */ /* 0x000fe20000010000 */
[----:B------:R-:W-:Y:S01]  /*1160*/  IADD3 R9, R25, -0xf, RZ ;  /* 0xfffffff119097810 */ /* 0x000fe20007ffe0ff */
[----:B------:R-:W0:Y:S01]  /*1170*/  LDS.U16 R8, [R8] ;  /* 0x0000000008087984 */ /* 0x000e220000000400 */
[----:B------:R-:W-:-:S02]  /*1180*/  HMUL2 R11, R11, R29 ;  /* 0x0000001d0b0b7232 */ /* 0x000fc40000000000 */
[----:B------:R-:W-:Y:S01]  /*1190*/  ISETP.GE.AND P1, PT, R9, c[0x0][0x168], PT ;  /* 0x00005a0009007a0c */ /* 0x000fe20003f26270 */
[----:B------:R-:W0:Y:S02]  /*11a0*/  LDS.U16 R31, [R31] ;  /* 0x000000001f1f7984 */ /* 0x000e240000000400 */
[--C-:B------:R-:W-:Y:S02]  /*11b0*/  HADD2.F32 R27, -RZ, R11.reuse.H0_H0 ;  /* 0x2000000bff1b7230 */ /* 0x100fe40000004100 */
[----:B------:R-:W-:-:S03]  /*11c0*/  HADD2.F32 R11, -RZ, R11.H1_H1 ;  /* 0x3000000bff0b7230 */ /* 0x000fc60000004100 */
[----:B------:R-:W-:Y:S01]  /*11d0*/  FADD.FTZ R4, R4, R27 ;  /* 0x0000001b04047221 */ /* 0x000fe20000010000 */
[----:B-1----:R-:W-:-:S03]  /*11e0*/  HMUL2 R35, R35.H0_H0, R26.H0_H0 ;  /* 0x2000001a23237232 */ /* 0x002fc60000000800 */
[----:B------:R-:W-:Y:S01]  /*11f0*/  FADD.FTZ R4, R4, R11 ;  /* 0x0000000b04047221 */ /* 0x000fe20000010000 */
[-C--:B--2---:R-:W-:Y:S02]  /*1200*/  HMUL2 R37, R37.H0_H0, R26.reuse.H0_H0 ;  /* 0x2000001a25257232 */ /* 0x084fe40000000800 */
[-C--:B---3--:R-:W-:Y:S02]  /*1210*/  HMUL2 R34, R34.H0_H0, R26.reuse.H0_H0 ;  /* 0x2000001a22227232 */ /* 0x088fe40000000800 */
[-C--:B----4-:R-:W-:Y:S02]  /*1220*/  HMUL2 R33, R33.H0_H0, R26.reuse.H0_H0 ;  /* 0x2000001a21217232 */ /* 0x090fe40000000800 */
[-C--:B0-----:R-:W-:Y:S02]  /*1230*/  HMUL2 R32, R32.H0_H0, R26.reuse.H0_H0 ;  /* 0x2000001a20207232 */ /* 0x081fe40000000800 */
[-C--:B------:R-:W-:Y:S02]  /*1240*/  HMUL2 R5, R5.H0_H0, R26.reuse.H0_H0 ;  /* 0x2000001a05057232 */ /* 0x080fe40000000800 */
[----:B------:R-:W-:-:S02]  /*1250*/  HMUL2 R27, R8.H0_H0, R26.H0_H0 ;  /* 0x2000001a081b7232 */ /* 0x000fc40000000800 */
[----:B------:R-:W-:Y:S01]  /*1260*/  HMUL2 R31, R31.H0_H0, R26.H0_H0 ;  /* 0x2000001a1f1f7232 */ /* 0x000fe20000000800 */
        /* <DEDUP_REMOVED lines=36> */
.L_x_1973:
[----:B------:R0:W5:Y:S02]  /*14b0*/  LDG.E.128.CONSTANT R8, [R2.64+-0x10] ;  /* 0xfffff00402087981 */ /* 0x000164000c1e9d00 */
.L_x_1974:
[----:B------:R-:W-:Y:S05]  /*14c0*/  BSYNC B1 ;  /* 0x0000000000017941 */ /* 0x000fea0003800000 */
.L_x_1972:
[----:B------:R-:W-:Y:S01]  /*14d0*/  PRMT R33, R33, 0x5410, R35 ;  /* 0x0000541021217816 */ /* 0x000fe20000000023 */
[----:B------:R-:W-:Y:S01]  /*14e0*/  BSSY B1, `(.L_x_1975) ;  /* 0x000005f000017945 */ /* 0x000fe20003800000 */
[----:B------:R-:W-:Y:S02]  /*14f0*/  PRMT R37, R37, 0x5410, R34 ;  /* 0x0000541025257816 */ /* 0x000fe40000000022 */
[----:B------:R-:W-:-:S02]  /*1500*/  SHF.R.U32.HI R35, RZ, 0xb, R6 ;  /* 0x0000000bff237819 */ /* 0x000fc40000011606 */
[----:B-----5:R-:W-:Y:S01]  /*1510*/  HFMA2.MMA R8, R8, R33, -RZ ;  /* 0x0000002108087235 */ /* 0x020fe200001000ff */
[----:B------:R-:W-:Y:S01]  /*1520*/  HMUL2 R9, R9, R37 ;  /* 0x0000002509097232 */ /* 0x000fe20000000000 */
[--C-:B------:R-:W-:Y:S02]  /*1530*/  SHF.R.U32.HI R37, RZ, 0x7, R6.reuse ;  /* 0x00000007ff257819 */ /* 0x100fe40000011606 */
[--C-:B------:R-:W-:Y:S02]  /*1540*/  SHF.R.U32.HI R28, RZ, 0x13, R6.reuse ;  /* 0x00000013ff1c7819 */ /* 0x100fe40000011606 */
[--C-:B------:R-:W-:Y:S01]  /*1550*/  SHF.R.U32.HI R30, RZ, 0xf, R6.reuse ;  /* 0x0000000fff1e7819 */ /* 0x100fe20000011606 */
[--C-:B------:R-:W-:Y:S01]  /*1560*/  HADD2.F32 R34, -RZ, R9.reuse.H0_H0 ;  /* 0x20000009ff227230 */ /* 0x100fe20000004100 */
[----:B------:R-:W-:Y:S01]  /*1570*/  LOP3.LUT R35, R35, 0x1e, RZ, 0xc0, !PT ;  /* 0x0000001e23237812 */ /* 0x000fe200078ec0ff */
[----:B------:R-:W-:Y:S01]  /*1580*/  HADD2.F32 R9, -RZ, R9.H1_H1 ;  /* 0x30000009ff097230 */ /* 0x000fe20000004100 */
[----:B------:R-:W-:Y:S01]  /*1590*/  LOP3.LUT R37, R37, 0x1e, RZ, 0xc0, !PT ;  /* 0x0000001e25257812 */ /* 0x000fe200078ec0ff */
[--C-:B------:R-:W-:Y:S01]  /*15a0*/  HADD2.F32 R29, -RZ, R8.reuse.H0_H0 ;  /* 0x20000008ff1d7230 */ /* 0x100fe20000004100 */
[----:B------:R-:W-:Y:S01]  /*15b0*/  LOP3.LUT R28, R28, 0x1e, RZ, 0xc0, !PT ;  /* 0x0000001e1c1c7812 */ /* 0x000fe200078ec0ff */
[----:B------:R-:W-:Y:S01]  /*15c0*/  HADD2.F32 R33, -RZ, R8.H1_H1 ;  /* 0x30000008ff217230 */ /* 0x000fe20000004100 */
[--C-:B------:R-:W-:Y:S01]  /*15d0*/  SHF.R.U32.HI R8, RZ, 0x1b, R6.reuse ;  /* 0x0000001bff087819 */ /* 0x100fe20000011606 */
[----:B------:R-:W1:Y:S01]  /*15e0*/  LDS.U16 R35, [R35] ;  /* 0x0000000023237984 */ /* 0x000e620000000400 */
[----:B------:R-:W-:Y:S01]  /*15f0*/  FADD.FTZ R4, R4, R29 ;  /* 0x0000001d04047221 */ /* 0x000fe20000010000 */
[----:B------:R-:W-:-:S02]  /*1600*/  SHF.R.U32.HI R29, RZ, 0x3, R6 ;  /* 0x00000003ff1d7819 */ /* 0x000fc40000011606 */
[----:B------:R-:W-:Y:S01]  /*1610*/  LOP3.LUT R30, R30, 0x1e, RZ, 0xc0, !PT ;  /* 0x0000001e1e1e7812 */ /* 0x000fe200078ec0ff */
[----:B------:R-:W-:Y:S01]  /*1620*/  FADD.FTZ R4, R4, R33 ;  /* 0x0000002104047221 */ /* 0x000fe20000010000 */
[----:B------:R-:W-:Y:S01]  /*1630*/  LOP3.LUT R29, R29, 0x1e, RZ, 0xc0, !PT ;  /* 0x0000001e1d1d7812 */ /* 0x000fe200078ec0ff */
[----:B------:R-:W-:Y:S01]  /*1640*/  IMAD.SHL.U32 R33, R6, 0x2, RZ ;  /* 0x0000000206217824 */ /* 0x000fe200078e00ff */
[----:B------:R-:W-:Y:S01]  /*1650*/  SHF.R.U32.HI R6, RZ, 0x17, R6 ;  /* 0x00000017ff067819 */ /* 0x000fe20000011606 */
[----:B------:R-:W2:Y:S01]  /*1660*/  LDS.U16 R37, [R37] ;  /* 0x0000000025257984 */ /* 0x000ea20000000400 */
[----:B------:R-:W-:Y:S01]  /*1670*/  LOP3.LUT R8, R8, 0x1e, RZ, 0xc0, !PT ;  /* 0x0000001e08087812 */ /* 0x000fe200078ec0ff */
[----:B------:R-:W-:Y:S01]  /*1680*/  FADD.FTZ R4, R4, R34 ;  /* 0x0000002204047221 */ /* 0x000fe20000010000 */
[----:B------:R-:W-:Y:S01]  /*1690*/  LOP3.LUT R33, R33, 0x1e, RZ, 0xc0, !PT ;  /* 0x0000001e21217812 */ /* 0x000fe200078ec0ff */
[----:B------:R-:W3:Y:S01]  /*16a0*/  LDS.U16 R29, [R29] ;  /* 0x000000001d1d7984 */ /* 0x000ee20000000400 */
[----:B------:R-:W-:Y:S01]  /*16b0*/  LOP3.LUT R6, R6, 0x1e, RZ, 0xc0, !PT ;  /* 0x0000001e06067812 */ /* 0x000fe200078ec0ff */
[----:B------:R-:W-:Y:S01]  /*16c0*/  FADD.FTZ R4, R4, R9 ;  /* 0x0000000904047221 */ /* 0x000fe20000010000 */
[----:B------:R-:W-:Y:S01]  /*16d0*/  PRMT R32, R32, 0x5410, R5 ;  /* 0x0000541020207816 */ /* 0x000fe20000000005 */
[----:B------:R-:W4:Y:S01]  /*16e0*/  LDS.U16 R28, [R28] ;  /* 0x000000001c1c7984 */ /* 0x000f220000000400 */
[----:B------:R-:W-:-:S03]  /*16f0*/  PRMT R27, R27, 0x5410, R31 ;  /* 0x000054101b1b7816 */ /* 0x000fc6000000001f */
[----:B------:R-:W0:Y:S01]  /*1700*/  LDS.U16 R33, [R33] ;  /* 0x0000000021217984 */ /* 0x000e220000000400 */
[----:B------:R-:W-:Y:S01]  /*1710*/  HFMA2.MMA R10, R10, R32, -RZ ;  /* 0x000000200a0a7235 */ /* 0x000fe200001000ff */
[----:B------:R-:W-:Y:S02]  /*1720*/  HMUL2 R11, R11, R27 ;  /* 0x0000001b0b0b7232 */ /* 0x000fe40000000000 */
[----:B------:R-:W0:Y:S04]  /*1730*/  LDS.U16 R30, [R30] ;  /* 0x000000001e1e7984 */ /* 0x000e280000000400 */
[----:B------:R-:W0:Y:S03]  /*1740*/  LDS.U16 R8, [R8] ;  /* 0x0000000008087984 */ /* 0x000e260000000400 */
[--C-:B------:R-:W-:Y:S01]  /*1750*/  HADD2.F32 R5, -RZ, R10.reuse.H0_H0 ;  /* 0x2000000aff057230 */ /* 0x100fe20000004100 */
[----:B------:R-:W0:Y:S01]  /*1760*/  LDS.U16 R6, [R6] ;  /* 0x0000000006067984 */ /* 0x000e220000000400 */
[----:B------:R-:W-:-:S03]  /*1770*/  HADD2.F32 R9, -RZ, R10.H1_H1 ;  /* 0x3000000aff097230 */ /* 0x000fc60000004100 */
[----:B------:R-:W-:Y:S01]  /*1780*/  FADD.FTZ R4, R4, R5 ;  /* 0x0000000504047221 */ /* 0x000fe20000010000 */
[--C-:B------:R-:W-:Y:S02]  /*1790*/  HADD2.F32 R5, -RZ, R11.reuse.H0_H0 ;  /* 0x2000000bff057230 */ /* 0x100fe40000004100 */
[----:B------:R-:W-:Y:S01]  /*17a0*/  HADD2.F32 R11, -RZ, R11.H1_H1 ;  /* 0x3000000bff0b7230 */ /* 0x000fe20000004100 */
[----:B------:R-:W-:Y:S01]  /*17b0*/  FADD.FTZ R4, R4, R9 ;  /* 0x0000000904047221 */ /* 0x000fe20000010000 */
[----:B------:R-:W-:Y:S01]  /*17c0*/  IADD3 R9, R25, -0x7, RZ ;  /* 0xfffffff919097810 */ /* 0x000fe20007ffe0ff */
[----:B-1----:R-:W-:Y:S02]  /*17d0*/  HMUL2 R35, R35.H0_H0, R26.H0_H0 ;  /* 0x2000001a23237232 */ /* 0x002fe40000000800 */
[----:B------:R-:W-:Y:S01]  /*17e0*/  FADD.FTZ R4, R4, R5 ;  /* 0x0000000504047221 */ /* 0x000fe20000010000 */
[----:B------:R-:W-:-:S03]  /*17f0*/  ISETP.GE.AND P0, PT, R9, c[0x0][0x168], PT ;  /* 0x00005a0009007a0c */ /* 0x000fc60003f06270 */
        /* <DEDUP_REMOVED lines=19> */
[----:B------:R-:W-:Y:S02]  /*1930*/  @P1 PRMT R31, RZ, 0x7610, R31 ;  /* 0x00007610ff1f1816 */ /* 0x000fe4000000001f */
[----:B------:R-:W-:-:S02]  /*1940*/  ISETP.GE.AND P4, PT, R10, c[0x0][0x168], PT ;  /* 0x00005a000a007a0c */ /* 0x000fc40003f86270 */
        /* <DEDUP_REMOVED lines=23> */
.L_x_1976:
[----:B------:R0:W5:Y:S02]  /*1ac0*/  LDG.E.128.CONSTANT R8, [R2.64] ;  /* 0x0000000402087981 */ /* 0x000164000c1e9d00 */
.L_x_1977:
[----:B------:R-:W-:Y:S05]  /*1ad0*/  BSYNC B1 ;  /* 0x0000000000017941 */ /* 0x000fea0003800000 */
.L_x_1975:
[----:B------:R-:W-:Y:S01]  /*1ae0*/  PRMT R29, R29, 0x5410, R33 ;  /* 0x000054101d1d7816 */ /* 0x000fe20000000021 */
[----:B------:R-:W-:Y:S01]  /*1af0*/  IMAD.SHL.U32 R34, R7, 0x2, RZ ;  /* 0x0000000207227824 */ /* 0x000fe200078e00ff */
[----:B------:R-:W-:Y:S01]  /*1b00*/  PRMT R35, R35, 0x5410, R37 ;  /* 0x0000541023237816 */ /* 0x000fe20000000025 */
[----:B------:R-:W-:Y:S01]  /*1b10*/  BSSY B1, `(.L_x_1978) ;  /* 0x000005c000017945 */ /* 0x000fe20003800000 */
        /* <DEDUP_REMOVED lines=13> */
[----:B------:R-:W-:Y:S01]  /*1bf0*/  SHF.R.U32.HI R8, RZ, 0x17, R7 ;  /* 0x00000017ff087819 */ /* 0x000fe20000011607 */
[----:B------:R-:W1:Y:S01]  /*1c00*/  LDS.U16 R33, [R33] ;  /* 0x0000000021217984 */ /* 0x000e620000000400 */
[----:B------:R-:W-:Y:S01]  /*1c10*/  FADD.FTZ R4, R4, R27 ;  /* 0x0000001b04047221 */ /* 0x000fe20000010000 */
[----:B------:R-:W-:-:S02]  /*1c20*/  SHF.R.U32.HI R27, RZ, 0x3, R7 ;  /* 0x00000003ff1b7819 */ /* 0x000fc40000011607 */
        /* <DEDUP_REMOVED lines=10> */
[----:B------:R-:W-:Y:S01]  /*1cd0*/  LOP3.LUT R34, R35, 0x1e, RZ, 0xc0, !PT ;  /* 0x0000001e23227812 */ /* 0x000fe200078ec0ff */
[----:B------:R-:W4:Y:S01]  /*1ce0*/  LDS.U16 R7, [R7] ;  /* 0x0000000007077984 */ /* 0x000f220000000400 */
[----:B------:R-:W-:-:S02]  /*1cf0*/  PRMT R28, R28, 0x5410, R30 ;  /* 0x000054101c1c7816 */ /* 0x000fc4000000001e */
[----:B------:R-:W-:Y:S01]  /*1d00*/  PRMT R5, R5, 0x5410, R6 ;  /* 0x0000541005057816 */ /* 0x000fe20000000006 */
[----:B------:R-:W0:Y:S03]  /*1d10*/  LDS.U16 R27, [R27] ;  /* 0x000000001b1b7984 */ /* 0x000e260000000400 */
[----:B------:R-:W-:Y:S01]  /*1d20*/  HFMA2.MMA R10, R10, R28, -RZ ;  /* 0x0000001c0a0a7235 */ /* 0x000fe200001000ff */
[----:B------:R-:W0:Y:S01]  /*1d30*/  LDS.U16 R35, [R34] ;  /* 0x0000000022237984 */ /* 0x000e220000000400 */
[----:B------:R-:W-:-:S03]  /*1d40*/  HMUL2 R11, R11, R5 ;  /* 0x000000050b0b7232 */ /* 0x000fc60000000000 */
[----:B------:R-:W0:Y:S02]  /*1d50*/  LDS.U16 R29, [R29] ;  /* 0x000000001d1d7984 */ /* 0x000e240000000400 */
[--C-:B------:R-:W-:Y:S02]  /*1d60*/  HADD2.F32 R9, -RZ, R11.reuse.H0_H0 ;  /* 0x2000000bff097230 */ /* 0x100fe40000004100 */
[----:B------:R-:W0:Y:S01]  /*1d70*/  LDS.U16 R8, [R8] ;  /* 0x0000000008087984 */ /* 0x000e220000000400 */
[--C-:B------:R-:W-:Y:S02]  /*1d80*/  HADD2.F32 R28, -RZ, R10.reuse.H0_H0 ;  /* 0x2000000aff1c7230 */ /* 0x100fe40000004100 */
[----:B------:R-:W-:Y:S02]  /*1d90*/  HADD2.F32 R5, -RZ, R10.H1_H1 ;  /* 0x3000000aff057230 */ /* 0x000fe40000004100 */
[----:B------:R-:W-:Y:S01]  /*1da0*/  HADD2.F32 R6, -RZ, R11.H1_H1 ;  /* 0x3000000bff067230 */ /* 0x000fe20000004100 */
[----:B------:R-:W-:Y:S01]  /*1db0*/  FADD.FTZ R4, R4, R28 ;  /* 0x0000001c04047221 */ /* 0x000fe20000010000 */
[----:B-1----:R-:W-:-:S03]  /*1dc0*/  HMUL2 R33, R33.H0_H0, R26.H0_H0 ;  /* 0x2000001a21217232 */ /* 0x002fc60000000800 */
[----:B------:R-:W-:Y:S01]  /*1dd0*/  FADD.FTZ R4, R4, R5 ;  /* 0x0000000504047221 */ /* 0x000fe20000010000 */
[----:B------:R-:W-:-:S03]  /*1de0*/  IADD3 R5, R25, 0x1, RZ ;  /* 0x0000000119057810 */ /* 0x000fc60007ffe0ff */
[----:B------:R-:W-:Y:S01]  /*1df0*/  FADD.FTZ R9, R4, R9 ;  /* 0x0000000904097221 */ /* 0x000fe20000010000 */
[----:B------:R-:W-:Y:S01]  /*1e00*/  ISETP.GE.AND P1, PT, R5, c[0x0][0x168], PT ;  /* 0x00005a0005007a0c */ /* 0x000fe20003f26270 */
[-C--:B--2---:R-:W-:Y:S02]  /*1e10*/  HMUL2 R37, R37.H0_H0, R26.reuse.H0_H0 ;  /* 0x2000001a25257232 */ /* 0x084fe40000000800 */
[----:B------:R-:W-:Y:S01]  /*1e20*/  FADD.FTZ R9, R9, R6 ;  /* 0x0000000609097221 */ /* 0x000fe20000010000 */
[-C--:B---3--:R-:W-:Y:S02]  /*1e30*/  HMUL2 R31, R31.H0_H0, R26.reuse.H0_H0 ;  /* 0x2000001a1f1f7232 */ /* 0x088fe40000000800 */
[-C--:B----4-:R-:W-:Y:S02]  /*1e40*/  HMUL2 R10, R7.H0_H0, R26.reuse.H0_H0 ;  /* 0x2000001a070a7232 */ /* 0x090fe40000000800 */
[-C--:B0-----:R-:W-:Y:S02]  /*1e50*/  HMUL2 R27, R27.H0_H0, R26.reuse.H0_H0 ;  /* 0x2000001a1b1b7232 */ /* 0x081fe40000000800 */
[----:B------:R-:W-:-:S02]  /*1e60*/  HMUL2 R35, R35.H0_H0, R26.H0_H0 ;  /* 0x2000001a23237232 */ /* 0x000fc40000000800 */
[-C--:B------:R-:W-:Y:S02]  /*1e70*/  HMUL2 R29, R29.H0_H0, R26.reuse.H0_H0 ;  /* 0x2000001a1d1d7232 */ /* 0x080fe40000000800 */
[----:B------:R-:W-:Y:S01]  /*1e80*/  HMUL2 R8, R8.H0_H0, R26.H0_H0 ;  /* 0x2000001a08087232 */ /* 0x000fe20000000800 */
[----:B------:R-:W-:Y:S05]  /*1e90*/  @!P1 BRA `(.L_x_1979) ;  /* 0x0000022000009947 */ /* 0x000fea0003800000 */
[C---:B------:R-:W-:Y:S02]  /*1ea0*/  IADD3 R4, R25.reuse, -0x1, RZ ;  /* 0xffffffff19047810 */ /* 0x040fe40007ffe0ff */
[C---:B------:R-:W-:Y:S02]  /*1eb0*/  IADD3 R5, R25.reuse, -0x5, RZ ;  /* 0xfffffffb19057810 */ /* 0x040fe40007ffe0ff */
[----:B------:R-:W-:Y:S02]  /*1ec0*/  ISETP.GE.AND P6, PT, R4, c[0x0][0x168], PT ;  /* 0x00005a0004007a0c */ /* 0x000fe40003fc6270 */
[----:B------:R-:W-:Y:S02]  /*1ed0*/  IADD3 R4, R25, -0x6, RZ ;  /* 0xfffffffa19047810 */ /* 0x000fe40007ffe0ff */
[----:B------:R-:W-:-:S02]  /*1ee0*/  ISETP.GE.AND P2, PT, R5, c[0x0][0x168], PT ;  /* 0x00005a0005007a0c */ /* 0x000fc40003f46270 */
[----:B------:R-:W-:Y:S02]  /*1ef0*/  ISETP.GE.AND P1, PT, R4, c[0x0][0x168], PT ;  /* 0x00005a0004007a0c */ /* 0x000fe40003f26270 */
[C---:B------:R-:W-:Y:S02]  /*1f00*/  IADD3 R4, R25.reuse, -0x4, RZ ;  /* 0xfffffffc19047810 */ /* 0x040fe40007ffe0ff */
[C---:B------:R-:W-:Y:S02]  /*1f10*/  IADD3 R5, R25.reuse, -0x3, RZ ;  /* 0xfffffffd19057810 */ /* 0x040fe40007ffe0ff */
[----:B------:R-:W-:Y:S02]  /*1f20*/  IADD3 R6, R25, -0x2, RZ ;  /* 0xfffffffe19067810 */ /* 0x000fe40007ffe0ff */
[----:B------:R-:W-:Y:S02]  /*1f30*/  @P6 PRMT R7, RZ, 0x7610, R7 ;  /* 0x00007610ff076816 */ /* 0x000fe40000000007 */
[----:B------:R-:W-:-:S02]  /*1f40*/  ISETP.GE.AND P4, PT, R4, c[0x0][0x168], PT ;  /* 0x00005a0004007a0c */ /* 0x000fc40003f86270 */
[----:B------:R-:W-:Y:S02]  /*1f50*/  ISETP.GE.AND P5, PT, R5, c[0x0][0x168], PT ;  /* 0x00005a0005007a0c */ /* 0x000fe40003fa6270 */
[----:B------:R-:W2:Y:S01]  /*1f60*/  @!P6 LDG.E.U16.CONSTANT R7, [R2.64+0x1c] ;  /* 0x00001c040207e981 */ /* 0x000ea2000c1e9500 */
[----:B------:R-:W-:Y:S02]  /*1f70*/  ISETP.GE.AND P6, PT, R6, c[0x0][0x168], PT ;  /* 0x00005a0006007a0c */ /* 0x000fe40003fc6270 */
[----:B------:R-:W-:Y:S02]  /*1f80*/  ISETP.GE.AND P3, PT, R25, c[0x0][0x168], PT ;  /* 0x00005a0019007a0c */ /* 0x000fe40003f66270 */
[----:B------:R-:W-:Y:S02]  /*1f90*/  @P0 PRMT R4, RZ, 0x7610, R4 ;  /* 0x00007610ff040816 */ /* 0x000fe40000000004 */
[----:B------:R-:W-:Y:S02]  /*1fa0*/  @P1 PRMT R5, RZ, 0x7610, R5 ;  /* 0x00007610ff051816 */ /* 0x000fe40000000005 */
[----:B------:R-:W-:-:S02]  /*1fb0*/  @P2 PRMT R6, RZ, 0x7610, R6 ;  /* 0x00007610ff062816 */ /* 0x000fc40000000006 */
[----:B------:R-:W-:Y:S01]  /*1fc0*/  @P4 PRMT R11, RZ, 0x7610, R11 ;  /* 0x00007610ff0b4816 */ /* 0x000fe2000000000b */
[----:B------:R-:W3:Y:S01]  /*1fd0*/  @!P0 LDG.E.U16.CONSTANT R4, [R2.64+0x10] ;  /* 0x0000100402048981 */ /* 0x000ee2000c1e9500 */
[----:B------:R-:W-:Y:S02]  /*1fe0*/  @P5 PRMT R26, RZ, 0x7610, R26 ;  /* 0x00007610ff1a5816 */ /* 0x000fe4000000001a */
        /* <DEDUP_REMOVED lines=13> */
.L_x_1979:
[----:B------:R0:W5:Y:S02]  /*20c0*/  LDG.E.128.CONSTANT R4, [R2.64+0x10] ;  /* 0x0000100402047981 */ /* 0x000164000c1e9d00 */
.L_x_1980:
[----:B------:R-:W-:Y:S05]  /*20d0*/  BSYNC B1 ;  /* 0x0000000000017941 */ /* 0x000fea0003800000 */
.L_x_1978:
[----:B------:R-:W-:Y:S02]  /*20e0*/  PRMT R10, R10, 0x5410, R27 ;  /* 0x000054100a0a7816 */ /* 0x000fe4000000001b */
[----:B------:R-:W-:Y:S02]  /*20f0*/  PRMT R35, R35, 0x5410, R33 ;  /* 0x0000541023237816 */ /* 0x000fe40000000021 */
[----:B------:R-:W-:-:S02]  /*2100*/  PRMT R37, R37, 0x5410, R31 ;  /* 0x0000541025257816 */ /* 0x000fc4000000001f */
[----:B-----5:R-:W-:Y:S01]  /*2110*/  HFMA2.MMA R4, R4, R10, -RZ ;  /* 0x0000000a04047235 */ /* 0x020fe200001000ff */
[----:B------:R-:W-:Y:S01]  /*2120*/  HMUL2 R5, R5, R35 ;  /* 0x0000002305057232 */ /* 0x000fe20000000000 */
[----:B------:R-:W-:Y:S02]  /*2130*/  PRMT R29, R29, 0x5410, R8 ;  /* 0x000054101d1d7816 */ /* 0x000fe40000000008 */
[----:B------:R-:W-:Y:S01]  /*2140*/  HFMA2.MMA R6, R6, R37, -RZ ;  /* 0x0000002506067235 */ /* 0x000fe200001000ff */
[----:B0-----:R-:W-:Y:S01]  /*2150*/  IADD3 R2, P1, R2, 0x800, RZ ;  /* 0x0000080002027810 */ /* 0x001fe20007f3e0ff */
[--C-:B------:R-:W-:Y:S01]  /*2160*/  HADD2.F32 R11, -RZ, R5.reuse.H0_H0 ;  /* 0x20000005ff0b7230 */ /* 0x100fe20000004100 */
[----:B------:R-:W-:Y:S01]  /*2170*/  IADD3 R16, R16, 0x400, RZ ;  /* 0x0000040010107810 */ /* 0x000fe20007ffe0ff */
[----:B------:R-:W-:Y:S01]  /*2180*/  HADD2.F32 R5, -RZ, R5.H1_H1 ;  /* 0x30000005ff057230 */ /* 0x000fe20000004100 */
[----:B------:R-:W-:Y:S01]  /*2190*/  IADD3 R0, R0, 0x200, RZ ;  /* 0x0000020000007810 */ /* 0x000fe20007ffe0ff */
[--C-:B------:R-:W-:Y:S01]  /*21a0*/  HADD2.F32 R10, -RZ, R4.reuse.H0_H0 ;  /* 0x20000004ff0a7230 */ /* 0x100fe20000004100 */
[----:B------:R-:W-:Y:S01]  /*21b0*/  IMAD.X R3, RZ, RZ, R3, P1 ;  /* 0x000000ffff037224 */ /* 0x000fe200008e0603 */
[----:B------:R-:W-:Y:S01]  /*21c0*/  HADD2.F32 R4, -RZ, R4.H1_H1 ;  /* 0x30000004ff047230 */ /* 0x000fe20000004100 */
[----:B------:R-:W-:Y:S01]  /*21d0*/  IADD3 R14, P1, R14, 0x200, RZ ;  /* 0x000002000e0e7810 */ /* 0x000fe20007f3e0ff */
[----:B------:R-:W-:Y:S01]  /*21e0*/  HMUL2 R7, R7, R29 ;  /* 0x0000001d07077232 */ /* 0x000fe20000000000 */
[----:B------:R-:W-:Y:S01]  /*21f0*/  FADD.FTZ R9, R9, R10 ;  /* 0x0000000a09097221 */ /* 0x000fe20000010000 */
[----:B------:R-:W-:-:S02]  /*2200*/  IADD3 R17, R17, 0x200, RZ ;  /* 0x0000020011117810 */ /* 0x000fc40007ffe0ff */
[----:B------:R-:W-:Y:S02]  /*2210*/  IMAD.X R13, RZ, RZ, R13, P1 ;  /* 0x000000ffff0d7224 */ /* 0x000fe400008e060d */
[----:B------:R-:W-:Y:S01]  /*2220*/  FADD.FTZ R4, R9, R4 ;  /* 0x0000000409047221 */ /* 0x000fe20000010000 */
[----:B------:R-:W-:-:S03]  /*2230*/  HADD2.F32 R9, -RZ, R6.H0_H0 ;  /* 0x20000006ff097230 */ /* 0x000fc60000004100 */
[----:B------:R-:W-:-:S04]  /*2240*/  FADD.FTZ R4, R4, R11 ;  /* 0x0000000b04047221 */ /* 0x000fc80000010000 */
[----:B------:R-:W-:Y:S01]  /*2250*/  FADD.FTZ R4, R4, R5 ;  /* 0x0000000504047221 */ /* 0x000fe20000010000 */
[----:B------:R-:W-:-:S03]  /*2260*/  HADD2.F32 R5, -RZ, R6.H1_H1 ;  /* 0x30000006ff057230 */ /* 0x000fc60000004100 */
[----:B------:R-:W-:Y:S01]  /*2270*/  FADD.FTZ R4, R4, R9 ;  /* 0x0000000904047221 */ /* 0x000fe20000010000 */
[--C-:B------:R-:W-:Y:S02]  /*2280*/  HADD2.F32 R9, -RZ, R7.reuse.H0_H0 ;  /* 0x20000007ff097230 */ /* 0x100fe40000004100 */
[----:B------:R-:W-:Y:S01]  /*2290*/  HADD2.F32 R7, -RZ, R7.H1_H1 ;  /* 0x30000007ff077230 */ /* 0x000fe20000004100 */
[----:B------:R-:W-:Y:S01]  /*22a0*/  FADD.FTZ R4, R4, R5 ;  /* 0x0000000504047221 */ /* 0x000fe20000010000 */
[C---:B------:R-:W-:Y:S02]  /*22b0*/  IADD3 R5, R25.reuse, 0x3e1, RZ ;  /* 0x000003e119057810 */ /* 0x040fe40007ffe0ff */
[----:B------:R-:W-:Y:S01]  /*22c0*/  IADD3 R25, R25, 0x400, RZ ;  /* 0x0000040019197810 */ /* 0x000fe20007ffe0ff */
[----:B------:R-:W-:Y:S01]  /*22d0*/  FADD.FTZ R4, R4, R9 ;  /* 0x0000000904047221 */ /* 0x000fe20000010000 */
[----:B------:R-:W-:-:S03]  /*22e0*/  ISETP.GE.AND P0, PT, R5, c[0x0][0x168], PT ;  /* 0x00005a0005007a0c */ /* 0x000fc60003f06270 */
[----:B------:R-:W-:-:S10]  /*22f0*/  FADD.FTZ R31, R4, R7 ;  /* 0x00000007041f7221 */ /* 0x000fd40000010000 */
[----:B------:R-:W-:Y:S01]  /*2300*/  @P0 CALL.REL.NOINC `(.L_x_1965) ;  /* 0x0000001000000944 */ /* 0x000fe20003c00000 */
[----:B------:R-:W-:Y:S05]  /*2310*/  BRA `(.L_x_1981) ;  /* 0xffffdf3000007947 */ /* 0x000fea000383ffff */
.L_x_1965:
[----:B0-----:R-:W-:Y:S05]  /*2320*/  BSYNC B0 ;  /* 0x0000000000007941 */ /* 0x001fea0003800000 */
.L_x_1964:
        /* <DEDUP_REMOVED lines=14> */
[----:B------:R-:W-:-:S03]  /*2410*/  F2FP.PACK_AB R4, RZ, R4 ;  /* 0x00000004ff04723e */ /* 0x000fc600000000ff */
[----:B------:R-:W-:-:S05]  /*2420*/  IMAD.WIDE R18, R18, R19, c[0x0][0x190] ;  /* 0x0000640012127625 */ /* 0x000fca00078e0213 */
[----:B------:R-:W-:Y:S01]  /*2430*/  STG.E.U16 [R18.64], R4 ;  /* 0x0000000412007986 */ /* 0x000fe2000c101504 */
[----:B------:R-:W-:Y:S05]  /*2440*/  EXIT ;  /* 0x000000000000794d */ /* 0x000fea0003800000 */
.L_x_1982:
        /* <DEDUP_REMOVED lines=11> */
.L_x_2202:


//--------------------- .text._Z5kfuncIfLi2EEvPT_S1_S0_l --------------------------
	.section	.text._Z5kfuncIfLi2EEvPT_S1_S0_l,"ax",@progbits
	.sectioninfo	@"SHI_REGISTERS=28"
	.align	128
        .global         _Z5kfuncIfLi2EEvPT_S1_S0_l
        .type           _Z5kfuncIfLi2EEvPT_S1_S0_l,@function
        .size           _Z5kfuncIfLi2EEvPT_S1_S0_l,(.L_x_2053 - _Z5kfuncIfLi2EEvPT_S1_S0_l)
        .other          _Z5kfuncIfLi2EEvPT_S1_S0_l,@"STO_CUDA_ENTRY STV_DEFAULT"
_Z5kfuncIfLi2EEvPT_S1_S0_l:
.text._Z5kfuncIfLi2EEvPT_S1_S0_l:
[----:B------:R-:W-:Y:S02]  /*0000*/  IMAD.MOV.U32 R1, RZ, RZ, c[0x0][0x28] ;  /* 0x00000a00ff017624 */ /* 0x000fe400078e00ff */
[----:B------:R-:W0:Y:S04]  /*0010*/  S2R R0, SR_CTAID.X ;  /* 0x0000000000007919 */ /* 0x000e280000002500 */
[----:B------:R-:W0:Y:S02]  /*0020*/  S2R R3, SR_TID.X ;  /* 0x0000000000037919 */ /* 0x000e240000002100 */
[----:B0-----:R-:W-:-:S05]  /*0030*/  IMAD R0, R0, c[0x0][0x0], R3 ;  /* 0x0000000000007a24 */ /* 0x001fca00078e0203 */
[----:B------:R-:W-:-:S04]  /*0040*/  ISETP.GE.U32.AND P0, PT, R0, c[0x0][0x178], PT ;  /* 0x00005e0000007a0c */ /* 0x000fc80003f06070 */
[----:B------:R-:W-:-:S13]  /*0050*/  ISETP.GE.AND.EX P0, PT, RZ, c[0x0][0x17c], PT, P0 ;  /* 0x00005f00ff007a0c */ /* 0x000fda0003f06300 */
[----:B------:R-:W-:Y:S05]  /*0060*/  @P0 EXIT ;  /* 0x000000000000094d */ /* 0x000fea0003800000 */
[----:B------:R-:W-:Y:S01]  /*0070*/  IMAD.MOV.U32 R3, RZ, RZ, RZ ;  /* 0x000000ffff037224 */ /* 0x000fe200078e00ff */
[----:B------:R-:W-:Y:S01]  /*0080*/  LOP3.LUT R2, RZ, R0, RZ, 0x33, !PT ;  /* 0x00000000ff027212 */ /* 0x000fe200078e33ff */
[----:B------:R-:W-:Y:S01]  /*0090*/  IMAD.MOV.U32 R5, RZ, RZ, c[0x0][0x0] ;  /* 0x00000000ff057624 */ /* 0x000fe200078e00ff */
[----:B------:R-:W-:Y:S02]  /*00a0*/  BSSY B0, `(.L_x_1983) ;  /* 0x000001f000007945 */ /* 0x000fe40003800000 */
[----:B------:R-:W-:Y:S01]  /*00b0*/  LOP3.LUT R6, RZ, R3, RZ, 0x33, !PT ;  /* 0x00000003ff067212 */ /* 0x000fe200078e33ff */
[----:B------:R-:W-:Y:S01]  /*00c0*/  IMAD R5, R5, c[0x0][0xc], RZ ;  /* 0x0000030005057a24 */ /* 0x000fe200078e02ff */
[----:B------:R-:W-:-:S04]  /*00d0*/  IADD3 R2, P0, R2, c[0x0][0x178], RZ ;  /* 0x00005e0002027a10 */ /* 0x000fc80007f1e0ff */
[----:B------:R-:W-:-:S04]  /*00e0*/  IADD3.X R6, R6, c[0x0][0x17c], RZ, P0, !PT ;  /* 0x00005f0006067a10 */ /* 0x000fc800007fe4ff */
[----:B------:R-:W-:-:S13]  /*00f0*/  ISETP.NE.U32.AND P0, PT, R6, RZ, PT ;  /* 0x000000ff0600720c */ /* 0x000fda0003f05070 */
[----:B------:R-:W-:Y:S05]  /*0100*/  @!P0 BRA `(.L_x_1984) ;  /* 0x0000005000008947 */ /* 0x000fea0003800000 */
[----:B------:R-:W-:Y:S02]  /*0110*/  MOV R4, 0x130 ;  /* 0x0000013000047802 */ /* 0x000fe40000000f00 */
[----:B------:R-:W-:Y:S05]  /*0120*/  CALL.REL.NOINC `($__internal_6_$__cuda_sm20_div_u64) ;  /* 0x000006f000007944 */ /* 0x000fea0003c00000 */
[----:B------:R-:W-:Y:S02]  /*0130*/  IMAD.MOV.U32 R6, RZ, RZ, R2 ;  /* 0x000000ffff067224 */ /* 0x000fe400078e0002 */
[----:B------:R-:W-:Y:S01]  /*0140*/  IMAD.MOV.U32 R7, RZ, RZ, R9 ;  /* 0x000000ffff077224 */ /* 0x000fe200078e0009 */
[----:B------:R-:W-:Y:S05]  /*0150*/  BRA `(.L_x_1985) ;  /* 0x0000013000007947 */ /* 0x000fea0003800000 */
.L_x_1984:
[----:B------:R-:W0:Y:S01]  /*0160*/  I2F.U32.RP R4, R5 ;  /* 0x0000000500047306 */ /* 0x000e220000209000 */
[----:B------:R-:W-:Y:S01]  /*0170*/  IMAD.MOV R9, RZ, RZ, -R5 ;  /* 0x000000ffff097224 */ /* 0x000fe200078e0a05 */
[----:B------:R-:W-:-:S06]  /*0180*/  ISETP.NE.U32.AND P2, PT, R5, RZ, PT ;  /* 0x000000ff0500720c */ /* 0x000fcc0003f45070 */
[----:B0-----:R-:W0:Y:S02]  /*0190*/  MUFU.RCP R4, R4 ;  /* 0x0000000400047308 */ /* 0x001e240000001000 */
[----:B0-----:R-:W-:-:S06]  /*01a0*/  IADD3 R6, R4, 0xffffffe, RZ ;  /* 0x0ffffffe04067810 */ /* 0x001fcc0007ffe0ff */
[----:B------:R0:W1:Y:S02]  /*01b0*/  F2I.FTZ.U32.TRUNC.NTZ R7, R6 ;  /* 0x0000000600077305 */ /* 0x000064000021f000 */
[----:B0-----:R-:W-:Y:S02]  /*01c0*/  IMAD.MOV.U32 R6, RZ, RZ, RZ ;  /* 0x000000ffff067224 */ /* 0x001fe400078e00ff */
[----:B-1----:R-:W-:-:S04]  /*01d0*/  IMAD R9, R9, R7, RZ ;  /* 0x0000000709097224 */ /* 0x002fc800078e02ff */
[----:B------:R-:W-:-:S06]  /*01e0*/  IMAD.HI.U32 R7, R7, R9, R6 ;  /* 0x0000000907077227 */ /* 0x000fcc00078e0006 */
[----:B------:R-:W-:-:S04]  /*01f0*/  IMAD.HI.U32 R6, R7, R2, RZ ;  /* 0x0000000207067227 */ /* 0x000fc800078e00ff */
[----:B------:R-:W-:-:S04]  /*0200*/  IMAD.MOV R7, RZ, RZ, -R6 ;  /* 0x000000ffff077224 */ /* 0x000fc800078e0a06 */
[----:B------:R-:W-:Y:S02]  /*0210*/  IMAD R2, R5, R7, R2 ;  /* 0x0000000705027224 */ /* 0x000fe400078e0202 */
[----:B------:R-:W-:-:S03]  /*0220*/  IMAD.MOV.U32 R7, RZ, RZ, RZ ;  /* 0x000000ffff077224 */ /* 0x000fc600078e00ff */
[----:B------:R-:W-:-:S13]  /*0230*/  ISETP.GE.U32.AND P0, PT, R2, R5, PT ;  /* 0x000000050200720c */ /* 0x000fda0003f06070 */
[----:B------:R-:W-:Y:S01]  /*0240*/  @P0 IMAD.IADD R2, R2, 0x1, -R5 ;  /* 0x0000000102020824 */ /* 0x000fe200078e0a05 */
[----:B------:R-:W-:-:S04]  /*0250*/  @P0 IADD3 R6, R6, 0x1, RZ ;  /* 0x0000000106060810 */ /* 0x000fc80007ffe0ff */
[----:B------:R-:W-:-:S13]  /*0260*/  ISETP.GE.U32.AND P1, PT, R2, R5, PT ;  /* 0x000000050200720c */ /* 0x000fda0003f26070 */
[----:B------:R-:W-:Y:S02]  /*0270*/  @P1 IADD3 R6, R6, 0x1, RZ ;  /* 0x0000000106061810 */ /* 0x000fe40007ffe0ff */
[----:B------:R-:W-:Y:S02]  /*0280*/  @!P2 LOP3.LUT R6, RZ, R5, RZ, 0x33, !PT ;  /* 0x00000005ff06a212 */ /* 0x000fe400078e33ff */
.L_x_1985:
[----:B------:R-:W-:Y:S05]  /*0290*/  BSYNC B0 ;  /* 0x0000000000007941 */ /* 0x000fea0003800000 */
.L_x_1983:
[C---:B------:R-:W-:Y:S01]  /*02a0*/  IADD3 R12, R6.reuse, 0x1, RZ ;  /* 0x00000001060c7810 */ /* 0x040fe20007ffe0ff */
[----:B------:R-:W-:Y:S01]  /*02b0*/  ULDC.64 UR4, c[0x0][0x118] ;  /* 0x0000460000047ab9 */ /* 0x000fe20000000a00 */
[----:B------:R-:W-:Y:S01]  /*02c0*/  ISETP.GE.U32.AND P0, PT, R6, 0x3, PT ;  /* 0x000000030600780c */ /* 0x000fe20003f06070 */
[----:B------:R-:W-:Y:S01]  /*02d0*/  BSSY B0, `(.L_x_1986) ;  /* 0x0000022000007945 */ /* 0x000fe20003800000 */
[----:B------:R-:W-:Y:S02]  /*02e0*/  LOP3.LUT R12, R12, 0x3, RZ, 0xc0, !PT ;  /* 0x000000030c0c7812 */ /* 0x000fe400078ec0ff */
[----:B------:R-:W-:Y:S02]  /*02f0*/  ISETP.GE.U32.AND.EX P0, PT, R7, RZ, PT, P0 ;  /* 0x000000ff0700720c */ /* 0x000fe40003f06100 */
[----:B------:R-:W-:-:S04]  /*0300*/  ISETP.NE.U32.AND P1, PT, R12, RZ, PT ;  /* 0x000000ff0c00720c */ /* 0x000fc80003f25070 */
[----:B------:R-:W-:-:S13]  /*0310*/  ISETP.NE.AND.EX P1, PT, RZ, RZ, PT, P1 ;  /* 0x000000ffff00720c */ /* 0x000fda0003f25310 */
[----:B------:R-:W-:Y:S05]  /*0320*/  @!P1 BRA `(.L_x_1987) ;  /* 0x000001c000009947 */ /* 0x000fea0003800000 */
[C---:B------:R-:W-:Y:S01]  /*0330*/  IMAD.SHL.U32 R2, R0.reuse, 0x4, RZ ;  /* 0x0000000400027824 */ /* 0x040fe200078e00ff */
[----:B------:R-:W-:Y:S01]  /*0340*/  SHF.L.U64.HI R9, R0, 0x2, R3 ;  /* 0x0000000200097819 */ /* 0x000fe20000010203 */
[----:B------:R-:W-:Y:S01]  /*0350*/  IMAD.MOV.U32 R14, RZ, RZ, RZ ;  /* 0x000000ffff0e7224 */ /* 0x000fe200078e00ff */
[----:B------:R-:W-:Y:S01]  /*0360*/  SHF.R.U32.HI R15, RZ, 0x1e, R5 ;  /* 0x0000001eff0f7819 */ /* 0x000fe20000011605 */
[----:B------:R-:W-:Y:S01]  /*0370*/  IMAD.SHL.U32 R13, R5, 0x4, RZ ;  /* 0x00000004050d7824 */ /* 0x000fe200078e00ff */
[C---:B------:R-:W-:Y:S02]  /*0380*/  IADD3 R4, P1, R2.reuse, c[0x0][0x168], RZ ;  /* 0x00005a0002047a10 */ /* 0x040fe40007f3e0ff */
[----:B------:R-:W-:Y:S02]  /*0390*/  IADD3 R2, P2, R2, c[0x0][0x160], RZ ;  /* 0x0000580002027a10 */ /* 0x000fe40007f5e0ff */
[C---:B------:R-:W-:Y:S02]  /*03a0*/  IADD3.X R10, R9.reuse, c[0x0][0x16c], RZ, P1, !PT ;  /* 0x00005b00090a7a10 */ /* 0x040fe40000ffe4ff */
[----:B------:R-:W-:-:S05]  /*03b0*/  IADD3.X R9, R9, c[0x0][0x164], RZ, P2, !PT ;  /* 0x0000590009097a10 */ /* 0x000fca00017fe4ff */
.L_x_1988:
[----:B0-----:R-:W-:Y:S02]  /*03c0*/  IMAD.MOV.U32 R7, RZ, RZ, R9 ;  /* 0x000000ffff077224 */ /* 0x001fe400078e0009 */
[----:B------:R-:W-:-:S02]  /*03d0*/  IMAD.MOV.U32 R6, RZ, RZ, R2 ;  /* 0x000000ffff067224 */ /* 0x000fc400078e0002 */
[----:B------:R-:W-:Y:S02]  /*03e0*/  IMAD.MOV.U32 R8, RZ, RZ, R4 ;  /* 0x000000ffff087224 */ /* 0x000fe400078e0004 */
[----:B------:R-:W-:Y:S01]  /*03f0*/  IMAD.MOV.U32 R9, RZ, RZ, R10 ;  /* 0x000000ffff097224 */ /* 0x000fe200078e000a */
[----:B------:R-:W2:Y:S04]  /*0400*/  LDG.E R11, [R6.64] ;  /* 0x00000004060b7981 */ /* 0x000ea8000c1e1900 */
[----:B------:R-:W2:Y:S01]  /*0410*/  LDG.E R2, [R8.64] ;  /* 0x0000000408027981 */ /* 0x000ea2000c1e1900 */
[----:B------:R-:W-:-:S04]  /*0420*/  IADD3 R12, P1, R12, -0x1, RZ ;  /* 0xffffffff0c0c7810 */ /* 0x000fc80007f3e0ff */
[----:B------:R-:W-:Y:S02]  /*0430*/  IADD3.X R14, R14, -0x1, RZ, P1, !PT ;  /* 0xffffffff0e0e7810 */ /* 0x000fe40000ffe4ff */
[----:B------:R-:W-:-:S04]  /*0440*/  ISETP.NE.U32.AND P1, PT, R12, RZ, PT ;  /* 0x000000ff0c00720c */ /* 0x000fc80003f25070 */
[----:B------:R-:W-:Y:S02]  /*0450*/  ISETP.NE.AND.EX P1, PT, R14, RZ, PT, P1 ;  /* 0x000000ff0e00720c */ /* 0x000fe40003f25310 */
[----:B------:R-:W-:Y:S02]  /*0460*/  IADD3 R0, P2, R5, R0, RZ ;  /* 0x0000000005007210 */ /* 0x000fe40007f5e0ff */
[----:B------:R-:W-:-:S03]  /*0470*/  IADD3 R4, P3, R13, R4, RZ ;  /* 0x000000040d047210 */ /* 0x000fc60007f7e0ff */
[----:B------:R-:W-:Y:S02]  /*0480*/  IMAD.X R3, RZ, RZ, R3, P2 ;  /* 0x000000ffff037224 */ /* 0x000fe400010e0603 */
[----:B------:R-:W-:Y:S02]  /*0490*/  IMAD.X R10, R15, 0x1, R10, P3 ;  /* 0x000000010f0a7824 */ /* 0x000fe400018e060a */
[----:B--2---:R-:W-:-:S05]  /*04a0*/  FMUL.FTZ R11, R2, R11 ;  /* 0x0000000b020b7220 */ /* 0x004fca0000410000 */
[----:B------:R0:W-:Y:S01]  /*04b0*/  STG.E [R6.64], R11 ;  /* 0x0000000b06007986 */ /* 0x0001e2000c101904 */
[----:B------:R-:W-:-:S05]  /*04c0*/  IADD3 R2, P4, R6, R13, RZ ;  /* 0x0000000d06027210 */ /* 0x000fca0007f9e0ff */
[----:B------:R-:W-:Y:S01]  /*04d0*/  IMAD.X R9, R7, 0x1, R15, P4 ;  /* 0x0000000107097824 */ /* 0x000fe200020e060f */
[----:B------:R-:W-:Y:S05]  /*04e0*/  @P1 BRA `(.L_x_1988) ;  /* 0xfffffed000001947 */ /* 0x000fea000383ffff */
.L_x_1987:
[----:B------:R-:W-:Y:S05]  /*04f0*/  BSYNC B0 ;  /* 0x0000000000007941 */ /* 0x000fea0003800000 */
.L_x_1986:
[----:B------:R-:W-:Y:S05]  /*0500*/  @!P0 EXIT ;  /* 0x000000000000894d */ /* 0x000fea0003800000 */
[C---:B------:R-:W-:Y:S01]  /*0510*/  IMAD.SHL.U32 R4, R0.reuse, 0x4, RZ ;  /* 0x0000000400047824 */ /* 0x040fe200078e00ff */
[----:B------:R-:W-:Y:S01]  /*0520*/  SHF.L.U64.HI R9, R0, 0x2, R3 ;  /* 0x0000000200097819 */ /* 0x000fe20000010203 */
[----:B------:R-:W-:Y:S01]  /*0530*/  IMAD.SHL.U32 R13, R5, 0x4, RZ ;  /* 0x00000004050d7824 */ /* 0x000fe200078e00ff */
[----:B0-----:R-:W-:Y:S02]  /*0540*/  SHF.R.U32.HI R11, RZ, 0x1e, R5 ;  /* 0x0000001eff0b7819 */ /* 0x001fe40000011605 */
[C---:B------:R-:W-:Y:S02]  /*0550*/  IADD3 R14, P0, R4.reuse, c[0x0][0x160], RZ ;  /* 0x00005800040e7a10 */ /* 0x040fe40007f1e0ff */
[----:B------:R-:W-:Y:S02]  /*0560*/  IADD3 R4, P1, R4, c[0x0][0x168], RZ ;  /* 0x00005a0004047a10 */ /* 0x000fe40007f3e0ff */
[----:B------:R-:W-:-:S02]  /*0570*/  IADD3.X R15, R9, c[0x0][0x164], RZ, P0, !PT ;  /* 0x00005900090f7a10 */ /* 0x000fc400007fe4ff */
[----:B------:R-:W-:Y:S02]  /*0580*/  IADD3.X R9, R9, c[0x0][0x16c], RZ, P1, !PT ;  /* 0x00005b0009097a10 */ /* 0x000fe40000ffe4ff */
.L_x_1989:
[----:B------:R-:W-:Y:S01]  /*0590*/  IMAD.MOV.U32 R8, RZ, RZ, R4 ;  /* 0x000000ffff087224 */ /* 0x000fe200078e0004 */
[----:B------:R-:W2:Y:S04]  /*05a0*/  LDG.E R7, [R14.64] ;  /* 0x000000040e077981 */ /* 0x000ea8000c1e1900 */
[----:B------:R-:W2:Y:S01]  /*05b0*/  LDG.E R2, [R8.64] ;  /* 0x0000000408027981 */ /* 0x000ea2000c1e1900 */
[----:B0-----:R-:W-:Y:S02]  /*05c0*/  IADD3 R16, P1, R13, R4, RZ ;  /* 0x000000040d107210 */ /* 0x001fe40007f3e0ff */
[----:B------:R-:W-:-:S03]  /*05d0*/  IADD3 R6, P0, R14, R13, RZ ;  /* 0x0000000d0e067210 */ /* 0x000fc60007f1e0ff */
[----:B------:R-:W-:Y:S02]  /*05e0*/  IMAD.X R17, R11, 0x1, R9, P1 ;  /* 0x000000010b117824 */ /* 0x000fe400008e0609 */
[----:B--2---:R-:W-:Y:S02]  /*05f0*/  FMUL.FTZ R21, R2, R7 ;  /* 0x0000000702157220 */ /* 0x004fe40000410000 */
[----:B------:R-:W-:-:S03]  /*0600*/  IMAD.X R7, R15, 0x1, R11, P0 ;  /* 0x000000010f077824 */ /* 0x000fc600000e060b */
[----:B------:R0:W-:Y:S04]  /*0610*/  STG.E [R14.64], R21 ;  /* 0x000000150e007986 */ /* 0x0001e8000c101904 */
[----:B------:R-:W2:Y:S04]  /*0620*/  LDG.E R2, [R16.64] ;  /* 0x0000000410027981 */ /* 0x000ea8000c1e1900 */
[----:B------:R-:W2:Y:S01]  /*0630*/  LDG.E R23, [R6.64] ;  /* 0x0000000406177981 */ /* 0x000ea2000c1e1900 */
[C---:B------:R-:W-:Y:S02]  /*0640*/  IADD3 R18, P1, R13.reuse, R16, RZ ;  /* 0x000000100d127210 */ /* 0x040fe40007f3e0ff */
[----:B------:R-:W-:-:S03]  /*0650*/  IADD3 R8, P0, R13, R6, RZ ;  /* 0x000000060d087210 */ /* 0x000fc60007f1e0ff */
[C---:B------:R-:W-:Y:S02]  /*0660*/  IMAD.X R19, R11.reuse, 0x1, R17, P1 ;  /* 0x000000010b137824 */ /* 0x040fe400008e0611 */
[----:B------:R-:W-:Y:S02]  /*0670*/  IMAD.X R9, R11, 0x1, R7, P0 ;  /* 0x000000010b097824 */ /* 0x000fe400000e0607 */
[----:B--2---:R-:W-:-:S05]  /*0680*/  FMUL.FTZ R23, R2, R23 ;  /* 0x0000001702177220 */ /* 0x004fca0000410000 */
[----:B------:R-:W-:Y:S04]  /*0690*/  STG.E [R6.64], R23 ;  /* 0x0000001706007986 */ /* 0x000fe8000c101904 */
[----:B------:R-:W2:Y:S04]  /*06a0*/  LDG.E R2, [R18.64] ;  /* 0x0000000412027981 */ /* 0x000ea8000c1e1900 */
[----:B------:R-:W2:Y:S01]  /*06b0*/  LDG.E R25, [R8.64] ;  /* 0x0000000408197981 */ /* 0x000ea2000c1e1900 */
[C---:B0-----:R-:W-:Y:S02]  /*06c0*/  IADD3 R14, P1, R13.reuse, R18, RZ ;  /* 0x000000120d0e7210 */ /* 0x041fe40007f3e0ff */
[----:B------:R-:W-:-:S03]  /*06d0*/  IADD3 R16, P0, R13, R8, RZ ;  /* 0x000000080d107210 */ /* 0x000fc60007f1e0ff */
[C---:B------:R-:W-:Y:S02]  /*06e0*/  IMAD.X R15, R11.reuse, 0x1, R19, P1 ;  /* 0x000000010b0f7824 */ /* 0x040fe400008e0613 */
[----:B------:R-:W-:Y:S02]  /*06f0*/  IMAD.X R17, R11, 0x1, R9, P0 ;  /* 0x000000010b117824 */ /* 0x000fe400000e0609 */
[----:B--2---:R-:W-:-:S05]  /*0700*/  FMUL.FTZ R25, R2, R25 ;  /* 0x0000001902197220 */ /* 0x004fca0000410000 */
[----:B------:R0:W-:Y:S04]  /*0710*/  STG.E [R8.64], R25 ;  /* 0x0000001908007986 */ /* 0x0001e8000c101904 */
[----:B------:R1:W2:Y:S04]  /*0720*/  LDG.E R2, [R14.64] ;  /* 0x000000040e027981 */ /* 0x0002a8000c1e1900 */
[----:B------:R-:W2:Y:S01]  /*0730*/  LDG.E R21, [R16.64] ;  /* 0x0000000410157981 */ /* 0x000ea2000c1e1900 */
[----:B------:R-:W-:-:S04]  /*0740*/  IADD3 R0, P0, P1, R5, R0, R5 ;  /* 0x0000000005007210 */ /* 0x000fc8000791e005 */
[----:B------:R-:W-:Y:S02]  /*0750*/  IADD3.X R3, RZ, R3, RZ, P0, P1 ;  /* 0x00000003ff037210 */ /* 0x000fe400007e24ff */
[----:B------:R-:W-:-:S04]  /*0760*/  IADD3 R0, P0, P1, R5, R0, R5 ;  /* 0x0000000005007210 */ /* 0x000fc8000791e005 */
[----:B------:R-:W-:Y:S02]  /*0770*/  IADD3.X R3, RZ, R3, RZ, P0, P1 ;  /* 0x00000003ff037210 */ /* 0x000fe400007e24ff */
[----:B------:R-:W-:-:S04]  /*0780*/  ISETP.GE.U32.AND P0, PT, R0, c[0x0][0x178], PT ;  /* 0x00005e0000007a0c */ /* 0x000fc80003f06070 */
[----:B------:R-:W-:Y:S02]  /*0790*/  ISETP.GE.AND.EX P0, PT, R3, c[0x0][0x17c], PT, P0 ;  /* 0x00005f0003007a0c */ /* 0x000fe40003f06300 */
[C---:B------:R-:W-:Y:S02]  /*07a0*/  IADD3 R4, P2, R13.reuse, R14, RZ ;  /* 0x0000000e0d047210 */ /* 0x040fe40007f5e0ff */
[----:B-1----:R-:W-:-:S03]  /*07b0*/  IADD3 R14, P1, R13, R16, RZ ;  /* 0x000000100d0e7210 */ /* 0x002fc60007f3e0ff */
[C---:B0-----:R-:W-:Y:S02]  /*07c0*/  IMAD.X R9, R11.reuse, 0x1, R15, P2 ;  /* 0x000000010b097824 */ /* 0x041fe400010e060f */
[----:B------:R-:W-:Y:S02]  /*07d0*/  IMAD.X R15, R11, 0x1, R17, P1 ;  /* 0x000000010b0f7824 */ /* 0x000fe400008e0611 */
[----:B--2---:R-:W-:-:S05]  /*07e0*/  FMUL.FTZ R21, R2, R21 ;  /* 0x0000001502157220 */ /* 0x004fca0000410000 */
[----:B------:R0:W-:Y:S01]  /*07f0*/  STG.E [R16.64], R21 ;  /* 0x0000001510007986 */ /* 0x0001e2000c101904 */
[----:B------:R-:W-:Y:S05]  /*0800*/  @!P0 BRA `(.L_x_1989) ;  /* 0xfffffd8000008947 */ /* 0x000fea000383ffff */
[----:B------:R-:W-:Y:S05]  /*0810*/  EXIT ;  /* 0x000000000000794d */ /* 0x000fea0003800000 */
        .weak           $__internal_6_$__cuda_sm20_div_u64
        .type           $__internal_6_$__cuda_sm20_div_u64,@function
        .size           $__internal_6_$__cuda_sm20_div_u64,(.L_x_2053 - $__internal_6_$__cuda_sm20_div_u64)
$__internal_6_$__cuda_sm20_div_u64:
[----:B------:R-:W-:Y:S02]  /*0820*/  IMAD.MOV.U32 R12, RZ, RZ, R5 ;  /* 0x000000ffff0c7224 */ /* 0x000fe400078e0005 */
[----:B------:R-:W-:-:S04]  /*0830*/  IMAD.MOV.U32 R13, RZ, RZ, RZ ;  /* 0x000000ffff0d7224 */ /* 0x000fc800078e00ff */
[----:B------:R-:W0:Y:S08]  /*0840*/  I2F.U64.RP R7, R12 ;  /* 0x0000000c00077312 */ /* 0x000e300000309000 */
[----:B0-----:R-:W0:Y:S02]  /*0850*/  MUFU.RCP R7, R7 ;  /* 0x0000000700077308 */ /* 0x001e240000001000 */
[----:B0-----:R-:W-:-:S06]  /*0860*/  IADD3 R8, R7, 0x1ffffffe, RZ ;  /* 0x1ffffffe07087810 */ /* 0x001fcc0007ffe0ff */
[----:B------:R-:W0:Y:S02]  /*0870*/  F2I.U64.TRUNC R8, R8 ;  /* 0x0000000800087311 */ /* 0x000e24000020d800 */
[----:B0-----:R-:W-:-:S04]  /*0880*/  IMAD.WIDE.U32 R10, R8, R5, RZ ;  /* 0x00000005080a7225 */ /* 0x001fc800078e00ff */
[----:B------:R-:W-:Y:S01]  /*0890*/  IMAD R11, R9, R5, R11 ;  /* 0x00000005090b7224 */ /* 0x000fe200078e020b */
[----:B------:R-:W-:-:S05]  /*08a0*/  IADD3 R15, P0, RZ, -R10, RZ ;  /* 0x8000000aff0f7210 */ /* 0x000fca0007f1e0ff */
[----:B------:R-:W-:-:S04]  /*08b0*/  IMAD.HI.U32 R10, R8, R15, RZ ;  /* 0x0000000f080a7227 */ /* 0x000fc800078e00ff */
[----:B------:R-:W-:Y:S02]  /*08c0*/  IMAD.X R17, RZ, RZ, ~R11, P0 ;  /* 0x000000ffff117224 */ /* 0x000fe400000e0e0b */
[----:B------:R-:W-:Y:S02]  /*08d0*/  IMAD.MOV.U32 R11, RZ, RZ, R8 ;  /* 0x000000ffff0b7224 */ /* 0x000fe400078e0008 */
[-C--:B------:R-:W-:Y:S02]  /*08e0*/  IMAD R13, R9, R17.reuse, RZ ;  /* 0x00000011090d7224 */ /* 0x080fe400078e02ff */
[----:B------:R-:W-:-:S04]  /*08f0*/  IMAD.WIDE.U32 R10, P0, R8, R17, R10 ;  /* 0x00000011080a7225 */ /* 0x000fc8000780000a */
[----:B------:R-:W-:-:S04]  /*0900*/  IMAD.HI.U32 R7, R9, R17, RZ ;  /* 0x0000001109077227 */ /* 0x000fc800078e00ff */
[----:B------:R-:W-:-:S04]  /*0910*/  IMAD.HI.U32 R10, P1, R9, R15, R10 ;  /* 0x0000000f090a7227 */ /* 0x000fc8000782000a */
[----:B------:R-:W-:Y:S01]  /*0920*/  IMAD.X R7, R7, 0x1, R9, P0 ;  /* 0x0000000107077824 */ /* 0x000fe200000e0609 */
[----:B------:R-:W-:-:S04]  /*0930*/  IADD3 R11, P2, R13, R10, RZ ;  /* 0x0000000a0d0b7210 */ /* 0x000fc80007f5e0ff */
[----:B------:R-:W-:Y:S01]  /*0940*/  IADD3.X R7, RZ, RZ, R7, P2, P1 ;  /* 0x000000ffff077210 */ /* 0x000fe200017e2407 */
[----:B------:R-:W-:-:S05]  /*0950*/  IMAD.WIDE.U32 R8, R11, R5, RZ ;  /* 0x000000050b087225 */ /* 0x000fca00078e00ff */
[----:B------:R-:W-:Y:S01]  /*0960*/  IADD3 R13, P0, RZ, -R8, RZ ;  /* 0x80000008ff0d7210 */ /* 0x000fe20007f1e0ff */
[----:B------:R-:W-:Y:S02]  /*0970*/  IMAD R8, R7, R5, R9 ;  /* 0x0000000507087224 */ /* 0x000fe400078e0209 */
[----:B------:R-:W-:Y:S02]  /*0980*/  IMAD.MOV.U32 R9, RZ, RZ, RZ ;  /* 0x000000ffff097224 */ /* 0x000fe400078e00ff */
[----:B------:R-:W-:-:S04]  /*0990*/  IMAD.HI.U32 R10, R11, R13, RZ ;  /* 0x0000000d0b0a7227 */ /* 0x000fc800078e00ff */
[----:B------:R-:W-:-:S04]  /*09a0*/  IMAD.X R8, RZ, RZ, ~R8, P0 ;  /* 0x000000ffff087224 */ /* 0x000fc800000e0e08 */
[----:B------:R-:W-:-:S04]  /*09b0*/  IMAD.WIDE.U32 R10, P0, R11, R8, R10 ;  /* 0x000000080b0a7225 */ /* 0x000fc8000780000a */
[C---:B------:R-:W-:Y:S02]  /*09c0*/  IMAD R12, R7.reuse, R8, RZ ;  /* 0x00000008070c7224 */ /* 0x040fe400078e02ff */
[----:B------:R-:W-:-:S04]  /*09d0*/  IMAD.HI.U32 R11, P1, R7, R13, R10 ;  /* 0x0000000d070b7227 */ /* 0x000fc8000782000a */
[----:B------:R-:W-:Y:S01]  /*09e0*/  IMAD.HI.U32 R8, R7, R8, RZ ;  /* 0x0000000807087227 */ /* 0x000fe200078e00ff */
[----:B------:R-:W-:-:S03]  /*09f0*/  IADD3 R11, P2, R12, R11, RZ ;  /* 0x0000000b0c0b7210 */ /* 0x000fc60007f5e0ff */
[----:B------:R-:W-:Y:S02]  /*0a00*/  IMAD.X R7, R8, 0x1, R7, P0 ;  /* 0x0000000108077824 */ /* 0x000fe400000e0607 */
[----:B------:R-:W-:-:S03]  /*0a10*/  IMAD.HI.U32 R8, R11, R2, RZ ;  /* 0x000000020b087227 */ /* 0x000fc600078e00ff */
[----:B------:R-:W-:-:S03]  /*0a20*/  IADD3.X R7, RZ, RZ, R7, P2, P1 ;  /* 0x000000ffff077210 */ /* 0x000fc600017e2407 */
[----:B------:R-:W-:-:S04]  /*0a30*/  IMAD.WIDE.U32 R8, R11, R6, R8 ;  /* 0x000000060b087225 */ /* 0x000fc800078e0008 */
[C---:B------:R-:W-:Y:S02]  /*0a40*/  IMAD R11, R7.reuse, R6, RZ ;  /* 0x00000006070b7224 */ /* 0x040fe400078e02ff */
[----:B------:R-:W-:-:S04]  /*0a50*/  IMAD.HI.U32 R8, P0, R7, R2, R8 ;  /* 0x0000000207087227 */ /* 0x000fc80007800008 */
[----:B------:R-:W-:Y:S01]  /*0a60*/  IMAD.HI.U32 R7, R7, R6, RZ ;  /* 0x0000000607077227 */ /* 0x000fe200078e00ff */
[----:B------:R-:W-:-:S03]  /*0a70*/  IADD3 R10, P1, R11, R8, RZ ;  /* 0x000000080b0a7210 */ /* 0x000fc60007f3e0ff */
[----:B------:R-:W-:Y:S01]  /*0a80*/  IMAD.X R7, RZ, RZ, R7, P0 ;  /* 0x000000ffff077224 */ /* 0x000fe200000e0607 */
[C---:B------:R-:W-:Y:S01]  /*0a90*/  IADD3 R11, P2, R10.reuse, 0x1, RZ ;  /* 0x000000010a0b7810 */ /* 0x040fe20007f5e0ff */
[----:B------:R-:W-:-:S04]  /*0aa0*/  IMAD.WIDE.U32 R8, R10, R5, RZ ;  /* 0x000000050a087225 */ /* 0x000fc800078e00ff */
[----:B------:R-:W-:Y:S01]  /*0ab0*/  IMAD.X R7, RZ, RZ, R7, P1 ;  /* 0x000000ffff077224 */ /* 0x000fe200008e0607 */
[----:B------:R-:W-:-:S03]  /*0ac0*/  IADD3 R12, P0, -R8, R2, RZ ;  /* 0x00000002080c7210 */ /* 0x000fc60007f1e1ff */
[----:B------:R-:W-:Y:S01]  /*0ad0*/  IMAD R9, R7, R5, R9 ;  /* 0x0000000507097224 */ /* 0x000fe200078e0209 */
[----:B------:R-:W-:-:S03]  /*0ae0*/  IADD3 R2, P1, -R5, R12, RZ ;  /* 0x0000000c05027210 */ /* 0x000fc60007f3e1ff */
[----:B------:R-:W-:Y:S01]  /*0af0*/  IMAD.X R9, R6, 0x1, ~R9, P0 ;  /* 0x0000000106097824 */ /* 0x000fe200000e0e09 */
[----:B------:R-:W-:Y:S01]  /*0b00*/  ISETP.GE.U32.AND P0, PT, R12, R5, PT ;  /* 0x000000050c00720c */ /* 0x000fe20003f06070 */
[----:B------:R-:W-:-:S03]  /*0b10*/  IMAD.X R6, RZ, RZ, R7, P2 ;  /* 0x000000ffff067224 */ /* 0x000fc600010e0607 */
[C---:B------:R-:W-:Y:S02]  /*0b20*/  ISETP.GE.U32.AND.EX P0, PT, R9.reuse, RZ, PT, P0 ;  /* 0x000000ff0900720c */ /* 0x040fe40003f06100 */
[----:B------:R-:W-:Y:S02]  /*0b30*/  IADD3.X R8, R9, -0x1, RZ, P1, !PT ;  /* 0xffffffff09087810 */ /* 0x000fe40000ffe4ff */
[----:B------:R-:W-:Y:S02]  /*0b40*/  SEL R2, R2, R12, P0 ;  /* 0x0000000c02027207 */ /* 0x000fe40000000000 */
[----:B------:R-:W-:Y:S02]  /*0b50*/  SEL R11, R11, R10, P0 ;  /* 0x0000000a0b0b7207 */ /* 0x000fe40000000000 */
[----:B------:R-:W-:Y:S02]  /*0b60*/  SEL R8, R8, R9, P0 ;  /* 0x0000000908087207 */ /* 0x000fe40000000000 */
[----:B------:R-:W-:Y:S01]  /*0b70*/  SEL R6, R6, R7, P0 ;  /* 0x0000000706067207 */ /* 0x000fe20000000000 */
[----:B------:R-:W-:Y:S01]  /*0b80*/  IMAD.MOV.U32 R7, RZ, RZ, 0x0 ;  /* 0x00000000ff077424 */ /* 0x000fe200078e00ff */
[----:B------:R-:W-:-:S02]  /*0b90*/  ISETP.GE.U32.AND P0, PT, R2, R5, PT ;  /* 0x000000050200720c */ /* 0x000fc40003f06070 */
[----:B------:R-:W-:Y:S02]  /*0ba0*/  IADD3 R2, P2, R11, 0x1, RZ ;  /* 0x000000010b027810 */ /* 0x000fe40007f5e0ff */
[----:B------:R-:W-:Y:S02]  /*0bb0*/  ISETP.GE.U32.AND.EX P0, PT, R8, RZ, PT, P0 ;  /* 0x000000ff0800720c */ /* 0x000fe40003f06100 */
[----:B------:R-:W-:Y:S01]  /*0bc0*/  ISETP.NE.U32.AND P1, PT, R5, RZ, PT ;  /* 0x000000ff0500720c */ /* 0x000fe20003f25070 */
[----:B------:R-:W-:Y:S01]  /*0bd0*/  IMAD.X R9, RZ, RZ, R6, P2 ;  /* 0x000000ffff097224 */ /* 0x000fe200010e0606 */
[----:B------:R-:W-:Y:S02]  /*0be0*/  SEL R2, R2, R11, P0 ;  /* 0x0000000b02027207 */ /* 0x000fe40000000000 */
[----:B------:R-:W-:Y:S02]  /*0bf0*/  ISETP.NE.AND.EX P1, PT, RZ, RZ, PT, P1 ;  /* 0x000000ffff00720c */ /* 0x000fe40003f25310 */
[----:B------:R-:W-:Y:S01]  /*0c00*/  SEL R9, R9, R6, P0 ;  /* 0x0000000609097207 */ /* 0x000fe20000000000 */
[----:B------:R-:W-:Y:S01]  /*0c10*/  IMAD.MOV.U32 R6, RZ, RZ, R4 ;  /* 0x000000ffff067224 */ /* 0x000fe200078e0004 */
[----:B------:R-:W-:-:S02]  /*0c20*/  SEL R2, R2, 0xffffffff, P1 ;  /* 0xffffffff02027807 */ /* 0x000fc40000800000 */
[----:B------:R-:W-:Y:S01]  /*0c30*/  SEL R9, R9, 0xffffffff, P1 ;  /* 0xffffffff09097807 */ /* 0x000fe20000800000 */
[----:B------:R-:W-:Y:S06]  /*0c40*/  RET.REL.NODEC R6 `(_Z5kfuncIfLi2EEvPT_S1_S0_l) ;  /* 0xfffff3b006007950 */ /* 0x000fec0003c3ffff */
.L_x_1990:
        /* <DEDUP_REMOVED lines=11> */
.L_x_2053:


//--------------------- .text._Z5kfuncIfLi1EEvPT_S1_S0_l --------------------------
	.section	.text._Z5kfuncIfLi1EEvPT_S1_S0_l,"ax",@progbits
	.sectioninfo	@"SHI_REGISTERS=32"
	.align	128
        .global         _Z5kfuncIfLi1EEvPT_S1_S0_l
        .type           _Z5kfuncIfLi1EEvPT_S1_S0_l,@function
        .size           _Z5kfuncIfLi1EEvPT_S1_S0_l,(.L_x_2054 - _Z5kfuncIfLi1EEvPT_S1_S0_l)
        .other          _Z5kfuncIfLi1EEvPT_S1_S0_l,@"STO_CUDA_ENTRY STV_DEFAULT"
_Z5kfuncIfLi1EEvPT_S1_S0_l:
.text._Z5kfuncIfLi1EEvPT_S1_S0_l:
        /* <DEDUP_REMOVED lines=18> */
[----:B------:R-:W-:Y:S05]  /*0120*/  CALL.REL.NOINC `($__internal_7_$__cuda_sm20_div_u64) ;  /* 0x0000052000007944 */ /* 0x000fea0003c00000 */
[----:B------:R-:W-:Y:S02]  /*0130*/  IMAD.MOV.U32 R6, RZ, RZ, R2 ;  /* 0x000000ffff067224 */ /* 0x000fe400078e0002 */
[----:B------:R-:W-:Y:S01]  /*0140*/  IMAD.MOV.U32 R7, RZ, RZ, R9 ;  /* 0x000000ffff077224 */ /* 0x000fe200078e0009 */
[----:B------:R-:W-:Y:S05]  /*0150*/  BRA `(.L_x_1993) ;  /* 0x0000013000007947 */ /* 0x000fea0003800000 */
.L_x_1992:
        /* <DEDUP_REMOVED lines=19> */
.L_x_1993:
[----:B------:R-:W-:Y:S05]  /*0290*/  BSYNC B0 ;  /* 0x0000000000007941 */ /* 0x000fea0003800000 */
.L_x_1991:
        /* <DEDUP_REMOVED lines=9> */
[----:B------:R-:W-:Y:S01]  /*0330*/  LEA R4, P1, R0, c[0x0][0x160], 0x2 ;  /* 0x0000580000047a11 */ /* 0x000fe200078210ff */
[----:B------:R-:W-:-:S03]  /*0340*/  IMAD.MOV.U32 R11, RZ, RZ, RZ ;  /* 0x000000ffff0b7224 */ /* 0x000fc600078e00ff */
[----:B------:R-:W-:Y:S02]  /*0350*/  LEA.HI.X R8, R0, c[0x0][0x164], R3, 0x2, P1 ;  /* 0x0000590000087a11 */ /* 0x000fe400008f1403 */
.L_x_1996:
[----:B------:R-:W-:Y:S01]  /*0360*/  IMAD.MOV.U32 R2, RZ, RZ, R0 ;  /* 0x000000ffff027224 */ /* 0x000fe200078e0000 */
[----:B------:R-:W-:Y:S01]  /*0370*/  IADD3 R10, P1, R10, -0x1, RZ ;  /* 0xffffffff0a0a7810 */ /* 0x000fe20007f3e0ff */
[----:B0-----:R-:W-:Y:S01]  /*0380*/  IMAD.MOV.U32 R6, RZ, RZ, R4 ;  /* 0x000000ffff067224 */ /* 0x001fe200078e0004 */
[----:B------:R-:W-:Y:S01]  /*0390*/  IADD3 R0, P2, R5, R0, RZ ;  /* 0x0000000005007210 */ /* 0x000fe20007f5e0ff */
[----:B------:R0:W1:Y:S01]  /*03a0*/  I2F.S64 R9, R2 ;  /* 0x0000000200097312 */ /* 0x0000620000301400 */
[----:B------:R-:W-:Y:S01]  /*03b0*/  IMAD.MOV.U32 R7, RZ, RZ, R8 ;  /* 0x000000ffff077224 */ /* 0x000fe200078e0008 */
[----:B------:R-:W-:Y:S02]  /*03c0*/  IADD3.X R11, R11, -0x1, RZ, P1, !PT ;  /* 0xffffffff0b0b7810 */ /* 0x000fe40000ffe4ff */
[----:B------:R-:W-:Y:S02]  /*03d0*/  ISETP.NE.U32.AND P1, PT, R10, RZ, PT ;  /* 0x000000ff0a00720c */ /* 0x000fe40003f25070 */
[----:B------:R-:W-:-:S02]  /*03e0*/  LEA R4, P3, R5, R4, 0x2 ;  /* 0x0000000405047211 */ /* 0x000fc400078610ff */
[----:B------:R-:W-:Y:S01]  /*03f0*/  ISETP.NE.AND.EX P1, PT, R11, RZ, PT, P1 ;  /* 0x000000ff0b00720c */ /* 0x000fe20003f25310 */
[----:B0-----:R-:W-:Y:S01]  /*0400*/  IMAD.X R3, RZ, RZ, R3, P2 ;  /* 0x000000ffff037224 */ /* 0x001fe200010e0603 */
[----:B------:R-:W-:Y:S01]  /*0410*/  LEA.HI.X R8, R5, R8, RZ, 0x2, P3 ;  /* 0x0000000805087211 */ /* 0x000fe200018f14ff */
[----:B-1----:R0:W-:Y:S10]  /*0420*/  STG.E [R6.64], R9 ;  /* 0x0000000906007986 */ /* 0x0021f4000c101904 */
[----:B------:R-:W-:Y:S05]  /*0430*/  @P1 BRA `(.L_x_1996) ;  /* 0xffffff2000001947 */ /* 0x000fea000383ffff */
.L_x_1995:
[----:B------:R-:W-:Y:S05]  /*0440*/  BSYNC B0 ;  /* 0x0000000000007941 */ /* 0x000fea0003800000 */
.L_x_1994:
[----:B------:R-:W-:Y:S05]  /*0450*/  @!P0 EXIT ;  /* 0x000000000000894d */ /* 0x000fea0003800000 */
[----:B------:R-:W-:Y:S01]  /*0460*/  IMAD.SHL.U32 R25, R5, 0x4, RZ ;  /* 0x0000000405197824 */ /* 0x000fe200078e00ff */
[----:B------:R-:W-:-:S02]  /*0470*/  SHF.R.U32.HI R27, RZ, 0x1e, R5 ;  /* 0x0000001eff1b7819 */ /* 0x000fc40000011605 */
.L_x_1997:
[----:B-1----:R-:W-:Y:S01]  /*0480*/  IADD3 R10, P0, R5, R0, RZ ;  /* 0x00000000050a7210 */ /* 0x002fe20007f1e0ff */
[----:B------:R-:W-:-:S04]  /*0490*/  IMAD.MOV.U32 R2, RZ, RZ, R0 ;  /* 0x000000ffff027224 */ /* 0x000fc800078e0000 */
[----:B------:R-:W-:Y:S01]  /*04a0*/  IMAD.X R11, RZ, RZ, R3, P0 ;  /* 0x000000ffff0b7224 */ /* 0x000fe200000e0603 */
[C---:B------:R-:W-:Y:S01]  /*04b0*/  IADD3 R14, P0, R5.reuse, R10, RZ ;  /* 0x0000000a050e7210 */ /* 0x040fe20007f1e0ff */
[----:B------:R-:W1:Y:S03]  /*04c0*/  I2F.S64 R29, R2 ;  /* 0x00000002001d7312 */ /* 0x000e660000301400 */
[----:B0-----:R-:W-:Y:S01]  /*04d0*/  IADD3 R6, P1, R5, R14, RZ ;  /* 0x0000000e05067210 */ /* 0x001fe20007f3e0ff */
[----:B------:R-:W-:Y:S01]  /*04e0*/  IMAD.X R15, RZ, RZ, R11, P0 ;  /* 0x000000ffff0f7224 */ /* 0x000fe200000e060b */
[----:B------:R-:W-:-:S03]  /*04f0*/  LEA R8, P0, R0, c[0x0][0x160], 0x2 ;  /* 0x0000580000087a11 */ /* 0x000fc600078010ff */
[----:B------:R-:W-:Y:S01]  /*0500*/  IMAD.X R7, RZ, RZ, R15, P1 ;  /* 0x000000ffff077224 */ /* 0x000fe200008e060f */
[----:B------:R-:W-:Y:S01]  /*0510*/  LEA.HI.X R9, R0, c[0x0][0x164], R3, 0x2, P0 ;  /* 0x0000590000097a11 */ /* 0x000fe200000f1403 */
[----:B------:R0:W2:Y:S01]  /*0520*/  I2F.S64 R19, R10 ;  /* 0x0000000a00137312 */ /* 0x0000a20000301400 */
[----:B------:R-:W-:-:S05]  /*0530*/  IADD3 R12, P0, R25, R8, RZ ;  /* 0x00000008190c7210 */ /* 0x000fca0007f1e0ff */
[----:B------:R-:W-:Y:S01]  /*0540*/  IMAD.X R13, R27, 0x1, R9, P0 ;  /* 0x000000011b0d7824 */ /* 0x000fe200000e0609 */
[----:B------:R-:W-:Y:S01]  /*0550*/  IADD3 R16, P0, R25, R12, RZ ;  /* 0x0000000c19107210 */ /* 0x000fe20007f1e0ff */
[----:B------:R-:W3:Y:S01]  /*0560*/  I2F.S64 R21, R14 ;  /* 0x0000000e00157312 */ /* 0x000ee20000301400 */
[----:B-1----:R1:W-:Y:S03]  /*0570*/  STG.E [R8.64], R29 ;  /* 0x0000001d08007986 */ /* 0x0023e6000c101904 */
[----:B------:R-:W-:Y:S01]  /*0580*/  IMAD.X R17, R27, 0x1, R13, P0 ;  /* 0x000000011b117824 */ /* 0x000fe200000e060d */
[----:B0-----:R-:W-:-:S03]  /*0590*/  IADD3 R10, P0, R25, R16, RZ ;  /* 0x00000010190a7210 */ /* 0x001fc60007f1e0ff */
[----:B------:R-:W0:Y:S01]  /*05a0*/  I2F.S64 R23, R6 ;  /* 0x0000000600177312 */ /* 0x000e220000301400 */
[----:B--2---:R1:W-:Y:S01]  /*05b0*/  STG.E [R12.64], R19 ;  /* 0x000000130c007986 */ /* 0x0043e2000c101904 */
[----:B------:R-:W-:Y:S01]  /*05c0*/  IMAD.X R11, R27, 0x1, R17, P0 ;  /* 0x000000011b0b7824 */ /* 0x000fe200000e0611 */
[----:B------:R-:W-:Y:S02]  /*05d0*/  IADD3 R0, P0, R5, R6, RZ ;  /* 0x0000000605007210 */ /* 0x000fe40007f1e0ff */
[----:B---3--:R1:W-:Y:S03]  /*05e0*/  STG.E [R16.64], R21 ;  /* 0x0000001510007986 */ /* 0x0083e6000c101904 */
[----:B------:R-:W-:Y:S01]  /*05f0*/  IMAD.X R3, RZ, RZ, R7, P0 ;  /* 0x000000ffff037224 */ /* 0x000fe200000e0607 */
[----:B------:R-:W-:-:S04]  /*0600*/  ISETP.GE.U32.AND P0, PT, R0, c[0x0][0x178], PT ;  /* 0x00005e0000007a0c */ /* 0x000fc80003f06070 */
[----:B------:R-:W-:Y:S01]  /*0610*/  ISETP.GE.AND.EX P0, PT, R3, c[0x0][0x17c], PT, P0 ;  /* 0x00005f0003007a0c */ /* 0x000fe20003f06300 */
[----:B0-----:R1:W-:-:S12]  /*0620*/  STG.E [R10.64], R23 ;  /* 0x000000170a007986 */ /* 0x0013d8000c101904 */
[----:B------:R-:W-:Y:S05]  /*0630*/  @!P0 BRA `(.L_x_1997) ;  /* 0xfffffe4000008947 */ /* 0x000fea000383ffff */
[----:B------:R-:W-:Y:S05]  /*0640*/  EXIT ;  /* 0x000000000000794d */ /* 0x000fea0003800000 */
        .weak           $__internal_7_$__cuda_sm20_div_u64
        .type           $__internal_7_$__cuda_sm20_div_u64,@function
        .size           $__internal_7_$__cuda_sm20_div_u64,(.L_x_2054 - $__internal_7_$__cuda_sm20_div_u64)
$__internal_7_$__cuda_sm20_div_u64:
        /* <DEDUP_REMOVED lines=66> */
[----:B------:R-:W-:Y:S06]  /*0a70*/  RET.REL.NODEC R6 `(_Z5kfuncIfLi1EEvPT_S1_S0_l) ;  /* 0xfffff58006007950 */ /* 0x000fec0003c3ffff */
.L_x_1998:
        /* <DEDUP_REMOVED lines=16> */
.L_x_2054:


//--------------------- .text._Z5kfuncIhLi0EEvPT_S1_S0_l --------------------------
	.section	.text._Z5kfuncIhLi0EEvPT_S1_S0_l,"ax",@progbits
	.sectioninfo	@"SHI_REGISTERS=20"
	.align	128
        .global         _Z5kfuncIhLi0EEvPT_S1_S0_l
        .type           _Z5kfuncIhLi0EEvPT_S1_S0_l,@function
        .size           _Z5kfuncIhLi0EEvPT_S1_S0_l,(.L_x_2055 - _Z5kfuncIhLi0EEvPT_S1_S0_l)
        .other          _Z5kfuncIhLi0EEvPT_S1_S0_l,@"STO_CUDA_ENTRY STV_DEFAULT"
_Z5kfuncIhLi0EEvPT_S1_S0_l:
.text._Z5kfuncIhLi0EEvPT_S1_S0_l:
        /* <DEDUP_REMOVED lines=18> */
[----:B------:R-:W-:Y:S05]  /*0120*/  CALL.REL.NOINC `($__internal_8_$__cuda_sm20_div_u64) ;  /* 0x0000041000007944 */ /* 0x000fea0003c00000 */
[----:B------:R-:W-:Y:S05]  /*0130*/  BRA `(.L_x_2001) ;  /* 0x0000014000007947 */ /* 0x000fea0003800000 */
.L_x_2000:
[----:B------:R-:W0:Y:S01]  /*0140*/  I2F.U32.RP R5, R3 ;  /* 0x0000000300057306 */ /* 0x000e220000209000 */
[----:B------:R-:W-:Y:S01]  /*0150*/  IMAD.MOV R9, RZ, RZ, -R3 ;  /* 0x000000ffff097224 */ /* 0x000fe200078e0a03 */
[----:B------:R-:W-:-:S06]  /*0160*/  ISETP.NE.U32.AND P2, PT, R3, RZ, PT ;  /* 0x000000ff0300720c */ /* 0x000fcc0003f45070 */
[----:B0-----:R-:W0:Y:S02]  /*0170*/  MUFU.RCP R5, R5 ;  /* 0x0000000500057308 */ /* 0x001e240000001000 */
[----:B0-----:R-:W-:Y:S01]  /*0180*/  IADD3 R6, R5, 0xffffffe, RZ ;  /* 0x0ffffffe05067810 */ /* 0x001fe20007ffe0ff */
[----:B------:R-:W-:-:S05]  /*0190*/  IMAD.MOV.U32 R5, RZ, RZ, RZ ;  /* 0x000000ffff057224 */ /* 0x000fca00078e00ff */
[----:B------:R0:W1:Y:S02]  /*01a0*/  F2I.FTZ.U32.TRUNC.NTZ R7, R6 ;  /* 0x0000000600077305 */ /* 0x000064000021f000 */
[----:B0-----:R-:W-:Y:S02]  /*01b0*/  IMAD.MOV.U32 R6, RZ, RZ, RZ ;  /* 0x000000ffff067224 */ /* 0x001fe400078e00ff */
[----:B-1----:R-:W-:-:S04]  /*01c0*/  IMAD R9, R9, R7, RZ ;  /* 0x0000000709097224 */ /* 0x002fc800078e02ff */
[----:B------:R-:W-:-:S06]  /*01d0*/  IMAD.HI.U32 R7, R7, R9, R6 ;  /* 0x0000000907077227 */ /* 0x000fcc00078e0006 */
[----:B------:R-:W-:-:S04]  /*01e0*/  IMAD.HI.U32 R7, R7, R4, RZ ;  /* 0x0000000407077227 */ /* 0x000fc800078e00ff */
[----:B------:R-:W-:-:S04]  /*01f0*/  IMAD.MOV R8, RZ, RZ, -R7 ;  /* 0x000000ffff087224 */ /* 0x000fc800078e0a07 */
[----:B------:R-:W-:-:S05]  /*0200*/  IMAD R4, R3, R8, R4 ;  /* 0x0000000803047224 */ /* 0x000fca00078e0204 */
[----:B------:R-:W-:-:S13]  /*0210*/  ISETP.GE.U32.AND P0, PT, R4, R3, PT ;  /* 0x000000030400720c */ /* 0x000fda0003f06070 */
[----:B------:R-:W-:Y:S01]  /*0220*/  @P0 IMAD.IADD R4, R4, 0x1, -R3 ;  /* 0x0000000104040824 */ /* 0x000fe200078e0a03 */
[----:B------:R-:W-:-:S04]  /*0230*/  @P0 IADD3 R7, R7, 0x1, RZ ;  /* 0x0000000107070810 */ /* 0x000fc80007ffe0ff */
[----:B------:R-:W-:-:S13]  /*0240*/  ISETP.GE.U32.AND P1, PT, R4, R3, PT ;  /* 0x000000030400720c */ /* 0x000fda0003f26070 */
[----:B------:R-:W-:Y:S02]  /*0250*/  @P1 IADD3 R7, R7, 0x1, RZ ;  /* 0x0000000107071810 */ /* 0x000fe40007ffe0ff */
[----:B------:R-:W-:-:S05]  /*0260*/  @!P2 LOP3.LUT R7, RZ, R3, RZ, 0x33, !PT ;  /* 0x00000003ff07a212 */ /* 0x000fca00078e33ff */
[----:B------:R-:W-:Y:S02]  /*0270*/  IMAD.MOV.U32 R4, RZ, RZ, R7 ;  /* 0x000000ffff047224 */ /* 0x000fe400078e0007 */
.L_x_2001:
[----:B------:R-:W-:Y:S05]  /*0280*/  BSYNC B0 ;  /* 0x0000000000007941 */ /* 0x000fea0003800000 */
.L_x_1999:
[C---:B------:R-:W-:Y:S01]  /*0290*/  IADD3 R6, R4.reuse, 0x1, RZ ;  /* 0x0000000104067810 */ /* 0x040fe20007ffe0ff */
[----:B------:R-:W0:Y:S01]  /*02a0*/  LDC.U8 R13, c[0x0][0x170] ;  /* 0x00005c00ff0d7b82 */ /* 0x000e220000000000 */
[----:B------:R-:W-:Y:S01]  /*02b0*/  ISETP.GE.U32.AND P0, PT, R4, 0x3, PT ;  /* 0x000000030400780c */ /* 0x000fe20003f06070 */
[----:B------:R-:W-:Y:S01]  /*02c0*/  ULDC.64 UR4, c[0x0][0x118] ;  /* 0x0000460000047ab9 */ /* 0x000fe20000000a00 */
[----:B------:R-:W-:Y:S01]  /*02d0*/  LOP3.LUT R6, R6, 0x3, RZ, 0xc0, !PT ;  /* 0x0000000306067812 */ /* 0x000fe200078ec0ff */
[----:B------:R-:W-:Y:S01]  /*02e0*/  BSSY B0, `(.L_x_2002) ;  /* 0x0000010000007945 */ /* 0x000fe20003800000 */
[----:B------:R-:W-:Y:S02]  /*02f0*/  ISETP.GE.U32.AND.EX P0, PT, R5, RZ, PT, P0 ;  /* 0x000000ff0500720c */ /* 0x000fe40003f06100 */
[----:B------:R-:W-:-:S04]  /*0300*/  ISETP.NE.U32.AND P1, PT, R6, RZ, PT ;  /* 0x000000ff0600720c */ /* 0x000fc80003f25070 */
[----:B------:R-:W-:-:S13]  /*0310*/  ISETP.NE.AND.EX P1, PT, RZ, RZ, PT, P1 ;  /* 0x000000ffff00720c */ /* 0x000fda0003f25310 */
[----:B------:R-:W-:Y:S05]  /*0320*/  @!P1 BRA `(.L_x_2003) ;  /* 0x000000b000009947 */ /* 0x000fea0003800000 */
[----:B0-----:R-:W-:Y:S02]  /*0330*/  IMAD.MOV.U32 R7, RZ, RZ, RZ ;  /* 0x000000ffff077224 */ /* 0x001fe400078e00ff */
.L_x_2004:
[----:B------:R-:W-:Y:S02]  /*0340*/  IADD3 R4, P1, R2, c[0x0][0x160], RZ ;  /* 0x0000580002047a10 */ /* 0x000fe40007f3e0ff */
[----:B------:R-:W-:Y:S02]  /*0350*/  IADD3 R2, P2, R3, R2, RZ ;  /* 0x0000000203027210 */ /* 0x000fe40007f5e0ff */
[----:B------:R-:W-:Y:S02]  /*0360*/  IADD3.X R5, R0, c[0x0][0x164], RZ, P1, !PT ;  /* 0x0000590000057a10 */ /* 0x000fe40000ffe4ff */
[----:B------:R-:W-:Y:S01]  /*0370*/  IADD3 R6, P1, R6, -0x1, RZ ;  /* 0xffffffff06067810 */ /* 0x000fe20007f3e0ff */
[----:B------:R-:W-:Y:S02]  /*0380*/  IMAD.X R0, RZ, RZ, R0, P2 ;  /* 0x000000ffff007224 */ /* 0x000fe400010e0600 */
[----:B------:R0:W-:Y:S01]  /*0390*/  STG.E.U8 [R4.64], R13 ;  /* 0x0000000d04007986 */ /* 0x0001e2000c101104 */
[----:B------:R-:W-:-:S02]  /*03a0*/  IADD3.X R7, R7, -0x1, RZ, P1, !PT ;  /* 0xffffffff07077810 */ /* 0x000fc40000ffe4ff */
[----:B------:R-:W-:-:S04]  /*03b0*/  ISETP.NE.U32.AND P1, PT, R6, RZ, PT ;  /* 0x000000ff0600720c */ /* 0x000fc80003f25070 */
[----:B------:R-:W-:-:S13]  /*03c0*/  ISETP.NE.AND.EX P1, PT, R7, RZ, PT, P1 ;  /* 0x000000ff0700720c */ /* 0x000fda0003f25310 */
[----:B0-----:R-:W-:Y:S05]  /*03d0*/  @P1 BRA `(.L_x_2004) ;  /* 0xffffff6000001947 */ /* 0x001fea000383ffff */
.L_x_2003:
[----:B0-----:R-:W-:Y:S05]  /*03e0*/  BSYNC B0 ;  /* 0x0000000000007941 */ /* 0x001fea0003800000 */
.L_x_2002:
[----:B------:R-:W-:Y:S05]  /*03f0*/  @!P0 EXIT ;  /* 0x000000000000894d */ /* 0x000fea0003800000 */
.L_x_2005:
[----:B------:R-:W-:-:S04]  /*0400*/  IADD3 R10, P0, R2, c[0x0][0x160], RZ ;  /* 0x00005800020a7a10 */ /* 0x000fc80007f1e0ff */
[----:B------:R-:W-:Y:S02]  /*0410*/  IADD3.X R11, R0, c[0x0][0x164], RZ, P0, !PT ;  /* 0x00005900000b7a10 */ /* 0x000fe400007fe4ff */
[----:B------:R-:W-:-:S03]  /*0420*/  IADD3 R4, P0, R3, R10, RZ ;  /* 0x0000000a03047210 */ /* 0x000fc60007f1e0ff */
[----:B------:R0:W-:Y:S02]  /*0430*/  STG.E.U8 [R10.64], R13 ;  /* 0x0000000d0a007986 */ /* 0x0001e4000c101104 */
[----:B------:R-:W-:Y:S01]  /*0440*/  IMAD.X R5, RZ, RZ, R11, P0 ;  /* 0x000000ffff057224 */ /* 0x000fe200000e060b */
[----:B------:R-:W-:-:S04]  /*0450*/  IADD3 R6, P0, R3, R4, RZ ;  /* 0x0000000403067210 */ /* 0x000fc80007f1e0ff */
[C---:B------:R-:W-:Y:S01]  /*0460*/  IADD3 R8, P2, R3.reuse, R6, RZ ;  /* 0x0000000603087210 */ /* 0x040fe20007f5e0ff */
[----:B------:R-:W-:Y:S01]  /*0470*/  IMAD.X R7, RZ, RZ, R5, P0 ;  /* 0x000000ffff077224 */ /* 0x000fe200000e0605 */
[C---:B------:R-:W-:Y:S01]  /*0480*/  IADD3 R2, P0, P1, R3.reuse, R2, R3 ;  /* 0x0000000203027210 */ /* 0x040fe2000791e003 */
[----:B------:R0:W-:Y:S02]  /*0490*/  STG.E.U8 [R4.64], R13 ;  /* 0x0000000d04007986 */ /* 0x0001e4000c101104 */
[----:B------:R-:W-:Y:S01]  /*04a0*/  IMAD.X R9, RZ, RZ, R7, P2 ;  /* 0x000000ffff097224 */ /* 0x000fe200010e0607 */
[----:B------:R-:W-:Y:S01]  /*04b0*/  IADD3.X R0, RZ, R0, RZ, P0, P1 ;  /* 0x00000000ff007210 */ /* 0x000fe200007e24ff */
[----:B------:R0:W-:Y:S01]  /*04c0*/  STG.E.U8 [R6.64], R13 ;  /* 0x0000000d06007986 */ /* 0x0001e2000c101104 */
[----:B------:R-:W-:-:S03]  /*04d0*/  IADD3 R2, P0, P1, R3, R2, R3 ;  /* 0x0000000203027210 */ /* 0x000fc6000791e003 */
[----:B------:R0:W-:Y:S01]  /*04e0*/  STG.E.U8 [R8.64], R13 ;  /* 0x0000000d08007986 */ /* 0x0001e2000c101104 */
[----:B------:R-:W-:Y:S02]  /*04f0*/  IADD3.X R0, RZ, R0, RZ, P0, P1 ;  /* 0x00000000ff007210 */ /* 0x000fe400007e24ff */
[----:B------:R-:W-:-:S04]  /*0500*/  ISETP.GE.U32.AND P0, PT, R2, c[0x0][0x178], PT ;  /* 0x00005e0002007a0c */ /* 0x000fc80003f06070 */
[----:B------:R-:W-:-:S13]  /*0510*/  ISETP.GE.AND.EX P0, PT, R0, c[0x0][0x17c], PT, P0 ;  /* 0x00005f0000007a0c */ /* 0x000fda0003f06300 */
[----:B0-----:R-:W-:Y:S05]  /*0520*/  @!P0 BRA `(.L_x_2005) ;  /* 0xfffffed000008947 */ /* 0x001fea000383ffff */
[----:B------:R-:W-:Y:S05]  /*0530*/  EXIT ;  /* 0x000000000000794d */ /* 0x000fea0003800000 */
        .weak           $__internal_8_$__cuda_sm20_div_u64
        .type           $__internal_8_$__cuda_sm20_div_u64,@function
        .size           $__internal_8_$__cuda_sm20_div_u64,(.L_x_2055 - $__internal_8_$__cuda_sm20_div_u64)
$__internal_8_$__cuda_sm20_div_u64:
        /* <DEDUP_REMOVED lines=38> */
[----:B------:R-:W-:Y:S02]  /*07a0*/  IMAD.X R7, RZ, RZ, R7, P0 ;  /* 0x000000ffff077224 */ /* 0x000fe400000e0607 */
[----:B------:R-:W-:-:S04]  /*07b0*/  IMAD.WIDE.U32 R8, R10, R3, RZ ;  /* 0x000000030a087225 */ /* 0x000fc800078e00ff */
[----:B------:R-:W-:Y:S01]  /*07c0*/  IMAD.X R7, RZ, RZ, R7, P1 ;  /* 0x000000ffff077224 */ /* 0x000fe200008e0607 */
[----:B------:R-:W-:-:S03]  /*07d0*/  IADD3 R14, P0, -R8, R4, RZ ;  /* 0x00000004080e7210 */ /* 0x000fc60007f1e1ff */
[-C--:B------:R-:W-:Y:S01]  /*07e0*/  IMAD R12, R7, R3.reuse, R9 ;  /* 0x00000003070c7224 */ /* 0x080fe200078e0209 */
[----:B------:R-:W-:Y:S02]  /*07f0*/  IADD3 R9, P2, R10, 0x1, RZ ;  /* 0x000000010a097810 */ /* 0x000fe40007f5e0ff */
[----:B------:R-:W-:Y:S01]  /*0800*/  IADD3 R4, P1, -R3, R14, RZ ;  /* 0x0000000e03047210 */ /* 0x000fe20007f3e1ff */
        /* <DEDUP_REMOVED lines=17> */
[----:B------:R-:W-:-:S02]  /*0920*/  SEL R5, R5, R8, P0 ;  /* 0x0000000805057207 */ /* 0x000fc40000000000 */
[----:B------:R-:W-:Y:S02]  /*0930*/  SEL R4, R4, 0xffffffff, P1 ;  /* 0xffffffff04047807 */ /* 0x000fe40000800000 */
[----:B------:R-:W-:Y:S01]  /*0940*/  SEL R5, R5, 0xffffffff, P1 ;  /* 0xffffffff05057807 */ /* 0x000fe20000800000 */
[----:B------:R-:W-:Y:S06]  /*0950*/  RET.REL.NODEC R6 `(_Z5kfuncIhLi0EEvPT_S1_S0_l) ;  /* 0xfffff6a006007950 */ /* 0x000fec0003c3ffff */
.L_x_2006:
        /* <DEDUP_REMOVED lines=10> */
.L_x_2055:


//--------------------- .text._Z5kfuncIfLi0EEvPT_S1_S0_l --------------------------
	.section	.text._Z5kfuncIfLi0EEvPT_S1_S0_l,"ax",@progbits
	.sectioninfo	@"SHI_REGISTERS=20"
	.align	128
        .global         _Z5kfuncIfLi0EEvPT_S1_S0_l
        .type           _Z5kfuncIfLi0EEvPT_S1_S0_l,@function
        .size           _Z5kfuncIfLi0EEvPT_S1_S0_l,(.L_x_2056 - _Z5kfuncIfLi0EEvPT_S1_S0_l)
        .other          _Z5kfuncIfLi0EEvPT_S1_S0_l,@"STO_CUDA_ENTRY STV_DEFAULT"
_Z5kfuncIfLi0EEvPT_S1_S0_l:
.text._Z5kfuncIfLi0EEvPT_S1_S0_l:
        /* <DEDUP_REMOVED lines=18> */
[----:B------:R-:W-:Y:S05]  /*0120*/  CALL.REL.NOINC `($__internal_9_$__cuda_sm20_div_u64) ;  /* 0x0000049000007944 */ /* 0x000fea0003c00000 */
[----:B------:R-:W-:Y:S02]  /*0130*/  IMAD.MOV.U32 R4, RZ, RZ, R6 ;  /* 0x000000ffff047224 */ /* 0x000fe400078e0006 */
[----:B------:R-:W-:Y:S01]  /*0140*/  IMAD.MOV.U32 R5, RZ, RZ, R7 ;  /* 0x000000ffff057224 */ /* 0x000fe200078e0007 */
[----:B------:R-:W-:Y:S05]  /*0150*/  BRA `(.L_x_2009) ;  /* 0x0000013000007947 */ /* 0x000fea0003800000 */
.L_x_2008:
        /* <DEDUP_REMOVED lines=15> */
[----:B------:R-:W-:Y:S01]  /*0250*/  ISETP.GE.U32.AND P1, PT, R5, R0, PT ;  /* 0x000000000500720c */ /* 0x000fe20003f26070 */
[----:B------:R-:W-:-:S12]  /*0260*/  IMAD.MOV.U32 R5, RZ, RZ, RZ ;  /* 0x000000ffff057224 */ /* 0x000fd800078e00ff */
[----:B------:R-:W-:Y:S02]  /*0270*/  @P1 IADD3 R4, R4, 0x1, RZ ;  /* 0x0000000104041810 */ /* 0x000fe40007ffe0ff */
[----:B------:R-:W-:Y:S02]  /*0280*/  @!P2 LOP3.LUT R4, RZ, R0, RZ, 0x33, !PT ;  /* 0x00000000ff04a212 */ /* 0x000fe400078e33ff */
.L_x_2009:
[----:B------:R-:W-:Y:S05]  /*0290*/  BSYNC B0 ;  /* 0x0000000000007941 */ /* 0x000fea0003800000 */
.L_x_2007:
        /* <DEDUP_REMOVED lines=9> */
[C---:B------:R-:W-:Y:S01]  /*0330*/  LEA R7, P1, R3.reuse, c[0x0][0x160], 0x2 ;  /* 0x0000580003077a11 */ /* 0x040fe200078210ff */
[----:B------:R-:W-:Y:S02]  /*0340*/  IMAD.MOV.U32 R9, RZ, RZ, RZ ;  /* 0x000000ffff097224 */ /* 0x000fe400078e00ff */
[----:B------:R-:W-:Y:S01]  /*0350*/  IMAD.MOV.U32 R11, RZ, RZ, c[0x0][0x170] ;  /* 0x00005c00ff0b7624 */ /* 0x000fe200078e00ff */
[----:B------:R-:W-:-:S03]  /*0360*/  LEA.HI.X R6, R3, c[0x0][0x164], R2, 0x2, P1 ;  /* 0x0000590003067a11 */ /* 0x000fc600008f1402 */
.L_x_2012:
[----:B------:R-:W-:Y:S01]  /*0370*/  IMAD.MOV.U32 R4, RZ, RZ, R7 ;  /* 0x000000ffff047224 */ /* 0x000fe200078e0007 */
[----:B------:R-:W-:Y:S01]  /*0380*/  IADD3 R8, P1, R8, -0x1, RZ ;  /* 0xffffffff08087810 */ /* 0x000fe20007f3e0ff */
[----:B------:R-:W-:Y:S01]  /*0390*/  IMAD.MOV.U32 R5, RZ, RZ, R6 ;  /* 0x000000ffff057224 */ /* 0x000fe200078e0006 */
[----:B------:R-:W-:Y:S02]  /*03a0*/  IADD3 R3, P2, R0, R3, RZ ;  /* 0x0000000300037210 */ /* 0x000fe40007f5e0ff */
[----:B------:R-:W-:Y:S02]  /*03b0*/  IADD3.X R9, R9, -0x1, RZ, P1, !PT ;  /* 0xffffffff09097810 */ /* 0x000fe40000ffe4ff */
[----:B------:R0:W-:Y:S01]  /*03c0*/  STG.E [R4.64], R11 ;  /* 0x0000000b04007986 */ /* 0x0001e2000c101904 */
[----:B------:R-:W-:Y:S01]  /*03d0*/  ISETP.NE.U32.AND P1, PT, R8, RZ, PT ;  /* 0x000000ff0800720c */ /* 0x000fe20003f25070 */
[----:B------:R-:W-:Y:S01]  /*03e0*/  IMAD.X R2, RZ, RZ, R2, P2 ;  /* 0x000000ffff027224 */ /* 0x000fe200010e0602 */
[----:B------:R-:W-:-:S02]  /*03f0*/  LEA R7, P3, R0, R7, 0x2 ;  /* 0x0000000700077211 */ /* 0x000fc400078610ff */
[----:B------:R-:W-:Y:S02]  /*0400*/  ISETP.NE.AND.EX P1, PT, R9, RZ, PT, P1 ;  /* 0x000000ff0900720c */ /* 0x000fe40003f25310 */
[----:B------:R-:W-:-:S11]  /*0410*/  LEA.HI.X R6, R0, R6, RZ, 0x2, P3 ;  /* 0x0000000600067211 */ /* 0x000fd600018f14ff */
[----:B0-----:R-:W-:Y:S05]  /*0420*/  @P1 BRA `(.L_x_2012) ;  /* 0xffffff4000001947 */ /* 0x001fea000383ffff */
.L_x_2011:
[----:B------:R-:W-:Y:S05]  /*0430*/  BSYNC B0 ;  /* 0x0000000000007941 */ /* 0x000fea0003800000 */
.L_x_2010:
[----:B------:R-:W-:Y:S05]  /*0440*/  @!P0 EXIT ;  /* 0x000000000000894d */ /* 0x000fea0003800000 */
[----:B------:R-:W-:Y:S01]  /*0450*/  IMAD.SHL.U32 R13, R0, 0x4, RZ ;  /* 0x00000004000d7824 */ /* 0x000fe200078e00ff */
[----:B------:R-:W-:Y:S01]  /*0460*/  SHF.R.U32.HI R15, RZ, 0x1e, R0 ;  /* 0x0000001eff0f7819 */ /* 0x000fe20000011600 */
[----:B------:R-:W-:Y:S02]  /*0470*/  IMAD.MOV.U32 R17, RZ, RZ, c[0x0][0x170] ;  /* 0x00005c00ff117624 */ /* 0x000fe400078e00ff */
.L_x_2013:
[----:B------:R-:W-:-:S04]  /*0480*/  LEA R4, P0, R3, c[0x0][0x160], 0x2 ;  /* 0x0000580003047a11 */ /* 0x000fc800078010ff */
[----:B------:R-:W-:Y:S02]  /*0490*/  LEA.HI.X R5, R3, c[0x0][0x164], R2, 0x2, P0 ;  /* 0x0000590003057a11 */ /* 0x000fe400000f1402 */
[----:B------:R-:W-:-:S03]  /*04a0*/  IADD3 R6, P0, R13, R4, RZ ;  /* 0x000000040d067210 */ /* 0x000fc60007f1e0ff */
[----:B------:R0:W-:Y:S02]  /*04b0*/  STG.E [R4.64], R17 ;  /* 0x0000001104007986 */ /* 0x0001e4000c101904 */
[----:B------:R-:W-:Y:S01]  /*04c0*/  IMAD.X R7, R15, 0x1, R5, P0 ;  /* 0x000000010f077824 */ /* 0x000fe200000e0605 */
[----:B------:R-:W-:-:S04]  /*04d0*/  IADD3 R8, P0, R13, R6, RZ ;  /* 0x000000060d087210 */ /* 0x000fc80007f1e0ff */
[----:B------:R-:W-:Y:S01]  /*04e0*/  IADD3 R10, P2, R13, R8, RZ ;  /* 0x000000080d0a7210 */ /* 0x000fe20007f5e0ff */
[C---:B------:R-:W-:Y:S01]  /*04f0*/  IMAD.X R9, R15.reuse, 0x1, R7, P0 ;  /* 0x000000010f097824 */ /* 0x040fe200000e0607 */
[C-C-:B------:R-:W-:Y:S01]  /*0500*/  IADD3 R3, P0, P1, R0.reuse, R3, R0.reuse ;  /* 0x0000000300037210 */ /* 0x140fe2000791e000 */
[----:B------:R0:W-:Y:S02]  /*0510*/  STG.E [R6.64], R17 ;  /* 0x0000001106007986 */ /* 0x0001e4000c101904 */
[----:B------:R-:W-:Y:S01]  /*0520*/  IMAD.X R11, R15, 0x1, R9, P2 ;  /* 0x000000010f0b7824 */ /* 0x000fe200010e0609 */
[----:B------:R-:W-:Y:S01]  /*0530*/  IADD3.X R2, RZ, R2, RZ, P0, P1 ;  /* 0x00000002ff027210 */ /* 0x000fe200007e24ff */
[----:B------:R0:W-:Y:S01]  /*0540*/  STG.E [R8.64], R17 ;  /* 0x0000001108007986 */ /* 0x0001e2000c101904 */
[----:B------:R-:W-:-:S03]  /*0550*/  IADD3 R3, P0, P1, R0, R3, R0 ;  /* 0x0000000300037210 */ /* 0x000fc6000791e000 */
[----:B------:R0:W-:Y:S01]  /*0560*/  STG.E [R10.64], R17 ;  /* 0x000000110a007986 */ /* 0x0001e2000c101904 */
[----:B------:R-:W-:Y:S02]  /*0570*/  IADD3.X R2, RZ, R2, RZ, P0, P1 ;  /* 0x00000002ff027210 */ /* 0x000fe400007e24ff */
[----:B------:R-:W-:-:S04]  /*0580*/  ISETP.GE.U32.AND P0, PT, R3, c[0x0][0x178], PT ;  /* 0x00005e0003007a0c */ /* 0x000fc80003f06070 */
[----:B------:R-:W-:-:S13]  /*0590*/  ISETP.GE.AND.EX P0, PT, R2, c[0x0][0x17c], PT, P0 ;  /* 0x00005f0002007a0c */ /* 0x000fda0003f06300 */
[----:B0-----:R-:W-:Y:S05]  /*05a0*/  @!P0 BRA `(.L_x_2013) ;  /* 0xfffffed000008947 */ /* 0x001fea000383ffff */
[----:B------:R-:W-:Y:S05]  /*05b0*/  EXIT ;  /* 0x000000000000794d */ /* 0x000fea0003800000 */
        .weak           $__internal_9_$__cuda_sm20_div_u64
        .type           $__internal_9_$__cuda_sm20_div_u64,@function
        .size           $__internal_9_$__cuda_sm20_div_u64,(.L_x_2056 - $__internal_9_$__cuda_sm20_div_u64)
$__internal_9_$__cuda_sm20_div_u64:
        /* <DEDUP_REMOVED lines=42> */
[----:B------:R-:W-:Y:S01]  /*0860*/  IMAD R9, R7, R0, R9 ;  /* 0x0000000007097224 */ /* 0x000fe200078e0209 */
[----:B------:R-:W-:-:S03]  /*0870*/  IADD3 R5, P1, -R0, R13, RZ ;  /* 0x0000000d00057210 */ /* 0x000fc60007f3e1ff */
[----:B------:R-:W-:Y:S01]  /*0880*/  IMAD.X R10, R6, 0x1, ~R9, P0 ;  /* 0x00000001060a7824 */ /* 0x000fe200000e0e09 */
[----:B------:R-:W-:Y:S02]  /*0890*/  ISETP.GE.U32.AND P0, PT, R13, R0, PT ;  /* 0x000000000d00720c */ /* 0x000fe40003f06070 */
[----:B------:R-:W-:Y:S02]  /*08a0*/  IADD3 R6, P2, R11, 0x1, RZ ;  /* 0x000000010b067810 */ /* 0x000fe40007f5e0ff */
[C---:B------:R-:W-:Y:S02]  /*08b0*/  ISETP.GE.U32.AND.EX P0, PT, R10.reuse, RZ, PT, P0 ;  /* 0x000000ff0a00720c */ /* 0x040fe40003f06100 */
[----:B------:R-:W-:Y:S01]  /*08c0*/  IADD3.X R9, R10, -0x1, RZ, P1, !PT ;  /* 0xffffffff0a097810 */ /* 0x000fe20000ffe4ff */
[----:B------:R-:W-:Y:S01]  /*08d0*/  IMAD.X R8, RZ, RZ, R7, P2 ;  /* 0x000000ffff087224 */ /* 0x000fe200010e0607 */
[----:B------:R-:W-:Y:S02]  /*08e0*/  SEL R11, R6, R11, P0 ;  /* 0x0000000b060b7207 */ /* 0x000fe40000000000 */
[----:B------:R-:W-:-:S02]  /*08f0*/  SEL R5, R5, R13, P0 ;  /* 0x0000000d05057207 */ /* 0x000fc40000000000 */
[----:B------:R-:W-:Y:S02]  /*0900*/  SEL R8, R8, R7, P0 ;  /* 0x0000000708087207 */ /* 0x000fe40000000000 */
[----:B------:R-:W-:Y:S02]  /*0910*/  IADD3 R6, P2, R11, 0x1, RZ ;  /* 0x000000010b067810 */ /* 0x000fe40007f5e0ff */
[----:B------:R-:W-:Y:S02]  /*0920*/  SEL R9, R9, R10, P0 ;  /* 0x0000000a09097207 */ /* 0x000fe40000000000 */
[----:B------:R-:W-:Y:S01]  /*0930*/  ISETP.GE.U32.AND P0, PT, R5, R0, PT ;  /* 0x000000000500720c */ /* 0x000fe20003f06070 */
[----:B------:R-:W-:Y:S01]  /*0940*/  IMAD.X R7, RZ, RZ, R8, P2 ;  /* 0x000000ffff077224 */ /* 0x000fe200010e0608 */
[----:B------:R-:W-:Y:S01]  /*0950*/  ISETP.NE.U32.AND P1, PT, R0, RZ, PT ;  /* 0x000000ff0000720c */ /* 0x000fe20003f25070 */
[----:B------:R-:W-:Y:S01]  /*0960*/  IMAD.MOV.U32 R5, RZ, RZ, 0x0 ;  /* 0x00000000ff057424 */ /* 0x000fe200078e00ff */
[----:B------:R-:W-:-:S02]  /*0970*/  ISETP.GE.U32.AND.EX P0, PT, R9, RZ, PT, P0 ;  /* 0x000000ff0900720c */ /* 0x000fc40003f06100 */
[----:B------:R-:W-:Y:S02]  /*0980*/  ISETP.NE.AND.EX P1, PT, RZ, RZ, PT, P1 ;  /* 0x000000ffff00720c */ /* 0x000fe40003f25310 */
[----:B------:R-:W-:Y:S02]  /*0990*/  SEL R6, R6, R11, P0 ;  /* 0x0000000b06067207 */ /* 0x000fe40000000000 */
[----:B------:R-:W-:Y:S02]  /*09a0*/  SEL R7, R7, R8, P0 ;  /* 0x0000000807077207 */ /* 0x000fe40000000000 */
[----:B------:R-:W-:Y:S02]  /*09b0*/  SEL R6, R6, 0xffffffff, P1 ;  /* 0xffffffff06067807 */ /* 0x000fe40000800000 */
[----:B------:R-:W-:Y:S01]  /*09c0*/  SEL R7, R7, 0xffffffff, P1 ;  /* 0xffffffff07077807 */ /* 0x000fe20000800000 */
[----:B------:R-:W-:Y:S06]  /*09d0*/  RET.REL.NODEC R4 `(_Z5kfuncIfLi0EEvPT_S1_S0_l) ;  /* 0xfffff62004007950 */ /* 0x000fec0003c3ffff */
.L_x_2014:
        /* <DEDUP_REMOVED lines=10> */
.L_x_2056:


//--------------------- .text._Z16kInt8VectorQuantI6__halfLi1024ELi1EEvPT_PaPffii --------------------------
	.section	.text._Z16kInt8VectorQuantI6__halfLi1024ELi1EEvPT_PaPffii,"ax",@progbits
	.sectioninfo	@"SHI_REGISTERS=20"
	.align	128
        .global         _Z16kInt8VectorQuantI6__halfLi1024ELi1EEvPT_PaPffii
        .type           _Z16kInt8VectorQuantI6__halfLi1024ELi1EEvPT_PaPffii,@function
        .size           _Z16kInt8VectorQuantI6__halfLi1024ELi1EEvPT_PaPffii,(.L_x_2207 - _Z16kInt8VectorQuantI6__halfLi1024ELi1EEvPT_PaPffii)
        .other          _Z16kInt8VectorQuantI6__halfLi1024ELi1EEvPT_PaPffii,@"STO_CUDA_ENTRY STV_DEFAULT"
_Z16kInt8VectorQuantI6__halfLi1024ELi1EEvPT_PaPffii:
.text._Z16kInt8VectorQuantI6__halfLi1024ELi1EEvPT_PaPffii:
[----:B------:R-:W-:Y:S02]  /*0000*/  IMAD.MOV.U32 R1, RZ, RZ, c[0x0][0x28] ;  /* 0x00000a00ff017624 */ /* 0x000fe400078e00ff */
[----:B------:R-:W0:Y:S01]  /*0010*/  S2R R2, SR_TID.X ;  /* 0x0000000000027919 */ /* 0x000e220000002100 */
[----:B------:R-:W-:Y:S01]  /*0020*/  ULDC.64 UR6, c[0x0][0x118] ;  /* 0x0000460000067ab9 */ /* 0x000fe20000000a00 */
[----:B------:R-:W-:Y:S01]  /*0030*/  BSSY B0, `(.L_x_2015) ;  /* 0x000007e000007945 */ /* 0x000fe20003800000 */
[----:B------:R-:W-:Y:S01]  /*0040*/  IMAD.MOV.U32 R0, RZ, RZ, 0x8000 ;  /* 0x00008000ff007424 */ /* 0x000fe200078e00ff */
[----:B0-----:R-:W-:-:S13]  /*0050*/  ISETP.GE.AND P0, PT, R2, c[0x0][0x180], PT ;  /* 0x0000600002007a0c */ /* 0x001fda0003f06270 */
[----:B------:R-:W-:Y:S05]  /*0060*/  @P0 BRA `(.L_x_2016) ;  /* 0x000007a000000947 */ /* 0x000fea0003800000 */
[----:B------:R-:W-:Y:S01]  /*0070*/  IMAD.MOV.U32 R3, RZ, RZ, R2 ;  /* 0x000000ffff037224 */ /* 0x000fe200078e0002 */
[----:B------:R-:W-:Y:S04]  /*0080*/  BSSY B1, `(.L_x_2017) ;  /* 0x0000023000017945 */ /* 0x000fe80003800000 */
[----:B------:R-:W-:-:S04]  /*0090*/  LOP3.LUT R4, RZ, R3, RZ, 0x33, !PT ;  /* 0x00000003ff047212 */ /* 0x000fc800078e33ff */
[----:B------:R-:W-:-:S04]  /*00a0*/  IADD3 R5, R4, c[0x0][0x180], RZ ;  /* 0x0000600004057a10 */ /* 0x000fc80007ffe0ff */
[C---:B------:R-:W-:Y:S02]  /*00b0*/  LEA.HI R4, R5.reuse, 0x1, RZ, 0x16 ;  /* 0x0000000105047811 */ /* 0x040fe400078fb0ff */
[----:B------:R-:W-:Y:S02]  /*00c0*/  ISETP.GE.U32.AND P1, PT, R5, 0xc00, PT ;  /* 0x00000c000500780c */ /* 0x000fe40003f26070 */
[----:B------:R-:W-:-:S13]  /*00d0*/  LOP3.LUT P0, R4, R4, 0x3, RZ, 0xc0, !PT ;  /* 0x0000000304047812 */ /* 0x000fda000780c0ff */
[----:B------:R-:W-:Y:S05]  /*00e0*/  @!P0 BRA `(.L_x_2018) ;  /* 0x000001c000008947 */ /* 0x000fea0003800000 */
[----:B------:R-:W0:Y:S01]  /*00f0*/  S2UR UR4, SR_CTAID.X ;  /* 0x00000000000479c3 */ /* 0x000e220000002500 */
[----:B------:R-:W-:Y:S01]  /*0100*/  ULDC UR5, c[0x0][0x180] ;  /* 0x0000600000057ab9 */ /* 0x000fe20000000800 */
[----:B------:R-:W-:Y:S01]  /*0110*/  F2FP.PACK_AB R7, RZ, c[0x0][0x178] ;  /* 0x00005e00ff077a3e */ /* 0x000fe200000000ff */
[----:B------:R-:W-:Y:S02]  /*0120*/  IMAD.MOV.U32 R6, RZ, RZ, R4 ;  /* 0x000000ffff067224 */ /* 0x000fe400078e0004 */
[----:B------:R-:W-:Y:S01]  /*0130*/  IMAD.MOV.U32 R3, RZ, RZ, R2 ;  /* 0x000000ffff037224 */ /* 0x000fe200078e0002 */
[----:B0-----:R-:W-:-:S04]  /*0140*/  UIMAD UR4, UR4, UR5, URZ ;  /* 0x00000005040472a4 */ /* 0x001fc8000f8e023f */
[----:B------:R-:W-:Y:S02]  /*0150*/  USHF.R.S32.HI UR5, URZ, 0x1f, UR4 ;  /* 0x0000001f3f057899 */ /* 0x000fe40008011404 */
[----:B------:R-:W-:-:S04]  /*0160*/  IADD3 R5, P0, R2, UR4, RZ ;  /* 0x0000000402057c10 */ /* 0x000fc8000ff1e0ff */
[----:B------:R-:W-:Y:S02]  /*0170*/  LEA R10, P2, R5, c[0x0][0x160], 0x1 ;  /* 0x00005800050a7a11 */ /* 0x000fe400078408ff */
[----:B------:R-:W-:-:S04]  /*0180*/  LEA.HI.X.SX32 R8, R2, UR5, 0x1, P0 ;  /* 0x0000000502087c11 */ /* 0x000fc800080f0eff */
[----:B------:R-:W-:Y:S02]  /*0190*/  LEA.HI.X R5, R5, c[0x0][0x164], R8, 0x1, P2 ;  /* 0x0000590005057a11 */ /* 0x000fe400010f0c08 */
.L_x_2019:
[----:B------:R-:W-:-:S06]  /*01a0*/  IMAD.MOV.U32 R4, RZ, RZ, R10 ;  /* 0x000000ffff047224 */ /* 0x000fcc00078e000a */
[----:B------:R0:W2:Y:S01]  /*01b0*/  LDG.E.EF.U16 R4, [R4.64] ;  /* 0x0000000604047981 */ /* 0x0000a2000c0e1500 */
[----:B------:R-:W-:Y:S02]  /*01c0*/  IADD3 R6, R6, -0x1, RZ ;  /* 0xffffffff06067810 */ /* 0x000fe40007ffe0ff */
[----:B------:R-:W-:Y:S02]  /*01d0*/  IADD3 R10, P2, R10, 0x800, RZ ;  /* 0x000008000a0a7810 */ /* 0x000fe40007f5e0ff */
[----:B------:R-:W-:-:S03]  /*01e0*/  IADD3 R3, R3, 0x400, RZ ;  /* 0x0000040003037810 */ /* 0x000fc60007ffe0ff */
[----:B0-----:R-:W-:Y:S01]  /*01f0*/  IMAD.X R5, RZ, RZ, R5, P2 ;  /* 0x000000ffff057224 */ /* 0x001fe200010e0605 */
[----:B--2---:R-:W-:-:S05]  /*0200*/  HADD2.F32 R8, -RZ, R4.H0_H0 ;  /* 0x20000004ff087230 */ /* 0x004fca0000004100 */
[----:B------:R-:W-:-:S05]  /*0210*/  FADD.FTZ R8, |R8|, -RZ ;  /* 0x800000ff08087221 */ /* 0x000fca0000010200 */
[----:B------:R-:W-:-:S05]  /*0220*/  F2FP.PACK_AB R8, RZ, R8 ;  /* 0x00000008ff08723e */ /* 0x000fca00000000ff */
[----:B------:R-:W-:-:S05]  /*0230*/  HSETP2.GEU.AND P0, PT, R8.H0_H0, R7.H0_H0, PT ;  /* 0x2000000708007234 */ /* 0x000fca0003f0e800 */
[----:B------:R-:W-:Y:S01]  /*0240*/  SEL R8, R0, R8, P0 ;  /* 0x0000000800087207 */ /* 0x000fe20000000000 */
[----:B------:R-:W-:Y:S01]  /*0250*/  HADD2.F32 R0, -RZ, R0.H0_H0 ;  /* 0x20000000ff007230 */ /* 0x000fe20000004100 */
[----:B------:R-:W-:-:S03]  /*0260*/  ISETP.NE.AND P0, PT, R6, RZ, PT ;  /* 0x000000ff0600720c */ /* 0x000fc60003f05270 */
[----:B------:R-:W-:-:S05]  /*0270*/  HADD2.F32 R9, -RZ, R8.H0_H0 ;  /* 0x20000008ff097230 */ /* 0x000fca0000004100 */
[----:B------:R-:W-:-:S04]  /*0280*/  FMNMX.FTZ R0, R0, R9, !PT ;  /* 0x0000000900007209 */ /* 0x000fc80007810000 */
[----:B------:R-:W-:Y:S01]  /*0290*/  F2FP.PACK_AB R0, RZ, R0 ;  /* 0x00000000ff00723e */ /* 0x000fe200000000ff */
[----:B------:R-:W-:Y:S05]  /*02a0*/  @P0 BRA `(.L_x_2019) ;  /* 0xfffffef000000947 */ /* 0x000fea000383ffff */
.L_x_2018:
[----:B------:R-:W-:Y:S05]  /*02b0*/  BSYNC B1 ;  /* 0x0000000000017941 */ /* 0x000fea0003800000 */
.L_x_2017:
[----:B------:R-:W-:Y:S05]  /*02c0*/  @!P1 BRA `(.L_x_2016) ;  /* 0x0000054000009947 */ /* 0x000fea0003800000 */
[----:B------:R-:W0:Y:S01]  /*02d0*/  S2UR UR4, SR_CTAID.X ;  /* 0x00000000000479c3 */ /* 0x000e220000002500 */
[----:B------:R-:W-:Y:S01]  /*02e0*/  ULDC UR5, c[0x0][0x180] ;  /* 0x0000600000057ab9 */ /* 0x000fe20000000800 */
[C---:B------:R-:W-:Y:S02]  /*02f0*/  IADD3 R4, R3.reuse, 0xc00, RZ ;  /* 0x00000c0003047810 */ /* 0x040fe40007ffe0ff */
[C---:B------:R-:W-:Y:S02]  /*0300*/  IADD3 R5, R3.reuse, 0x800, RZ ;  /* 0x0000080003057810 */ /* 0x040fe40007ffe0ff */
[----:B------:R-:W-:Y:S01]  /*0310*/  IADD3 R6, R3, 0x400, RZ ;  /* 0x0000040003067810 */ /* 0x000fe20007ffe0ff */
[----:B0-----:R-:W-:-:S04]  /*0320*/  UIMAD UR4, UR4, UR5, URZ ;  /* 0x00000005040472a4 */ /* 0x001fc8000f8e023f */
[----:B------:R-:W-:Y:S02]  /*0330*/  USHF.R.S32.HI UR5, URZ, 0x1f, UR4 ;  /* 0x0000001f3f057899 */ /* 0x000fe40008011404 */
[----:B------:R-:W-:Y:S02]  /*0340*/  IADD3 R8, P1, R4, UR4, RZ ;  /* 0x0000000404087c10 */ /* 0x000fe4000ff3e0ff */
[----:B------:R-:W-:Y:S02]  /*0350*/  IADD3 R14, P2, R5, UR4, RZ ;  /* 0x00000004050e7c10 */ /* 0x000fe4000ff5e0ff */
[----:B------:R-:W-:Y:S02]  /*0360*/  IADD3 R12, P3, R6, UR4, RZ ;  /* 0x00000004060c7c10 */ /* 0x000fe4000ff7e0ff */
[----:B------:R-:W-:Y:S02]  /*0370*/  IADD3 R9, P0, R3, UR4, RZ ;  /* 0x0000000403097c10 */ /* 0x000fe4000ff1e0ff */
[----:B------:R-:W-:-:S02]  /*0380*/  LEA.HI.X.SX32 R17, R4, UR5, 0x1, P1 ;  /* 0x0000000504117c11 */ /* 0x000fc400088f0eff */
[----:B------:R-:W-:Y:S02]  /*0390*/  LEA.HI.X.SX32 R15, R5, UR5, 0x1, P2 ;  /* 0x00000005050f7c11 */ /* 0x000fe400090f0eff */
[----:B------:R-:W-:Y:S02]  /*03a0*/  LEA.HI.X.SX32 R7, R6, UR5, 0x1, P3 ;  /* 0x0000000506077c11 */ /* 0x000fe400098f0eff */
[----:B------:R-:W-:Y:S02]  /*03b0*/  LEA R10, P4, R9, c[0x0][0x160], 0x1 ;  /* 0x00005800090a7a11 */ /* 0x000fe400078808ff */
[----:B------:R-:W-:Y:S02]  /*03c0*/  LEA.HI.X.SX32 R4, R3, UR5, 0x1, P0 ;  /* 0x0000000503047c11 */ /* 0x000fe400080f0eff */
[----:B------:R-:W-:Y:S02]  /*03d0*/  LEA R6, P1, R8, c[0x0][0x160], 0x1 ;  /* 0x0000580008067a11 */ /* 0x000fe400078208ff */
[----:B------:R-:W-:-:S02]  /*03e0*/  LEA R13, P2, R14, c[0x0][0x160], 0x1 ;  /* 0x000058000e0d7a11 */ /* 0x000fc400078408ff */
[----:B------:R-:W-:Y:S02]  /*03f0*/  LEA R11, P3, R12, c[0x0][0x160], 0x1 ;  /* 0x000058000c0b7a11 */ /* 0x000fe400078608ff */
[----:B------:R-:W-:Y:S02]  /*0400*/  LEA.HI.X R9, R9, c[0x0][0x164], R4, 0x1, P4 ;  /* 0x0000590009097a11 */ /* 0x000fe400020f0c04 */
[----:B------:R-:W-:Y:S02]  /*0410*/  LEA.HI.X R5, R8, c[0x0][0x164], R17, 0x1, P1 ;  /* 0x0000590008057a11 */ /* 0x000fe400008f0c11 */
[----:B------:R-:W-:Y:S02]  /*0420*/  LEA.HI.X R14, R14, c[0x0][0x164], R15, 0x1, P2 ;  /* 0x000059000e0e7a11 */ /* 0x000fe400010f0c0f */
[----:B------:R-:W-:Y:S02]  /*0430*/  LEA.HI.X R12, R12, c[0x0][0x164], R7, 0x1, P3 ;  /* 0x000059000c0c7a11 */ /* 0x000fe400018f0c07 */
[----:B------:R-:W-:-:S02]  /*0440*/  F2FP.PACK_AB R4, RZ, c[0x0][0x178] ;  /* 0x00005e00ff047a3e */ /* 0x000fc400000000ff */
.L_x_2020:
[----:B------:R-:W-:-:S05]  /*0450*/  IMAD.MOV.U32 R8, RZ, RZ, R10 ;  /* 0x000000ffff087224 */ /* 0x000fca00078e000a */
[----:B------:R0:W2:Y:S02]  /*0460*/  LDG.E.EF.U16 R10, [R8.64] ;  /* 0x00000006080a7981 */ /* 0x0000a4000c0e1500 */
[----:B0-----:R-:W-:Y:S02]  /*0470*/  IMAD.MOV.U32 R8, RZ, RZ, R11 ;  /* 0x000000ffff087224 */ /* 0x001fe400078e000b */
[----:B------:R-:W-:-:S05]  /*0480*/  IMAD.MOV.U32 R9, RZ, RZ, R12 ;  /* 0x000000ffff097224 */ /* 0x000fca00078e000c */
[----:B------:R0:W3:Y:S02]  /*0490*/  LDG.E.EF.U16 R12, [R8.64] ;  /* 0x00000006080c7981 */ /* 0x0000e4000c0e1500 */
[----:B0-----:R-:W-:Y:S02]  /*04a0*/  IMAD.MOV.U32 R8, RZ, RZ, R13 ;  /* 0x000000ffff087224 */ /* 0x001fe400078e000d */
[----:B------:R-:W-:-:S05]  /*04b0*/  IMAD.MOV.U32 R9, RZ, RZ, R14 ;  /* 0x000000ffff097224 */ /* 0x000fca00078e000e */
[----:B------:R-:W4:Y:S01]  /*04c0*/  LDG.E.EF.U16 R13, [R8.64] ;  /* 0x00000006080d7981 */ /* 0x000f22000c0e1500 */
[----:B------:R-:W-:-:S06]  /*04d0*/  IMAD.MOV.U32 R7, RZ, RZ, R5 ;  /* 0x000000ffff077224 */ /* 0x000fcc00078e0005 */
[----:B------:R-:W5:Y:S01]  /*04e0*/  LDG.E.EF.U16 R7, [R6.64] ;  /* 0x0000000606077981 */ /* 0x000f62000c0e1500 */
[----:B------:R-:W-:Y:S01]  /*04f0*/  IADD3 R3, R3, 0x1000, RZ ;  /* 0x0000100003037810 */ /* 0x000fe20007ffe0ff */
[----:B--2---:R-:W-:-:S05]  /*0500*/  HADD2.F32 R10, -RZ, R10.H0_H0 ;  /* 0x2000000aff0a7230 */ /* 0x004fca0000004100 */
[----:B------:R-:W-:-:S05]  /*0510*/  FADD.FTZ R10, |R10|, -RZ ;  /* 0x800000ff0a0a7221 */ /* 0x000fca0000010200 */
[----:B------:R-:W-:-:S04]  /*0520*/  F2FP.PACK_AB R10, RZ, R10 ;  /* 0x0000000aff0a723e */ /* 0x000fc800000000ff */
[----:B------:R-:W-:Y:S02]  /*0530*/  PRMT R11, R10, 0x7610, R11 ;  /* 0x000076100a0b7816 */ /* 0x000fe4000000000b */
[----:B------:R-:W-:Y:S01]  /*0540*/  IADD3 R10, P4, R6, 0x800, RZ ;  /* 0x00000800060a7810 */ /* 0x000fe20007f9e0ff */
[----:B---3--:R-:W-:Y:S02]  /*0550*/  HADD2.F32 R12, -RZ, R12.H0_H0 ;  /* 0x2000000cff0c7230 */ /* 0x008fe40000004100 */
[----:B------:R-:W-:-:S03]  /*0560*/  HSETP2.GEU.AND P0, PT, R11.H0_H0, R4.H0_H0, PT ;  /* 0x200000040b007234 */ /* 0x000fc60003f0e800 */
[----:B------:R-:W-:Y:S02]  /*0570*/  FADD.FTZ R12, |R12|, -RZ ;  /* 0x800000ff0c0c7221 */ /* 0x000fe40000010200 */
[----:B------:R-:W-:Y:S01]  /*0580*/  SEL R11, R0, R11, P0 ;  /* 0x0000000b000b7207 */ /* 0x000fe20000000000 */
[----:B------:R-:W-:-:S04]  /*0590*/  HADD2.F32 R0, -RZ, R0.H0_H0 ;  /* 0x20000000ff007230 */ /* 0x000fc80000004100 */
[----:B------:R-:W-:-:S05]  /*05a0*/  HADD2.F32 R11, -RZ, R11.H0_H0 ;  /* 0x2000000bff0b7230 */ /* 0x000fca0000004100 */
[----:B------:R-:W-:Y:S01]  /*05b0*/  FMNMX.FTZ R11, R0, R11, !PT ;  /* 0x0000000b000b7209 */ /* 0x000fe20007810000 */
[----:B----4-:R-:W-:-:S03]  /*05c0*/  HADD2.F32 R13, -RZ, R13.H0_H0 ;  /* 0x2000000dff0d7230 */ /* 0x010fc60000004100 */
[----:B------:R-:W-:Y:S02]  /*05d0*/  F2FP.PACK_AB R0, R12, R11 ;  /* 0x0000000b0c00723e */ /* 0x000fe400000000ff */
[----:B------:R-:W-:Y:S01]  /*05e0*/  FADD.FTZ R13, |R13|, -RZ ;  /* 0x800000ff0d0d7221 */ /* 0x000fe20000010200 */
[----:B-----5:R-:W-:Y:S01]  /*05f0*/  HADD2.F32 R7, -RZ, R7.H0_H0 ;  /* 0x20000007ff077230 */ /* 0x020fe20000004100 */
[----:B------:R-:W-:Y:S02]  /*0600*/  PRMT R9, R0, 0x7632, R9 ;  /* 0x0000763200097816 */ /* 0x000fe40000000009 */
[----:B------:R-:W-:Y:S02]  /*0610*/  IADD3 R11, P3, R6, 0x1000, RZ ;  /* 0x00001000060b7810 */ /* 0x000fe40007f7e0ff */
[----:B------:R-:W-:Y:S01]  /*0620*/  FADD.FTZ R7, |R7|, -RZ ;  /* 0x800000ff07077221 */ /* 0x000fe20000010200 */
[----:B------:R-:W-:Y:S02]  /*0630*/  HSETP2.GEU.AND P0, PT, R9.H0_H0, R4.H0_H0, PT ;  /* 0x2000000409007234 */ /* 0x000fe40003f0e800 */
[----:B------:R-:W-:-:S03]  /*0640*/  IMAD.X R12, RZ, RZ, R5, P3 ;  /* 0x000000ffff0c7224 */ /* 0x000fc600018e0605 */
[----:B------:R-:W-:Y:S01]  /*0650*/  SEL R9, R0, R9, P0 ;  /* 0x0000000900097207 */ /* 0x000fe20000000000 */
[----:B------:R-:W-:-:S04]  /*0660*/  HADD2.F32 R0, -RZ, R0.H0_H0 ;  /* 0x20000000ff007230 */ /* 0x000fc80000004100 */
[----:B------:R-:W-:-:S05]  /*0670*/  HADD2.F32 R9, -RZ, R9.H0_H0 ;  /* 0x20000009ff097230 */ /* 0x000fca0000004100 */
[----:B------:R-:W-:-:S04]  /*0680*/  FMNMX.FTZ R0, R0, R9, !PT ;  /* 0x0000000900007209 */ /* 0x000fc80007810000 */
[----:B------:R-:W-:Y:S02]  /*0690*/  F2FP.PACK_AB R0, R13, R0 ;  /* 0x000000000d00723e */ /* 0x000fe400000000ff */
[----:B------:R-:W-:Y:S02]  /*06a0*/  IADD3 R13, P2, R6, 0x1800, RZ ;  /* 0x00001800060d7810 */ /* 0x000fe40007f5e0ff */
[----:B------:R-:W-:-:S03]  /*06b0*/  PRMT R9, R0, 0x7632, R9 ;  /* 0x0000763200097816 */ /* 0x000fc60000000009 */
[----:B------:R-:W-:Y:S02]  /*06c0*/  IMAD.X R14, RZ, RZ, R5, P2 ;  /* 0x000000ffff0e7224 */ /* 0x000fe400010e0605 */
[----:B------:R-:W-:-:S05]  /*06d0*/  HSETP2.GEU.AND P0, PT, R9.H0_H0, R4.H0_H0, PT ;  /* 0x2000000409007234 */ /* 0x000fca0003f0e800 */
[----:B------:R-:W-:Y:S01]  /*06e0*/  SEL R9, R0, R9, P0 ;  /* 0x0000000900097207 */ /* 0x000fe20000000000 */
[----:B------:R-:W-:-:S04]  /*06f0*/  HADD2.F32 R0, -RZ, R0.H0_H0 ;  /* 0x20000000ff007230 */ /* 0x000fc80000004100 */
[----:B------:R-:W-:-:S05]  /*0700*/  HADD2.F32 R9, -RZ, R9.H0_H0 ;  /* 0x20000009ff097230 */ /* 0x000fca0000004100 */
[----:B------:R-:W-:Y:S01]  /*0710*/  FMNMX.FTZ R0, R0, R9, !PT ;  /* 0x0000000900007209 */ /* 0x000fe20007810000 */
[----:B------:R-:W-:-:S03]  /*0720*/  IMAD.X R9, RZ, RZ, R5, P4 ;  /* 0x000000ffff097224 */ /* 0x000fc600020e0605 */
[----:B------:R-:W-:-:S04]  /*0730*/  F2FP.PACK_AB R0, R7, R0 ;  /* 0x000000000700723e */ /* 0x000fc800000000ff */
[----:B------:R-:W-:-:S05]  /*0740*/  PRMT R7, R0, 0x7632, R7 ;  /* 0x0000763200077816 */ /* 0x000fca0000000007 */
[----:B------:R-:W-:-:S05]  /*0750*/  HSETP2.GEU.AND P0, PT, R7.H0_H0, R4.H0_H0, PT ;  /* 0x2000000407007234 */ /* 0x000fca0003f0e800 */
[----:B------:R-:W-:Y:S01]  /*0760*/  SEL R7, R0, R7, P0 ;  /* 0x0000000700077207 */ /* 0x000fe20000000000 */
[----:B------:R-:W-:Y:S01]  /*0770*/  HADD2.F32 R0, -RZ, R0.H0_H0 ;  /* 0x20000000ff007230 */ /* 0x000fe20000004100 */
[----:B------:R-:W-:-:S03]  /*0780*/  ISETP.GE.AND P0, PT, R3, c[0x0][0x180], PT ;  /* 0x0000600003007a0c */ /* 0x000fc60003f06270 */
[----:B------:R-:W-:-:S05]  /*0790*/  HADD2.F32 R7, -RZ, R7.H0_H0 ;  /* 0x20000007ff077230 */ /* 0x000fca0000004100 */
[----:B------:R-:W-:Y:S02]  /*07a0*/  FMNMX.FTZ R0, R0, R7, !PT ;  /* 0x0000000700007209 */ /* 0x000fe40007810000 */
[----:B------:R-:W-:Y:S02]  /*07b0*/  IADD3 R7, P1, R6, 0x2000, RZ ;  /* 0x0000200006077810 */ /* 0x000fe40007f3e0ff */
[----:B------:R-:W-:-:S03]  /*07c0*/  F2FP.PACK_AB R0, RZ, R0 ;  /* 0x00000000ff00723e */ /* 0x000fc600000000ff */
[----:B------:R-:W-:Y:S02]  /*07d0*/  IMAD.X R8, RZ, RZ, R5, P1 ;  /* 0x000000ffff087224 */ /* 0x000fe400008e0605 */
[----:B------:R-:W-:Y:S02]  /*07e0*/  IMAD.MOV.U32 R6, RZ, RZ, R7 ;  /* 0x000000ffff067224 */ /* 0x000fe400078e0007 */
[----:B------:R-:W-:Y:S01]  /*07f0*/  IMAD.MOV.U32 R5, RZ, RZ, R8 ;  /* 0x000000ffff057224 */ /* 0x000fe200078e0008 */
[----:B------:R-:W-:Y:S05]  /*0800*/  @!P0 BRA `(.L_x_2020) ;  /* 0xfffffc4000008947 */ /* 0x000fea000383ffff */
.L_x_2016:
[----:B------:R-:W-:Y:S05]  /*0810*/  BSYNC B0 ;  /* 0x0000000000007941 */ /* 0x000fea0003800000 */
.L_x_2015:
[----:B------:R-:W0:Y:S01]  /*0820*/  S2R R3, SR_LANEID ;  /* 0x0000000000037919 */ /* 0x000e220000000000 */
[----:B------:R-:W-:Y:S01]  /*0830*/  IMAD.MOV.U32 R4, RZ, RZ, c[0x0][0x180] ;  /* 0x00006000ff047624 */ /* 0x000fe200078e00ff */
[----:B------:R-:W-:Y:S01]  /*0840*/  SHF.R.S32.HI R5, RZ, 0x1f, R2 ;  /* 0x0000001fff057819 */ /* 0x000fe20000011402 */
[----:B------:R-:W-:Y:S03]  /*0850*/  BSSY B0, `(.L_x_2021) ;  /* 0x0000152000007945 */ /* 0x000fe60003800000 */
[----:B------:R-:W-:-:S02]  /*0860*/  ISETP.GT.AND P0, PT, R4, 0x3ff, PT ;  /* 0x000003ff0400780c */ /* 0x000fc40003f04270 */
[----:B------:R-:W-:-:S04]  /*0870*/  LEA.HI R5, R5, R2, RZ, 0x5 ;  /* 0x0000000205057211 */ /* 0x000fc800078f28ff */
[----:B------:R-:W-:-:S05]  /*0880*/  SHF.R.S32.HI R2, RZ, 0x5, R5 ;  /* 0x00000005ff027819 */ /* 0x000fca0000011405 */
[----:B------:R-:W-:Y:S02]  /*0890*/  IMAD.SHL.U32 R5, R2, 0x2, RZ ;  /* 0x0000000202057824 */ /* 0x000fe400078e00ff */
[----:B------:R-:W-:Y:S05]  /*08a0*/  @P0 BRA `(.L_x_2022) ;  /* 0x00000cb000000947 */ /* 0x000fea0003800000 */
[----:B------:R-:W-:Y:S01]  /*08b0*/  IMAD.SHL.U32 R2, R2, 0x20, RZ ;  /* 0x0000002002027824 */ /* 0x000fe200078e00ff */
[----:B------:R-:W-:Y:S02]  /*08c0*/  LOP3.LUT R7, R0, 0xffff, RZ, 0xc0, !PT ;  /* 0x0000ffff00077812 */ /* 0x000fe400078ec0ff */
[----:B0-----:R-:W-:Y:S02]  /*08d0*/  IADD3 R11, R3, 0x2, RZ ;  /* 0x00000002030b7810 */ /* 0x001fe40007ffe0ff */
[----:B------:R-:W-:Y:S02]  /*08e0*/  IADD3 R4, R2, 0x20, RZ ;  /* 0x0000002002047810 */ /* 0x000fe40007ffe0ff */
[----:B------:R-:W-:Y:S02]  /*08f0*/  LOP3.LUT R2, RZ, R2, RZ, 0x33, !PT ;  /* 0x00000002ff027212 */ /* 0x000fe400078e33ff */
[----:B------:R-:W-:-:S02]  /*0900*/  ISETP.GT.AND P0, PT, R4, c[0x0][0x180], PT ;  /* 0x0000600004007a0c */ /* 0x000fc40003f04270 */
[----:B------:R-:W-:Y:S02]  /*0910*/  IADD3 R2, R2, c[0x0][0x180], RZ ;  /* 0x0000600002027a10 */ /* 0x000fe40007ffe0ff */
[----:B------:R-:W-:Y:S02]  /*0920*/  ISETP.NE.AND P2, PT, R3, RZ, PT ;  /* 0x000000ff0300720c */ /* 0x000fe40003f45270 */
[----:B------:R-:W-:-:S04]  /*0930*/  SEL R4, R2, 0x1f, P0 ;  /* 0x0000001f02047807 */ /* 0x000fc80000000000 */
[----:B------:R-:W-:Y:S01]  /*0940*/  ISETP.GE.AND P0, PT, R3, R4, PT ;  /* 0x000000040300720c */ /* 0x000fe20003f06270 */
[----:B------:R-:W0:-:S12]  /*0950*/  SHFL.DOWN PT, R7, R7, 0x1, R4 ;  /* 0x0820000007077989 */ /* 0x000e1800000e0004 */
[----:B0-----:R-:W-:-:S05]  /*0960*/  @!P0 HSETP2.GEU.AND P1, PT, R0.H0_H0, R7.H0_H0, PT ;  /* 0x2000000700008234 */ /* 0x001fca0003f2e800 */
[----:B------:R-:W-:-:S04]  /*0970*/  @!P0 SEL R2, R0, R7, P1 ;  /* 0x0000000700028207 */ /* 0x000fc80000800000 */
[----:B------:R-:W-:Y:S02]  /*0980*/  @!P0 PRMT R0, R2, 0x7610, R0 ;  /* 0x0000761002008816 */ /* 0x000fe40000000000 */
[----:B------:R-:W-:Y:S01]  /*0990*/  ISETP.GT.AND P0, PT, R11, R4, PT ;  /* 0x000000040b00720c */ /* 0x000fe20003f04270 */
[----:B------:R-:W0:Y:S01]  /*09a0*/  S2R R2, SR_TID.X ;  /* 0x0000000000027919 */ /* 0x000e220000002100 */
[----:B------:R-:W-:-:S05]  /*09b0*/  LOP3.LUT R13, R0, 0xffff, RZ, 0xc0, !PT ;  /* 0x0000ffff000d7812 */ /* 0x000fca00078ec0ff */
[----:B------:R-:W1:Y:S06]  /*09c0*/  SHFL.DOWN PT, R9, R13, 0x2, R4 ;  /* 0x084000000d097989 */ /* 0x000e6c00000e0004 */
[----:B-1----:R-:W-:-:S05]  /*09d0*/  @!P0 HSETP2.GEU.AND P1, PT, R0.H0_H0, R9.H0_H0, PT ;  /* 0x2000000900008234 */ /* 0x002fca0003f2e800 */
[----:B------:R-:W-:-:S04]  /*09e0*/  @!P0 SEL R9, R0, R9, P1 ;  /* 0x0000000900098207 */ /* 0x000fc80000800000 */
[----:B------:R-:W-:Y:S02]  /*09f0*/  @!P0 PRMT R0, R9, 0x7610, R0 ;  /* 0x0000761009008816 */ /* 0x000fe40000000000 */
[----:B------:R-:W-:Y:S02]  /*0a00*/  IADD3 R9, R3, 0x4, RZ ;  /* 0x0000000403097810 */ /* 0x000fe40007ffe0ff */
[----:B------:R-:W-:Y:S02]  /*0a10*/  LOP3.LUT R11, R0, 0xffff, RZ, 0xc0, !PT ;  /* 0x0000ffff000b7812 */ /* 0x000fe400078ec0ff */
[----:B------:R-:W-:Y:S02]  /*0a20*/  ISETP.GT.AND P0, PT, R9, R4, PT ;  /* 0x000000040900720c */ /* 0x000fe40003f04270 */
[----:B------:R-:W-:Y:S01]  /*0a30*/  IADD3 R9, R3, 0x8, RZ ;  /* 0x0000000803097810 */ /* 0x000fe20007ffe0ff */
[----:B------:R-:W1:Y:S10]  /*0a40*/  SHFL.DOWN PT, R7, R11, 0x4, R4 ;  /* 0x088000000b077989 */ /* 0x000e7400000e0004 */
[----:B-1----:R-:W-:-:S05]  /*0a50*/  @!P0 HSETP2.GEU.AND P1, PT, R0.H0_H0, R7.H0_H0, PT ;  /* 0x2000000700008234 */ /* 0x002fca0003f2e800 */
[----:B------:R-:W-:-:S04]  /*0a60*/  @!P0 SEL R7, R0, R7, P1 ;  /* 0x0000000700078207 */ /* 0x000fc80000800000 */
[----:B------:R-:W-:Y:S02]  /*0a70*/  @!P0 PRMT R0, R7, 0x7610, R0 ;  /* 0x0000761007008816 */ /* 0x000fe40000000000 */
[----:B------:R-:W-:Y:S02]  /*0a80*/  ISETP.GT.AND P0, PT, R9, R4, PT ;  /* 0x000000040900720c */ /* 0x000fe40003f04270 */
[----:B------:R-:W-:Y:S02]  /*0a90*/  LOP3.LUT R13, R0, 0xffff, RZ, 0xc0, !PT ;  /* 0x0000ffff000d7812 */ /* 0x000fe400078ec0ff */
[----:B------:R-:W-:-:S03]  /*0aa0*/  IADD3 R9, R3, 0x10, RZ ;  /* 0x0000001003097810 */ /* 0x000fc60007ffe0ff */
[----:B------:R-:W1:Y:S06]  /*0ab0*/  SHFL.DOWN PT, R7, R13, 0x8, R4 ;  /* 0x090000000d077989 */ /* 0x000e6c00000e0004 */
[----:B-1----:R-:W-:-:S05]  /*0ac0*/  @!P0 HSETP2.GEU.AND P1, PT, R0.H0_H0, R7.H0_H0, PT ;  /* 0x2000000700008234 */ /* 0x002fca0003f2e800 */
[----:B------:R-:W-:-:S04]  /*0ad0*/  @!P0 SEL R7, R0, R7, P1 ;  /* 0x0000000700078207 */ /* 0x000fc80000800000 */
[----:B------:R-:W-:Y:S02]  /*0ae0*/  @!P0 PRMT R0, R7, 0x7610, R0 ;  /* 0x0000761007008816 */ /* 0x000fe40000000000 */
[----:B------:R-:W-:Y:S02]  /*0af0*/  ISETP.GT.AND P0, PT, R9, R4, PT ;  /* 0x000000040900720c */ /* 0x000fe40003f04270 */
[----:B------:R-:W-:-:S05]  /*0b00*/  LOP3.LUT R11, R0, 0xffff, RZ, 0xc0, !PT ;  /* 0x0000ffff000b7812 */ /* 0x000fca00078ec0ff */
[----:B------:R-:W1:Y:S06]  /*0b10*/  SHFL.DOWN PT, R7, R11, 0x10, R4 ;  /* 0x0a0000000b077989 */ /* 0x000e6c00000e0004 */
[----:B-1----:R-:W-:-:S05]  /*0b20*/  @!P0 HSETP2.GEU.AND P1, PT, R0.H0_H0, R7.H0_H0, PT ;  /* 0x2000000700008234 */ /* 0x002fca0003f2e800 */
[----:B------:R-:W-:-:S04]  /*0b30*/  @!P0 SEL R7, R0, R7, P1 ;  /* 0x0000000700078207 */ /* 0x000fc80000800000 */
[----:B------:R-:W-:Y:S02]  /*0b40*/  @!P0 PRMT R0, R7, 0x7610, R0 ;  /* 0x0000761007008816 */ /* 0x000fe40000000000 */
[----:B0-----:R-:W-:-:S03]  /*0b50*/  ISETP.NE.AND P0, PT, R2, RZ, PT ;  /* 0x000000ff0200720c */ /* 0x001fc60003f05270 */
[----:B------:R0:W-:Y:S04]  /*0b60*/  @!P2 STS.U16 [R5+0x20], R0 ;  /* 0x000020000500a388 */ /* 0x0001e80000000400 */
[----:B------:R-:W-:Y:S06]  /*0b70*/  BAR.SYNC.DEFER_BLOCKING 0x0 ;  /* 0x0000000000007b1d */ /* 0x000fec0000010000 */
[----:B------:R-:W-:Y:S05]  /*0b80*/  @P0 BRA `(.L_x_2023) ;  /* 0x000011e000000947 */ /* 0x000fea0003800000 */
[----:B0-----:R-:W-:-:S05]  /*0b90*/  IMAD.MOV.U32 R4, RZ, RZ, c[0x0][0x180] ;  /* 0x00006000ff047624 */ /* 0x001fca00078e00ff */
[C---:B------:R-:W-:Y:S02]  /*0ba0*/  ISETP.GE.AND P3, PT, R4.reuse, 0x21, PT ;  /* 0x000000210400780c */ /* 0x040fe40003f66270 */
[C---:B------:R-:W-:Y:S02]  /*0bb0*/  ISETP.GE.AND P4, PT, R4.reuse, 0x41, PT ;  /* 0x000000410400780c */ /* 0x040fe40003f86270 */
[C---:B------:R-:W-:Y:S02]  /*0bc0*/  ISETP.GE.AND P5, PT, R4.reuse, 0x61, PT ;  /* 0x000000610400780c */ /* 0x040fe40003fa6270 */
[C---:B------:R-:W-:Y:S02]  /*0bd0*/  ISETP.GE.AND P1, PT, R4.reuse, 0x81, PT ;  /* 0x000000810400780c */ /* 0x040fe40003f26270 */
[----:B------:R-:W-:-:S05]  /*0be0*/  ISETP.GE.AND P2, PT, R4, 0xa1, PT ;  /* 0x000000a10400780c */ /* 0x000fca0003f46270 */
[----:B------:R-:W0:Y:S04]  /*0bf0*/  @P3 LDS.U16 R3, [0x22] ;  /* 0x00002200ff033984 */ /* 0x000e280000000400 */
[----:B------:R-:W1:Y:S04]  /*0c00*/  @P4 LDS.U16 R5, [0x24] ;  /* 0x00002400ff054984 */ /* 0x000e680000000400 */
[----:B------:R-:W2:Y:S04]  /*0c10*/  @P5 LDS.U16 R7, [0x26] ;  /* 0x00002600ff075984 */ /* 0x000ea80000000400 */
[----:B------:R-:W3:Y:S01]  /*0c20*/  @P1 LDS.U16 R9, [0x28] ;  /* 0x00002800ff091984 */ /* 0x000ee20000000400 */
[----:B0-----:R-:W-:-:S05]  /*0c30*/  @P3 HSETP2.GEU.AND P6, PT, R0.H0_H0, R3.H0_H0, PT ;  /* 0x2000000300003234 */ /* 0x001fca0003fce800 */
[----:B------:R-:W-:-:S04]  /*0c40*/  @P3 SEL R3, R0, R3, P6 ;  /* 0x0000000300033207 */ /* 0x000fc80003000000 */
[----:B------:R-:W-:Y:S02]  /*0c50*/  @P3 PRMT R0, R3, 0x7610, R0 ;  /* 0x0000761003003816 */ /* 0x000fe40000000000 */
[----:B------:R-:W0:Y:S01]  /*0c60*/  @P2 LDS.U16 R3, [0x2a] ;  /* 0x00002a00ff032984 */ /* 0x000e220000000400 */
[----:B------:R-:W-:Y:S02]  /*0c70*/  ISETP.GE.AND P3, PT, R4, 0xc1, PT ;  /* 0x000000c10400780c */ /* 0x000fe40003f66270 */
[----:B-1----:R-:W-:-:S05]  /*0c80*/  @P4 HSETP2.GEU.AND P6, PT, R0.H0_H0, R5.H0_H0, PT ;  /* 0x2000000500004234 */ /* 0x002fca0003fce800 */
[----:B------:R-:W-:-:S04]  /*0c90*/  @P4 SEL R5, R0, R5, P6 ;  /* 0x0000000500054207 */ /* 0x000fc80003000000 */
[----:B------:R-:W-:Y:S02]  /*0ca0*/  @P4 PRMT R0, R5, 0x7610, R0 ;  /* 0x0000761005004816 */ /* 0x000fe40000000000 */
[----:B------:R-:W1:Y:S01]  /*0cb0*/  @P3 LDS.U16 R5, [0x2c] ;  /* 0x00002c00ff053984 */ /* 0x000e620000000400 */
[----:B------:R-:W-:Y:S02]  /*0cc0*/  ISETP.GE.AND P4, PT, R4, 0xe1, PT ;  /* 0x000000e10400780c */ /* 0x000fe40003f86270 */
[----:B--2---:R-:W-:-:S05]  /*0cd0*/  @P5 HSETP2.GEU.AND P6, PT, R0.H0_H0, R7.H0_H0, PT ;  /* 0x2000000700005234 */ /* 0x004fca0003fce800 */
[----:B------:R-:W-:-:S04]  /*0ce0*/  @P5 SEL R7, R0, R7, P6 ;  /* 0x0000000700075207 */ /* 0x000fc80003000000 */
[----:B------:R-:W-:Y:S02]  /*0cf0*/  @P5 PRMT R0, R7, 0x7610, R0 ;  /* 0x0000761007005816 */ /* 0x000fe40000000000 */
[----:B------:R-:W2:Y:S01]  /*0d00*/  @P4 LDS.U16 R7, [0x2e] ;  /* 0x00002e00ff074984 */ /* 0x000ea20000000400 */
[----:B------:R-:W-:Y:S02]  /*0d10*/  ISETP.GE.AND P5, PT, R4, 0x101, PT ;  /* 0x000001010400780c */ /* 0x000fe40003fa6270 */
[----:B---3--:R-:W-:-:S05]  /*0d20*/  @P1 HSETP2.GEU.AND P6, PT, R0.H0_H0, R9.H0_H0, PT ;  /* 0x2000000900001234 */ /* 0x008fca0003fce800 */
[----:B------:R-:W-:-:S04]  /*0d30*/  @P1 SEL R9, R0, R9, P6 ;  /* 0x0000000900091207 */ /* 0x000fc80003000000 */
[----:B------:R-:W-:Y:S02]  /*0d40*/  @P1 PRMT R0, R9, 0x7610, R0 ;  /* 0x0000761009001816 */ /* 0x000fe40000000000 */
[----:B------:R-:W3:Y:S01]  /*0d50*/  @P5 LDS.U16 R9, [0x30] ;  /* 0x00003000ff095984 */ /* 0x000ee20000000400 */
[----:B------:R-:W-:Y:S02]  /*0d60*/  ISETP.GE.AND P1, PT, R4, 0x121, PT ;  /* 0x000001210400780c */ /* 0x000fe40003f26270 */
        /* <DEDUP_REMOVED lines=108> */
[----:B------:R-:W1:Y:S03]  /*1430*/  @P2 LDS.U16 R5, [0x5c] ;  /* 0x00005c00ff052984 */ /* 0x000e660000000400 */
[----:B--2---:R-:W-:-:S05]  /*1440*/  @P4 HSETP2.GEU.AND P3, PT, R0.H0_H0, R7.H0_H0, PT ;  /* 0x2000000700004234 */ /* 0x004fca0003f6e800 */
[----:B------:R-:W-:-:S04]  /*1450*/  @P4 SEL R7, R0, R7, P3 ;  /* 0x0000000700074207 */ /* 0x000fc80001800000 */
[----:B------:R-:W-:-:S05]  /*1460*/  @P4 PRMT R0, R7, 0x7610, R0 ;  /* 0x0000761007004816 */ /* 0x000fca0000000000 */
[----:B---3--:R-:W-:-:S05]  /*1470*/  @P5 HSETP2.GEU.AND P3, PT, R0.H0_H0, R9.H0_H0, PT ;  /* 0x2000000900005234 */ /* 0x008fca0003f6e800 */
[----:B------:R-:W-:-:S04]  /*1480*/  @P5 SEL R9, R0, R9, P3 ;  /* 0x0000000900095207 */ /* 0x000fc80001800000 */
[----:B------:R-:W-:-:S05]  /*1490*/  @P5 PRMT R0, R9, 0x7610, R0 ;  /* 0x0000761009005816 */ /* 0x000fca0000000000 */
[----:B0-----:R-:W-:-:S05]  /*14a0*/  @P1 HSETP2.GEU.AND P3, PT, R0.H0_H0, R3.H0_H0, PT ;  /* 0x2000000300001234 */ /* 0x001fca0003f6e800 */
[----:B------:R-:W-:Y:S02]  /*14b0*/  @P1 SEL R3, R0, R3, P3 ;  /* 0x0000000300031207 */ /* 0x000fe40001800000 */
[----:B------:R-:W-:Y:S02]  /*14c0*/  ISETP.GE.AND P3, PT, R4, 0x3e1, PT ;  /* 0x000003e10400780c */ /* 0x000fe40003f66270 */
[----:B------:R-:W-:-:S05]  /*14d0*/  @P1 PRMT R0, R3, 0x7610, R0 ;  /* 0x0000761003001816 */ /* 0x000fca0000000000 */
[----:B-1----:R-:W-:-:S05]  /*14e0*/  @P2 HSETP2.GEU.AND P1, PT, R0.H0_H0, R5.H0_H0, PT ;  /* 0x2000000500002234 */ /* 0x002fca0003f2e800 */
[----:B------:R-:W-:-:S04]  /*14f0*/  @P2 SEL R5, R0, R5, P1 ;  /* 0x0000000500052207 */ /* 0x000fc80000800000 */
[----:B------:R-:W-:Y:S01]  /*1500*/  @P2 PRMT R0, R5, 0x7610, R0 ;  /* 0x0000761005002816 */ /* 0x000fe20000000000 */
[----:B------:R-:W-:Y:S05]  /*1510*/  @!P3 BRA `(.L_x_2023) ;  /* 0x000008500000b947 */ /* 0x000fea0003800000 */
[----:B------:R-:W0:Y:S02]  /*1520*/  LDS.U16 R3, [0x5e] ;  /* 0x00005e00ff037984 */ /* 0x000e240000000400 */
[----:B0-----:R-:W-:-:S05]  /*1530*/  HSETP2.GEU.AND P1, PT, R0.H0_H0, R3.H0_H0, PT ;  /* 0x2000000300007234 */ /* 0x001fca0003f2e800 */
[----:B------:R-:W-:Y:S01]  /*1540*/  SEL R0, R0, R3, P1 ;  /* 0x0000000300007207 */ /* 0x000fe20000800000 */
[----:B------:R-:W-:Y:S05]  /*1550*/  BRA `(.L_x_2023) ;  /* 0x0000081000007947 */ /* 0x000fea0003800000 */
.L_x_2022:
[----:B------:R-:W-:Y:S02]  /*1560*/  LOP3.LUT R4, R0, 0xffff, RZ, 0xc0, !PT ;  /* 0x0000ffff00047812 */ /* 0x000fe400078ec0ff */
[C---:B0-----:R-:W-:Y:S02]  /*1570*/  ISETP.GT.AND P0, PT, R3.reuse, 0x1e, PT ;  /* 0x0000001e0300780c */ /* 0x041fe40003f04270 */
[----:B------:R-:W-:Y:S01]  /*1580*/  ISETP.NE.AND P2, PT, R3, RZ, PT ;  /* 0x000000ff0300720c */ /* 0x000fe20003f45270 */
[----:B------:R-:W0:Y:S10]  /*1590*/  SHFL.DOWN PT, R7, R4, 0x1, 0x1f ;  /* 0x08201f0004077f89 */ /* 0x000e3400000e0000 */
[----:B0-----:R-:W-:-:S05]  /*15a0*/  @!P0 HSETP2.GEU.AND P1, PT, R0.H0_H0, R7.H0_H0, PT ;  /* 0x2000000700008234 */ /* 0x001fca0003f2e800 */
[----:B------:R-:W-:-:S04]  /*15b0*/  @!P0 SEL R2, R0, R7, P1 ;  /* 0x0000000700028207 */ /* 0x000fc80000800000 */
[----:B------:R-:W-:Y:S02]  /*15c0*/  @!P0 PRMT R0, R2, 0x7610, R0 ;  /* 0x0000761002008816 */ /* 0x000fe40000000000 */
[----:B------:R-:W-:Y:S02]  /*15d0*/  ISETP.GT.AND P0, PT, R3, 0x1d, PT ;  /* 0x0000001d0300780c */ /* 0x000fe40003f04270 */
[----:B------:R-:W-:-:S05]  /*15e0*/  LOP3.LUT R2, R0, 0xffff, RZ, 0xc0, !PT ;  /* 0x0000ffff00027812 */ /* 0x000fca00078ec0ff */
[----:B------:R0:W1:Y:S04]  /*15f0*/  SHFL.DOWN PT, R7, R2, 0x2, 0x1f ;  /* 0x08401f0002077f89 */ /* 0x00006800000e0000 */
[----:B0-----:R-:W0:Y:S02]  /*1600*/  S2R R2, SR_TID.X ;  /* 0x0000000000027919 */ /* 0x001e240000002100 */
[----:B-1----:R-:W-:-:S05]  /*1610*/  @!P0 HSETP2.GEU.AND P1, PT, R0.H0_H0, R7.H0_H0, PT ;  /* 0x2000000700008234 */ /* 0x002fca0003f2e800 */
[----:B------:R-:W-:-:S04]  /*1620*/  @!P0 SEL R7, R0, R7, P1 ;  /* 0x0000000700078207 */ /* 0x000fc80000800000 */
[----:B------:R-:W-:Y:S02]  /*1630*/  @!P0 PRMT R0, R7, 0x7610, R0 ;  /* 0x0000761007008816 */ /* 0x000fe40000000000 */
[----:B------:R-:W-:Y:S02]  /*1640*/  ISETP.GT.AND P0, PT, R3, 0x1b, PT ;  /* 0x0000001b0300780c */ /* 0x000fe40003f04270 */
[----:B------:R-:W-:-:S05]  /*1650*/  LOP3.LUT R4, R0, 0xffff, RZ, 0xc0, !PT ;  /* 0x0000ffff00047812 */ /* 0x000fca00078ec0ff */
[----:B------:R-:W1:Y:S06]  /*1660*/  SHFL.DOWN PT, R7, R4, 0x4, 0x1f ;  /* 0x08801f0004077f89 */ /* 0x000e6c00000e0000 */
        /* <DEDUP_REMOVED lines=15> */
[----:B0-----:R-:W-:-:S03]  /*1760*/  ISETP.NE.AND P0, PT, R2, RZ, PT ;  /* 0x000000ff0200720c */ /* 0x001fc60003f05270 */
[----:B------:R0:W-:Y:S04]  /*1770*/  @!P2 STS.U16 [R5+0x20], R0 ;  /* 0x000020000500a388 */ /* 0x0001e80000000400 */
[----:B------:R-:W-:Y:S06]  /*1780*/  BAR.SYNC.DEFER_BLOCKING 0x0 ;  /* 0x0000000000007b1d */ /* 0x000fec0000010000 */
[----:B------:R-:W-:Y:S05]  /*1790*/  @P0 BRA `(.L_x_2023) ;  /* 0x000005d000000947 */ /* 0x000fea0003800000 */
[----:B0-----:R-:W0:Y:S04]  /*17a0*/  LDS.64 R6, [0x20] ;  /* 0x00002000ff067984 */ /* 0x001e280000000a00 */
[----:B------:R-:W1:Y:S01]  /*17b0*/  LDS.64 R4, [0x28] ;  /* 0x00002800ff047984 */ /* 0x000e620000000a00 */
[----:B0-----:R-:W-:-:S02]  /*17c0*/  PRMT R3, R6, 0x7632, R3 ;  /* 0x0000763206037816 */ /* 0x001fc40000000003 */
[----:B-1----:R-:W-:-:S03]  /*17d0*/  PRMT R9, R4, 0x7610, R9 ;  /* 0x0000761004097816 */ /* 0x002fc60000000009 */
[----:B------:R-:W-:-:S05]  /*17e0*/  HSETP2.GEU.AND P1, PT, R0.H0_H0, R3.H0_H0, PT ;  /* 0x2000000300007234 */ /* 0x000fca0003f2e800 */
[----:B------:R-:W-:Y:S02]  /*17f0*/  SEL R0, R0, R3, P1 ;  /* 0x0000000300007207 */ /* 0x000fe40000800000 */
[----:B------:R-:W-:-:S03]  /*1800*/  PRMT R3, R7, 0x7632, R3 ;  /* 0x0000763207037816 */ /* 0x000fc60000000003 */
[----:B------:R-:W-:-:S05]  /*1810*/  HSETP2.GEU.AND P1, PT, R0.H0_H0, R7.H0_H0, PT ;  /* 0x2000000700007234 */ /* 0x000fca0003f2e800 */
[----:B------:R-:W-:Y:S02]  /*1820*/  SEL R0, R0, R7, P1 ;  /* 0x0000000700007207 */ /* 0x000fe40000800000 */
[----:B------:R-:W0:Y:S03]  /*1830*/  LDS.64 R6, [0x30] ;  /* 0x00003000ff067984 */ /* 0x000e260000000a00 */
[----:B------:R-:W-:-:S05]  /*1840*/  HSETP2.GEU.AND P1, PT, R0.H0_H0, R3.H0_H0, PT ;  /* 0x2000000300007234 */ /* 0x000fca0003f2e800 */
[----:B------:R-:W-:Y:S02]  /*1850*/  SEL R0, R0, R3, P1 ;  /* 0x0000000300007207 */ /* 0x000fe40000800000 */
[----:B------:R-:W-:-:S03]  /*1860*/  PRMT R3, R4, 0x7632, R3 ;  /* 0x0000763204037816 */ /* 0x000fc60000000003 */
[----:B------:R-:W-:-:S05]  /*1870*/  HSETP2.GEU.AND P1, PT, R0.H0_H0, R9.H0_H0, PT ;  /* 0x2000000900007234 */ /* 0x000fca0003f2e800 */
[----:B------:R-:W-:-:S05]  /*1880*/  SEL R0, R0, R9, P1 ;  /* 0x0000000900007207 */ /* 0x000fca0000800000 */
[----:B------:R-:W-:-:S05]  /*1890*/  HSETP2.GEU.AND P1, PT, R0.H0_H0, R3.H0_H0, PT ;  /* 0x2000000300007234 */ /* 0x000fca0003f2e800 */
[----:B------:R-:W-:Y:S02]  /*18a0*/  SEL R0, R0, R3, P1 ;  /* 0x0000000300007207 */ /* 0x000fe40000800000 */
[----:B------:R-:W-:-:S03]  /*18b0*/  PRMT R3, R5, 0x7632, R3 ;  /* 0x0000763205037816 */ /* 0x000fc60000000003 */
[----:B------:R-:W-:-:S05]  /*18c0*/  HSETP2.GEU.AND P1, PT, R0.H0_H0, R5.H0_H0, PT ;  /* 0x2000000500007234 */ /* 0x000fca0003f2e800 */
[----:B------:R-:W-:Y:S02]  /*18d0*/  SEL R0, R0, R5, P1 ;  /* 0x0000000500007207 */ /* 0x000fe40000800000 */
[----:B------:R-:W1:Y:S01]  /*18e0*/  LDS.64 R4, [0x38] ;  /* 0x00003800ff047984 */ /* 0x000e620000000a00 */
[----:B0-----:R-:W-:Y:S02]  /*18f0*/  PRMT R9, R6, 0x7610, R9 ;  /* 0x0000761006097816 */ /* 0x001fe40000000009 */
        /* <DEDUP_REMOVED lines=10> */
[----:B------:R-:W0:Y:S01]  /*19a0*/  LDS.64 R6, [0x40] ;  /* 0x00004000ff067984 */ /* 0x000e220000000a00 */
[----:B-1----:R-:W-:Y:S02]  /*19b0*/  PRMT R9, R4, 0x7610, R9 ;  /* 0x0000761004097816 */ /* 0x002fe40000000009 */
        /* <DEDUP_REMOVED lines=46> */
[----:B-1----:R-:W-:-:S03]  /*1ca0*/  PRMT R7, R4, 0x7610, R7 ;  /* 0x0000761004077816 */ /* 0x002fc60000000007 */
        /* <DEDUP_REMOVED lines=9> */
[----:B------:R-:W-:-:S05]  /*1d40*/  SEL R0, R0, R5, P1 ;  /* 0x0000000500007207 */ /* 0x000fca0000800000 */
[----:B------:R-:W-:-:S05]  /*1d50*/  HSETP2.GEU.AND P1, PT, R0.H0_H0, R3.H0_H0, PT ;  /* 0x2000000300007234 */ /* 0x000fca0003f2e800 */
[----:B------:R-:W-:-:S03]  /*1d60*/  SEL R0, R0, R3, P1 ;  /* 0x0000000300007207 */ /* 0x000fc60000800000 */
.L_x_2023:
[----:B0-----:R-:W-:Y:S05]  /*1d70*/  BSYNC B0 ;  /* 0x0000000000007941 */ /* 0x001fea0003800000 */
.L_x_2021:
[----:B------:R-:W0:Y:S01]  /*1d80*/  @!P0 S2R R5, SR_CTAID.X ;  /* 0x0000000000058919 */ /* 0x000e220000002500 */
[----:B------:R-:W-:Y:S01]  /*1d90*/  @!P0 IMAD.MOV.U32 R4, RZ, RZ, 0x4 ;  /* 0x00000004ff048424 */ /* 0x000fe200078e00ff */
[----:B------:R-:W-:Y:S01]  /*1da0*/  @!P0 HADD2.F32 R3, -RZ, R0.H0_H0 ;  /* 0x20000000ff038230 */ /* 0x000fe20000004100 */
[----:B------:R-:W-:Y:S01]  /*1db0*/  ISETP.GE.AND P1, PT, R2, c[0x0][0x180], PT ;  /* 0x0000600002007a0c */ /* 0x000fe20003f26270 */
[----:B------:R1:W-:Y:S01]  /*1dc0*/  @!P0 STS.U16 [0x62], R0 ;  /* 0x00006200ff008388 */ /* 0x0003e20000000400 */
[----:B0-----:R-:W-:-:S05]  /*1dd0*/  @!P0 IMAD.WIDE R4, R5, R4, c[0x0][0x170] ;  /* 0x00005c0005048625 */ /* 0x001fca00078e0204 */
[----:B------:R1:W-:Y:S04]  /*1de0*/  @!P0 STG.E [R4.64], R3 ;  /* 0x0000000304008986 */ /* 0x0003e8000c101906 */
[----:B------:R-:W-:Y:S06]  /*1df0*/  BAR.SYNC.DEFER_BLOCKING 0x0 ;  /* 0x0000000000007b1d */ /* 0x000fec0000010000 */
[----:B------:R-:W-:Y:S05]  /*1e00*/  @P1 EXIT ;  /* 0x000000000000194d */ /* 0x000fea0003800000 */
[----:B-1----:R-:W0:Y:S01]  /*1e10*/  LDS.U16 R0, [0x62] ;  /* 0x00006200ff007984 */ /* 0x002e220000000400 */
[----:B------:R-:W-:Y:S01]  /*1e20*/  LOP3.LUT R4, RZ, R2, RZ, 0x33, !PT ;  /* 0x00000002ff047212 */ /* 0x000fe200078e33ff */
[----:B------:R-:W-:Y:S03]  /*1e30*/  BSSY B0, `(.L_x_2024) ;  /* 0x0000029000007945 */ /* 0x000fe60003800000 */
[----:B------:R-:W-:-:S04]  /*1e40*/  IADD3 R4, R4, c[0x0][0x180], RZ ;  /* 0x0000600004047a10 */ /* 0x000fc80007ffe0ff */
[C---:B------:R-:W-:Y:S01]  /*1e50*/  ISETP.GE.U32.AND P0, PT, R4.reuse, 0xc00, PT ;  /* 0x00000c000400780c */ /* 0x040fe20003f06070 */
[----:B0-----:R-:W-:Y:S01]  /*1e60*/  HADD2.F32 R3, -RZ, R0.H0_H0 ;  /* 0x20000000ff037230 */ /* 0x001fe20000004100 */
[----:B------:R-:W-:Y:S01]  /*1e70*/  LEA.HI R0, R4, 0x1, RZ, 0x16 ;  /* 0x0000000104007811 */ /* 0x000fe200078fb0ff */
[----:B------:R-:W-:-:S03]  /*1e80*/  IMAD.MOV.U32 R4, RZ, RZ, R2 ;  /* 0x000000ffff047224 */ /* 0x000fc600078e0002 */
[----:B------:R-:W-:Y:S01]  /*1e90*/  LOP3.LUT P1, R5, R0, 0x3, RZ, 0xc0, !PT ;  /* 0x0000000300057812 */ /* 0x000fe2000782c0ff */
[----:B------:R-:W0:Y:S02]  /*1ea0*/  MUFU.RCP R3, R3 ;  /* 0x0000000300037308 */ /* 0x000e240000001000 */
[----:B0-----:R-:W-:-:S10]  /*1eb0*/  FMUL.FTZ R0, R3, 127 ;  /* 0x42fe000003007820 */ /* 0x001fd40000410000 */
[----:B------:R-:W-:Y:S05]  /*1ec0*/  @!P1 BRA `(.L_x_2025) ;  /* 0x000001f000009947 */ /* 0x000fea0003800000 */
[----:B------:R-:W0:Y:S01]  /*1ed0*/  S2UR UR4, SR_CTAID.X ;  /* 0x00000000000479c3 */ /* 0x000e220000002500 */
[----:B------:R-:W-:Y:S02]  /*1ee0*/  ULDC UR5, c[0x0][0x180] ;  /* 0x0000600000057ab9 */ /* 0x000fe40000000800 */
[----:B0-----:R-:W-:-:S04]  /*1ef0*/  UIMAD UR4, UR4, UR5, URZ ;  /* 0x00000005040472a4 */ /* 0x001fc8000f8e023f */
[----:B------:R-:W-:Y:S02]  /*1f00*/  USHF.R.S32.HI UR5, URZ, 0x1f, UR4 ;  /* 0x0000001f3f057899 */ /* 0x000fe40008011404 */
[C---:B------:R-:W-:Y:S02]  /*1f10*/  IADD3 R9, P1, R2.reuse, UR4, RZ ;  /* 0x0000000402097c10 */ /* 0x040fe4000ff3e0ff */
[C---:B------:R-:W-:Y:S02]  /*1f20*/  IADD3 R3, R2.reuse, UR4, RZ ;  /* 0x0000000402037c10 */ /* 0x040fe4000fffe0ff */
[----:B------:R-:W-:Y:S02]  /*1f30*/  LEA.HI.X.SX32 R4, R2, UR5, 0x1, P1 ;  /* 0x0000000502047c11 */ /* 0x000fe400088f0eff */
[----:B------:R-:W-:Y:S02]  /*1f40*/  LEA R8, P2, R9, c[0x0][0x160], 0x1 ;  /* 0x0000580009087a11 */ /* 0x000fe400078408ff */
[----:B------:R-:W-:-:S02]  /*1f50*/  IADD3 R10, P1, R3, c[0x0][0x168], RZ ;  /* 0x00005a00030a7a10 */ /* 0x000fc40007f3e0ff */
[----:B------:R-:W-:Y:S01]  /*1f60*/  LEA.HI.X R9, R9, c[0x0][0x164], R4, 0x1, P2 ;  /* 0x0000590009097a11 */ /* 0x000fe200010f0c04 */
[----:B------:R-:W-:Y:S01]  /*1f70*/  IMAD.MOV.U32 R4, RZ, RZ, R2 ;  /* 0x000000ffff047224 */ /* 0x000fe200078e0002 */
[----:B------:R-:W-:Y:S02]  /*1f80*/  LEA.HI.X.SX32 R11, R3, c[0x0][0x16c], 0x1, P1 ;  /* 0x00005b00030b7a11 */ /* 0x000fe400008f0eff */
.L_x_2026:
[----:B0-----:R-:W-:Y:S02]  /*1f90*/  IMAD.MOV.U32 R2, RZ, RZ, R8 ;  /* 0x000000ffff027224 */ /* 0x001fe400078e0008 */
[----:B------:R-:W-:-:S05]  /*1fa0*/  IMAD.MOV.U32 R3, RZ, RZ, R9 ;  /* 0x000000ffff037224 */ /* 0x000fca00078e0009 */
[----:B------:R0:W2:Y:S01]  /*1fb0*/  LDG.E.U16 R2, [R2.64] ;  /* 0x0000000602027981 */ /* 0x0000a2000c1e1500 */
[----:B------:R-:W-:Y:S01]  /*1fc0*/  IMAD.MOV.U32 R7, RZ, RZ, RZ ;  /* 0x000000ffff077224 */ /* 0x000fe200078e00ff */
[----:B------:R-:W-:Y:S02]  /*1fd0*/  IADD3 R5, R5, -0x1, RZ ;  /* 0xffffffff05057810 */ /* 0x000fe40007ffe0ff */
[----:B------:R-:W-:Y:S02]  /*1fe0*/  IADD3 R8, P3, R8, 0x800, RZ ;  /* 0x0000080008087810 */ /* 0x000fe40007f7e0ff */
[----:B------:R-:W-:-:S03]  /*1ff0*/  IADD3 R4, R4, 0x400, RZ ;  /* 0x0000040004047810 */ /* 0x000fc60007ffe0ff */
[----:B------:R-:W-:Y:S02]  /*2000*/  IMAD.X R9, RZ, RZ, R9, P3 ;  /* 0x000000ffff097224 */ /* 0x000fe400018e0609 */
[----:B0-----:R-:W-:Y:S01]  /*2010*/  IMAD.MOV.U32 R3, RZ, RZ, R11 ;  /* 0x000000ffff037224 */ /* 0x001fe200078e000b */
[----:B--2---:R-:W-:Y:S01]  /*2020*/  HADD2.F32 R13, -RZ, R2.H0_H0 ;  /* 0x20000002ff0d7230 */ /* 0x004fe20000004100 */
[----:B------:R-:W-:Y:S01]  /*2030*/  IMAD.MOV.U32 R2, RZ, RZ, R10 ;  /* 0x000000ffff027224 */ /* 0x000fe200078e000a */
[----:B------:R-:W-:-:S03]  /*2040*/  IADD3 R10, P2, R10, 0x400, RZ ;  /* 0x000004000a0a7810 */ /* 0x000fc60007f5e0ff */
[----:B------:R-:W-:Y:S02]  /*2050*/  FSETP.GEU.FTZ.AND P1, PT, |R13|, c[0x0][0x178], PT ;  /* 0x00005e000d007a0b */ /* 0x000fe40003f3e200 */
[----:B------:R-:W-:-:S11]  /*2060*/  IMAD.X R11, RZ, RZ, R11, P2 ;  /* 0x000000ffff0b7224 */ /* 0x000fd600010e060b */
[----:B------:R-:W-:-:S04]  /*2070*/  @!P1 FMUL.FTZ R6, R0, R13 ;  /* 0x0000000d00069220 */ /* 0x000fc80000410000 */
[----:B------:R-:W0:Y:S01]  /*2080*/  @!P1 F2I.FTZ.NTZ R7, R6 ;  /* 0x0000000600079305 */ /* 0x000e220000213100 */
[----:B------:R-:W-:Y:S01]  /*2090*/  ISETP.NE.AND P1, PT, R5, RZ, PT ;  /* 0x000000ff0500720c */ /* 0x000fe20003f25270 */
[----:B0-----:R0:W-:-:S12]  /*20a0*/  STG.E.U8 [R2.64], R7 ;  /* 0x0000000702007986 */ /* 0x0011d8000c101106 */
[----:B------:R-:W-:Y:S05]  /*20b0*/  @P1 BRA `(.L_x_2026) ;  /* 0xfffffed000001947 */ /* 0x000fea000383ffff */
.L_x_2025:
[----:B------:R-:W-:Y:S05]  /*20c0*/  BSYNC B0 ;  /* 0x0000000000007941 */ /* 0x000fea0003800000 */
.L_x_2024:
[----:B------:R-:W-:Y:S05]  /*20d0*/  @!P0 EXIT ;  /* 0x000000000000894d */ /* 0x000fea0003800000 */
[----:B0-----:R-:W0:Y:S01]  /*20e0*/  S2R R2, SR_CTAID.X ;  /* 0x0000000000027919 */ /* 0x001e220000002500 */
[----:B------:R-:W-:Y:S01]  /*20f0*/  SHF.R.S32.HI R3, RZ, 0x1f, R4 ;  /* 0x0000001fff037819 */ /* 0x000fe20000011404 */
[----:B0-----:R-:W-:-:S04]  /*2100*/  IMAD R7, R2, c[0x0][0x180], RZ ;  /* 0x0000600002077a24 */ /* 0x001fc800078e02ff */
[C---:B------:R-:W-:Y:S01]  /*2110*/  IMAD.IADD R2, R7.reuse, 0x1, R4 ;  /* 0x0000000107027824 */ /* 0x040fe200078e0204 */
[----:B------:R-:W-:-:S04]  /*2120*/  IADD3 R5, P0, R7, R4, RZ ;  /* 0x0000000407057210 */ /* 0x000fc80007f1e0ff */
[----:B------:R-:W-:Y:S02]  /*2130*/  LEA R9, P1, R5, c[0x0][0x160], 0x1 ;  /* 0x0000580005097a11 */ /* 0x000fe400078208ff */
[C---:B------:R-:W-:Y:S02]  /*2140*/  IADD3 R10, P2, R2.reuse, c[0x0][0x168], RZ ;  /* 0x00005a00020a7a10 */ /* 0x040fe40007f5e0ff */
[----:B------:R-:W-:Y:S02]  /*2150*/  LEA.HI.X.SX32 R6, R7, R3, 0x1, P0 ;  /* 0x0000000307067211 */ /* 0x000fe400000f0eff */
[----:B------:R-:W-:Y:S02]  /*2160*/  LEA.HI.X.SX32 R11, R2, c[0x0][0x16c], 0x1, P2 ;  /* 0x00005b00020b7a11 */ /* 0x000fe400010f0eff */
[----:B------:R-:W-:Y:S02]  /*2170*/  LEA.HI.X R3, R5, c[0x0][0x164], R6, 0x1, P1 ;  /* 0x0000590005037a11 */ /* 0x000fe400008f0c06 */
.L_x_2027:
[----:B------:R-:W-:-:S05]  /*2180*/  IMAD.MOV.U32 R2, RZ, RZ, R9 ;  /* 0x000000ffff027224 */ /* 0x000fca00078e0009 */
[----:B0-----:R-:W2:Y:S01]  /*2190*/  LDG.E.U16 R5, [R2.64] ;  /* 0x0000000602057981 */ /* 0x001ea2000c1e1500 */
[----:B------:R-:W-:Y:S02]  /*21a0*/  IMAD.MOV.U32 R9, RZ, RZ, RZ ;  /* 0x000000ffff097224 */ /* 0x000fe400078e00ff */
[----:B------:R-:W-:Y:S01]  /*21b0*/  IMAD.MOV.U32 R7, RZ, RZ, R11 ;  /* 0x000000ffff077224 */ /* 0x000fe200078e000b */
[----:B--2---:R-:W-:-:S05]  /*21c0*/  HADD2.F32 R5, -RZ, R5.H0_H0 ;  /* 0x20000005ff057230 */ /* 0x004fca0000004100 */
[----:B------:R-:W-:-:S13]  /*21d0*/  FSETP.GEU.FTZ.AND P0, PT, |R5|, c[0x0][0x178], PT ;  /* 0x00005e0005007a0b */ /* 0x000fda0003f1e200 */
[----:B------:R-:W-:-:S04]  /*21e0*/  @!P0 FMUL.FTZ R6, R0, R5 ;  /* 0x0000000500068220 */ /* 0x000fc80000410000 */
[----:B------:R0:W1:Y:S02]  /*21f0*/  @!P0 F2I.FTZ.NTZ R9, R6 ;  /* 0x0000000600098305 */ /* 0x0000640000213100 */
[----:B0-----:R-:W-:-:S05]  /*2200*/  IMAD.MOV.U32 R6, RZ, RZ, R10 ;  /* 0x000000ffff067224 */ /* 0x001fca00078e000a */
[----:B-1----:R0:W-:Y:S04]  /*2210*/  STG.E.U8 [R6.64], R9 ;  /* 0x0000000906007986 */ /* 0x0021e8000c101106 */
[----:B------:R-:W2:Y:S02]  /*2220*/  LDG.E.U16 R5, [R2.64+0x800] ;  /* 0x0008000602057981 */ /* 0x000ea4000c1e1500 */
[----:B--2---:R-:W-:Y:S01]  /*2230*/  HADD2.F32 R11, -RZ, R5.H0_H0 ;  /* 0x20000005ff0b7230 */ /* 0x004fe20000004100 */
[----:B------:R-:W-:-:S04]  /*2240*/  IMAD.MOV.U32 R5, RZ, RZ, RZ ;  /* 0x000000ffff057224 */ /* 0x000fc800078e00ff */
[----:B------:R-:W-:-:S13]  /*2250*/  FSETP.GEU.FTZ.AND P0, PT, |R11|, c[0x0][0x178], PT ;  /* 0x00005e000b007a0b */ /* 0x000fda0003f1e200 */
[----:B------:R-:W-:-:S04]  /*2260*/  @!P0 FMUL.FTZ R8, R0, R11 ;  /* 0x0000000b00088220 */ /* 0x000fc80000410000 */
[----:B------:R-:W1:Y:S02]  /*2270*/  @!P0 F2I.FTZ.NTZ R5, R8 ;  /* 0x0000000800058305 */ /* 0x000e640000213100 */
[----:B-1----:R1:W-:Y:S04]  /*2280*/  STG.E.U8 [R6.64+0x400], R5 ;  /* 0x0004000506007986 */ /* 0x0023e8000c101106 */
[----:B------:R-:W2:Y:S01]  /*2290*/  LDG.E.U16 R10, [R2.64+0x1000] ;  /* 0x00100006020a7981 */ /* 0x000ea2000c1e1500 */
[----:B0-----:R-:W-:Y:S01]  /*22a0*/  IMAD.MOV.U32 R9, RZ, RZ, RZ ;  /* 0x000000ffff097224 */ /* 0x001fe200078e00ff */
[----:B--2---:R-:W-:-:S05]  /*22b0*/  HADD2.F32 R11, -RZ, R10.H0_H0 ;  /* 0x2000000aff0b7230 */ /* 0x004fca0000004100 */
[----:B------:R-:W-:-:S13]  /*22c0*/  FSETP.GEU.FTZ.AND P0, PT, |R11|, c[0x0][0x178], PT ;  /* 0x00005e000b007a0b */ /* 0x000fda0003f1e200 */
[----:B------:R-:W-:-:S04]  /*22d0*/  @!P0 FMUL.FTZ R10, R0, R11 ;  /* 0x0000000b000a8220 */ /* 0x000fc80000410000 */
[----:B------:R-:W0:Y:S02]  /*22e0*/  @!P0 F2I.FTZ.NTZ R9, R10 ;  /* 0x0000000a00098305 */ /* 0x000e240000213100 */
[----:B0-----:R0:W-:Y:S04]  /*22f0*/  STG.E.U8 [R6.64+0x800], R9 ;  /* 0x0008000906007986 */ /* 0x0011e8000c101106 */
[----:B------:R2:W3:Y:S01]  /*2300*/  LDG.E.U16 R11, [R2.64+0x1800] ;  /* 0x00180006020b7981 */ /* 0x0004e2000c1e1500 */
[----:B-1----:R-:W-:Y:S01]  /*2310*/  IMAD.MOV.U32 R5, RZ, RZ, RZ ;  /* 0x000000ffff057224 */ /* 0x002fe200078e00ff */
[----:B------:R-:W-:Y:S02]  /*2320*/  IADD3 R4, R4, 0x1000, RZ ;  /* 0x0000100004047810 */ /* 0x000fe40007ffe0ff */
[----:B------:R-:W-:-:S02]  /*2330*/  IADD3 R10, P2, R6, 0x1000, RZ ;  /* 0x00001000060a7810 */ /* 0x000fc40007f5e0ff */
[----:B0-----:R-:W-:-:S05]  /*2340*/  IADD3 R9, P1, R2, 0x2000, RZ ;  /* 0x0000200002097810 */ /* 0x001fca0007f3e0ff */
[----:B--2---:R-:W-:Y:S01]  /*2350*/  IMAD.X R3, RZ, RZ, R3, P1 ;  /* 0x000000ffff037224 */ /* 0x004fe200008e0603 */
[----:B---3--:R-:W-:-:S05]  /*2360*/  HADD2.F32 R11, -RZ, R11.H0_H0 ;  /* 0x2000000bff0b7230 */ /* 0x008fca0000004100 */
[----:B------:R-:W-:-:S13]  /*2370*/  FSETP.GEU.FTZ.AND P0, PT, |R11|, c[0x0][0x178], PT ;  /* 0x00005e000b007a0b */ /* 0x000fda0003f1e200 */
[----:B------:R-:W-:Y:S02]  /*2380*/  @!P0 FMUL.FTZ R8, R0, R11 ;  /* 0x0000000b00088220 */ /* 0x000fe40000410000 */
[----:B------:R-:W-:Y:S02]  /*2390*/  IMAD.X R11, RZ, RZ, R7, P2 ;  /* 0x000000ffff0b7224 */ /* 0x000fe400010e0607 */
[----:B------:R-:W0:Y:S01]  /*23a0*/  @!P0 F2I.FTZ.NTZ R5, R8 ;  /* 0x0000000800058305 */ /* 0x000e220000213100 */
[----:B------:R-:W-:Y:S01]  /*23b0*/  ISETP.GE.AND P0, PT, R4, c[0x0][0x180], PT ;  /* 0x0000600004007a0c */ /* 0x000fe20003f06270 */
[----:B0-----:R0:W-:-:S12]  /*23c0*/  STG.E.U8 [R6.64+0xc00], R5 ;  /* 0x000c000506007986 */ /* 0x0011d8000c101106 */
[----:B------:R-:W-:Y:S05]  /*23d0*/  @!P0 BRA `(.L_x_2027) ;  /* 0xfffffda000008947 */ /* 0x000fea000383ffff */
[----:B------:R-:W-:Y:S05]  /*23e0*/  EXIT ;  /* 0x000000000000794d */ /* 0x000fea0003800000 */
.L_x_2028:
        /* <DEDUP_REMOVED lines=9> */
.L_x_2207:


//--------------------- .text._Z16kInt8VectorQuantI6__halfLi1024ELi0EEvPT_PaPffii --------------------------
	.section	.text._Z16kInt8VectorQuantI6__halfLi1024ELi0EEvPT_PaPffii,"ax",@progbits
	.sectioninfo	@"SHI_REGISTERS=25"
	.align	128
        .global         _Z16kInt8VectorQuantI6__halfLi1024ELi0EEvPT_PaPffii
        .type           _Z16kInt8VectorQuantI6__halfLi1024ELi0EEvPT_PaPffii,@function
        .size           _Z16kInt8VectorQuantI6__halfLi1024ELi0EEvPT_PaPffii,(.L_x_2208 - _Z16kInt8VectorQuantI6__halfLi1024ELi0EEvPT_PaPffii)
        .other          _Z16kInt8VectorQuantI6__halfLi1024ELi0EEvPT_PaPffii,@"STO_CUDA_ENTRY STV_DEFAULT"
_Z16kInt8VectorQuantI6__halfLi1024ELi0EEvPT_PaPffii:
.text._Z16kInt8VectorQuantI6__halfLi1024ELi0EEvPT_PaPffii:
        /* <DEDUP_REMOVED lines=25> */
.L_x_2033:
[----:B------:R-:W-:-:S06]  /*0190*/  IMAD.MOV.U32 R2, RZ, RZ, R8 ;  /* 0x000000ffff027224 */ /* 0x000fcc00078e0008 */
[----:B------:R0:W2:Y:S01]  /*01a0*/  LDG.E.EF.U16 R2, [R2.64] ;  /* 0x0000000602027981 */ /* 0x0000a2000c0e1500 */
[----:B------:R-:W-:Y:S01]  /*01b0*/  IADD3 R6, R6, -0x1, RZ ;  /* 0xffffffff06067810 */ /* 0x000fe20007ffe0ff */
[----:B------:R-:W-:Y:S01]  /*01c0*/  HADD2.F32 R4, -RZ, R4.H0_H0 ;  /* 0x20000004ff047230 */ /* 0x000fe20000004100 */
[----:B------:R-:W-:Y:S02]  /*01d0*/  IADD3 R8, P3, R8, 0x800, RZ ;  /* 0x0000080008087810 */ /* 0x000fe40007f7e0ff */
[----:B------:R-:W-:Y:S02]  /*01e0*/  ISETP.NE.AND P0, PT, R6, RZ, PT ;  /* 0x000000ff0600720c */ /* 0x000fe40003f05270 */
[----:B------:R-:W-:Y:S01]  /*01f0*/  IADD3 R5, R5, 0x400, RZ ;  /* 0x0000040005057810 */ /* 0x000fe20007ffe0ff */
[----:B0-----:R-:W-:Y:S01]  /*0200*/  IMAD.X R3, RZ, RZ, R3, P3 ;  /* 0x000000ffff037224 */ /* 0x001fe200018e0603 */
[----:B--2---:R-:W-:-:S05]  /*0210*/  HADD2.F32 R7, -RZ, R2.H0_H0 ;  /* 0x20000002ff077230 */ /* 0x004fca0000004100 */
[----:B------:R-:W-:-:S05]  /*0220*/  FADD.FTZ R7, |R7|, -RZ ;  /* 0x800000ff07077221 */ /* 0x000fca0000010200 */
[----:B------:R-:W-:-:S05]  /*0230*/  F2FP.PACK_AB R7, RZ, R7 ;  /* 0x00000007ff07723e */ /* 0x000fca00000000ff */
[----:B------:R-:W-:-:S05]  /*0240*/  HADD2.F32 R7, -RZ, R7.H0_H0 ;  /* 0x20000007ff077230 */ /* 0x000fca0000004100 */
[----:B------:R-:W-:-:S04]  /*0250*/  FMNMX.FTZ R4, R4, R7, !PT ;  /* 0x0000000704047209 */ /* 0x000fc80007810000 */
[----:B------:R-:W-:Y:S01]  /*0260*/  F2FP.PACK_AB R4, RZ, R4 ;  /* 0x00000004ff04723e */ /* 0x000fe200000000ff */
[----:B------:R-:W-:Y:S05]  /*0270*/  @P0 BRA `(.L_x_2033) ;  /* 0xffffff1000000947 */ /* 0x000fea000383ffff */
.L_x_2032:
[----:B------:R-:W-:Y:S05]  /*0280*/  BSYNC B1 ;  /* 0x0000000000017941 */ /* 0x000fea0003800000 */
.L_x_2031:
[----:B------:R-:W-:Y:S05]  /*0290*/  @!P2 BRA `(.L_x_2030) ;  /* 0x000010b00000a947 */ /* 0x000fea0003800000 */
[----:B------:R-:W0:Y:S01]  /*02a0*/  S2UR UR4, SR_CTAID.X ;  /* 0x00000000000479c3 */ /* 0x000e220000002500 */
[----:B------:R-:W-:Y:S01]  /*02b0*/  ULDC UR5, c[0x0][0x180] ;  /* 0x0000600000057ab9 */ /* 0x000fe20000000800 */
[C---:B------:R-:W-:Y:S01]  /*02c0*/  IADD3 R7, -R5.reuse, c[0x0][0x180], RZ ;  /* 0x0000600005077a10 */ /* 0x040fe20007ffe1ff */
[----:B------:R-:W-:Y:S01]  /*02d0*/  BSSY B1, `(.L_x_2034) ;  /* 0x000009a000017945 */ /* 0x000fe20003800000 */
[----:B------:R-:W-:Y:S02]  /*02e0*/  IADD3 R6, R5, 0x400, RZ ;  /* 0x0000040005067810 */ /* 0x000fe40007ffe0ff */
[----:B------:R-:W-:Y:S02]  /*02f0*/  ISETP.GT.AND P2, PT, R7, 0x3000, PT ;  /* 0x000030000700780c */ /* 0x000fe40003f44270 */
        /* <DEDUP_REMOVED lines=11> */
[----:B------:R-:W-:Y:S02]  /*03b0*/  LEA.HI.X.SX32 R16, R3, UR5, 0x1, P4 ;  /* 0x0000000503107c11 */ /* 0x000fe4000a0f0eff */
[----:B------:R-:W-:Y:S02]  /*03c0*/  LEA R2, P0, R7, c[0x0][0x160], 0x1 ;  /* 0x0000580007027a11 */ /* 0x000fe400078008ff */
[----:B------:R-:W-:Y:S02]  /*03d0*/  LEA R8, P3, R9, c[0x0][0x160], 0x1 ;  /* 0x0000580009087a11 */ /* 0x000fe400078608ff */
[----:B------:R-:W-:-:S02]  /*03e0*/  LEA R12, P4, R13, c[0x0][0x160], 0x1 ;  /* 0x000058000d0c7a11 */ /* 0x000fc400078808ff */
[----:B------:R-:W-:Y:S02]  /*03f0*/  LEA R10, P5, R11, c[0x0][0x160], 0x1 ;  /* 0x000058000b0a7a11 */ /* 0x000fe400078a08ff */
[----:B------:R-:W-:Y:S02]  /*0400*/  LEA.HI.X R3, R7, c[0x0][0x164], R6, 0x1, P0 ;  /* 0x0000590007037a11 */ /* 0x000fe400000f0c06 */
[----:B------:R-:W-:Y:S02]  /*0410*/  LEA.HI.X R9, R9, c[0x0][0x164], R18, 0x1, P3 ;  /* 0x0000590009097a11 */ /* 0x000fe400018f0c12 */
[----:B------:R-:W-:Y:S02]  /*0420*/  LEA.HI.X R13, R13, c[0x0][0x164], R16, 0x1, P4 ;  /* 0x000059000d0d7a11 */ /* 0x000fe400020f0c10 */
[----:B------:R-:W-:Y:S02]  /*0430*/  LEA.HI.X R11, R11, c[0x0][0x164], R14, 0x1, P5 ;  /* 0x000059000b0b7a11 */ /* 0x000fe400028f0c0e */
[----:B------:R-:W-:Y:S01]  /*0440*/  PLOP3.LUT P0, PT, PT, PT, PT, 0x80, 0x0 ;  /* 0x000000000000781c */ /* 0x000fe20003f0f070 */
[----:B------:R-:W-:Y:S07]  /*0450*/  @!P2 BRA `(.L_x_2035) ;  /* 0x000008100000a947 */ /* 0x000fee0003800000 */
[----:B------:R-:W-:Y:S01]  /*0460*/  IMAD.MOV.U32 R6, RZ, RZ, c[0x0][0x180] ;  /* 0x00006000ff067624 */ /* 0x000fe200078e00ff */
[----:B------:R-:W-:-:S04]  /*0470*/  PLOP3.LUT P0, PT, PT, PT, PT, 0x8, 0x0 ;  /* 0x000000000000781c */ /* 0x000fc80003f0e170 */
[----:B------:R-:W-:Y:S02]  /*0480*/  IADD3 R6, R6, -0x3000, RZ ;  /* 0xffffd00006067810 */ /* 0x000fe40007ffe0ff */
.L_x_2036:
[----:B------:R0:W2:Y:S04]  /*0490*/  LDG.E.EF.U16 R7, [R2.64] ;  /* 0x0000000602077981 */ /* 0x0000a8000c0e1500 */
[----:B------:R1:W3:Y:S04]  /*04a0*/  LDG.E.EF.U16 R10, [R10.64] ;  /* 0x000000060a0a7981 */ /* 0x0002e8000c0e1500 */
[----:B-1----:R1:W4:Y:S01]  /*04b0*/  LDG.E.EF.U16 R11, [R12.64] ;  /* 0x000000060c0b7981 */ /* 0x002322000c0e1500 */
[----:B0-----:R-:W-:Y:S02]  /*04c0*/  IMAD.MOV.U32 R2, RZ, RZ, R8 ;  /* 0x000000ffff027224 */ /* 0x001fe400078e0008 */
[----:B------:R-:W-:-:S05]  /*04d0*/  IMAD.MOV.U32 R3, RZ, RZ, R9 ;  /* 0x000000ffff037224 */ /* 0x000fca00078e0009 */
[----:B------:R-:W5:Y:S04]  /*04e0*/  LDG.E.EF.U16 R22, [R2.64] ;  /* 0x0000000602167981 */ /* 0x000f68000c0e1500 */
[----:B------:R-:W5:Y:S04]  /*04f0*/  LDG.E.EF.U16 R21, [R2.64+0x800] ;  /* 0x0008000602157981 */ /* 0x000f68000c0e1500 */
[----:B------:R-:W5:Y:S04]  /*0500*/  LDG.E.EF.U16 R20, [R2.64+0x1000] ;  /* 0x0010000602147981 */ /* 0x000f68000c0e1500 */
[----:B------:R-:W5:Y:S04]  /*0510*/  LDG.E.EF.U16 R19, [R2.64+0x1800] ;  /* 0x0018000602137981 */ /* 0x000f68000c0e1500 */
[----:B------:R-:W5:Y:S04]  /*0520*/  LDG.E.EF.U16 R18, [R2.64+0x2000] ;  /* 0x0020000602127981 */ /* 0x000f68000c0e1500 */
[----:B------:R-:W5:Y:S04]  /*0530*/  LDG.E.EF.U16 R17, [R2.64+0x2800] ;  /* 0x0028000602117981 */ /* 0x000f68000c0e1500 */
[----:B------:R-:W5:Y:S04]  /*0540*/  LDG.E.EF.U16 R16, [R2.64+0x3000] ;  /* 0x0030000602107981 */ /* 0x000f68000c0e1500 */
[----:B------:R-:W5:Y:S04]  /*0550*/  LDG.E.EF.U16 R15, [R2.64+0x3800] ;  /* 0x00380006020f7981 */ /* 0x000f68000c0e1500 */
[----:B------:R-:W5:Y:S04]  /*0560*/  LDG.E.EF.U16 R14, [R2.64+0x4000] ;  /* 0x00400006020e7981 */ /* 0x000f68000c0e1500 */
[----:B-1----:R-:W5:Y:S04]  /*0570*/  LDG.E.EF.U16 R13, [R2.64+0x4800] ;  /* 0x00480006020d7981 */ /* 0x002f68000c0e1500 */
[----:B------:R-:W5:Y:S04]  /*0580*/  LDG.E.EF.U16 R12, [R2.64+0x5000] ;  /* 0x00500006020c7981 */ /* 0x000f68000c0e1500 */
[----:B------:R-:W5:Y:S04]  /*0590*/  LDG.E.EF.U16 R9, [R2.64+0x5800] ;  /* 0x0058000602097981 */ /* 0x000f68000c0e1500 */
[----:B------:R-:W5:Y:S01]  /*05a0*/  LDG.E.EF.U16 R8, [R2.64+0x6000] ;  /* 0x0060000602087981 */ /* 0x000f62000c0e1500 */
[----:B------:R-:W-:Y:S01]  /*05b0*/  HADD2.F32 R4, -RZ, R4.H0_H0 ;  /* 0x20000004ff047230 */ /* 0x000fe20000004100 */
[----:B------:R-:W-:-:S04]  /*05c0*/  IADD3 R5, R5, 0x4000, RZ ;  /* 0x0000400005057810 */ /* 0x000fc80007ffe0ff */
[----:B------:R-:W-:Y:S01]  /*05d0*/  ISETP.GE.AND P2, PT, R5, R6, PT ;  /* 0x000000060500720c */ /* 0x000fe20003f46270 */
[----:B--2---:R-:W-:Y:S02]  /*05e0*/  HADD2.F32 R7, -RZ, R7.H0_H0 ;  /* 0x20000007ff077230 */ /* 0x004fe40000004100 */
[----:B---3--:R-:W-:-:S03]  /*05f0*/  HADD2.F32 R10, -RZ, R10.H0_H0 ;  /* 0x2000000aff0a7230 */ /* 0x008fc60000004100 */
[----:B------:R-:W-:Y:S02]  /*0600*/  FADD.FTZ R7, |R7|, -RZ ;  /* 0x800000ff07077221 */ /* 0x000fe40000010200 */
[----:B------:R-:W-:-:S03]  /*0610*/  FADD.FTZ R10, |R10|, -RZ ;  /* 0x800000ff0a0a7221 */ /* 0x000fc60000010200 */
[----:B------:R-:W-:Y:S01]  /*0620*/  F2FP.PACK_AB R7, RZ, R7 ;  /* 0x00000007ff07723e */ /* 0x000fe200000000ff */
[----:B----4-:R-:W-:-:S04]  /*0630*/  HADD2.F32 R11, -RZ, R11.H0_H0 ;  /* 0x2000000bff0b7230 */ /* 0x010fc80000004100 */
[----:B------:R-:W-:Y:S01]  /*0640*/  HADD2.F32 R7, -RZ, R7.H0_H0 ;  /* 0x20000007ff077230 */ /* 0x000fe20000004100 */
[----:B------:R-:W-:-:S04]  /*0650*/  FADD.FTZ R11, |R11|, -RZ ;  /* 0x800000ff0b0b7221 */ /* 0x000fc80000010200 */
[----:B------:R-:W-:Y:S01]  /*0660*/  FMNMX.FTZ R7, R4, R7, !PT ;  /* 0x0000000704077209 */ /* 0x000fe20007810000 */
[----:B-----5:R-:W-:-:S03]  /*0670*/  HADD2.F32 R22, -RZ, R22.H0_H0 ;  /* 0x20000016ff167230 */ /* 0x020fc60000004100 */
[----:B------:R-:W-:Y:S01]  /*0680*/  F2FP.PACK_AB R7, R10, R7 ;  /* 0x000000070a07723e */ /* 0x000fe200000000ff */
[----:B------:R-:W-:Y:S01]  /*0690*/  HADD2.F32 R21, -RZ, R21.H0_H0 ;  /* 0x20000015ff157230 */ /* 0x000fe20000004100 */
[----:B------:R-:W-:-:S03]  /*06a0*/  IADD3 R10, P5, R2, 0x7000, RZ ;  /* 0x00007000020a7810 */ /* 0x000fc60007fbe0ff */
[--C-:B------:R-:W-:Y:S01]  /*06b0*/  HADD2.F32 R4, -RZ, R7.reuse.H0_H0 ;  /* 0x20000007ff047230 */ /* 0x100fe20000004100 */
[----:B------:R-:W-:Y:S01]  /*06c0*/  FADD.FTZ R21, |R21|, -RZ ;  /* 0x800000ff15157221 */ /* 0x000fe20000010200 */
[----:B------:R-:W-:Y:S02]  /*06d0*/  HADD2.F32 R7, -RZ, R7.H1_H1 ;  /* 0x30000007ff077230 */ /* 0x000fe40000004100 */
[----:B------:R-:W-:Y:S02]  /*06e0*/  HADD2.F32 R20, -RZ, R20.H0_H0 ;  /* 0x20000014ff147230 */ /* 0x000fe40000004100 */
[----:B------:R-:W-:Y:S01]  /*06f0*/  HADD2.F32 R19, -RZ, R19.H0_H0 ;  /* 0x20000013ff137230 */ /* 0x000fe20000004100 */
[----:B------:R-:W-:Y:S01]  /*0700*/  FMNMX.FTZ R4, R4, R7, !PT ;  /* 0x0000000704047209 */ /* 0x000fe20007810000 */
[----:B------:R-:W-:-:S03]  /*0710*/  HADD2.F32 R18, -RZ, R18.H0_H0 ;  /* 0x20000012ff127230 */ /* 0x000fc60000004100 */
[----:B------:R-:W-:Y:S01]  /*0720*/  F2FP.PACK_AB R4, R11, R4 ;  /* 0x000000040b04723e */ /* 0x000fe200000000ff */
[----:B------:R-:W-:Y:S01]  /*0730*/  FADD.FTZ R11, |R22|, -RZ ;  /* 0x800000ff160b7221 */ /* 0x000fe20000010200 */
[----:B------:R-:W-:Y:S01]  /*0740*/  HADD2.F32 R17, -RZ, R17.H0_H0 ;  /* 0x20000011ff117230 */ /* 0x000fe20000004100 */
[----:B------:R-:W-:Y:S02]  /*0750*/  FADD.FTZ R19, |R19|, -RZ ;  /* 0x800000ff13137221 */ /* 0x000fe40000010200 */
[--C-:B------:R-:W-:Y:S02]  /*0760*/  HADD2.F32 R7, -RZ, R4.reuse.H0_H0 ;  /* 0x20000004ff077230 */ /* 0x100fe40000004100 */
[----:B------:R-:W-:Y:S01]  /*0770*/  HADD2.F32 R4, -RZ, R4.H1_H1 ;  /* 0x30000004ff047230 */ /* 0x000fe20000004100 */
[----:B------:R-:W-:Y:S01]  /*0780*/  FADD.FTZ R17, |R17|, -RZ ;  /* 0x800000ff11117221 */ /* 0x000fe20000010200 */
        /* <DEDUP_REMOVED lines=16> */
[----:B------:R-:W-:-:S04]  /*0890*/  FADD.FTZ R9, |R9|, -RZ ;  /* 0x800000ff09097221 */ /* 0x000fc80000010200 */
[--C-:B------:R-:W-:Y:S02]  /*08a0*/  HADD2.F32 R7, -RZ, R4.reuse.H0_H0 ;  /* 0x20000004ff077230 */ /* 0x100fe40000004100 */
[----:B------:R-:W-:-:S05]  /*08b0*/  HADD2.F32 R4, -RZ, R4.H1_H1 ;  /* 0x30000004ff047230 */ /* 0x000fca0000004100 */
[----:B------:R-:W-:-:S04]  /*08c0*/  FMNMX.FTZ R4, R7, R4, !PT ;  /* 0x0000000407047209 */ /* 0x000fc80007810000 */
[----:B------:R-:W-:Y:S01]  /*08d0*/  F2FP.PACK_AB R4, R11, R4 ;  /* 0x000000040b04723e */ /* 0x000fe200000000ff */
[----:B------:R-:W-:-:S04]  /*08e0*/  FADD.FTZ R11, |R18|, -RZ ;  /* 0x800000ff120b7221 */ /* 0x000fc80000010200 */
[--C-:B------:R-:W-:Y:S02]  /*08f0*/  HADD2.F32 R7, -RZ, R4.reuse.H0_H0 ;  /* 0x20000004ff077230 */ /* 0x100fe40000004100 */
[----:B------:R-:W-:-:S05]  /*0900*/  HADD2.F32 R4, -RZ, R4.H1_H1 ;  /* 0x30000004ff047230 */ /* 0x000fca0000004100 */
[----:B------:R-:W-:-:S04]  /*0910*/  FMNMX.FTZ R4, R7, R4, !PT ;  /* 0x0000000407047209 */ /* 0x000fc80007810000 */
[----:B------:R-:W-:-:S05]  /*0920*/  F2FP.PACK_AB R4, R19, R4 ;  /* 0x000000041304723e */ /* 0x000fca00000000ff */
        /* <DEDUP_REMOVED lines=22> */
[----:B------:R-:W-:Y:S01]  /*0a90*/  FADD.FTZ R11, |R12|, -RZ ;  /* 0x800000ff0c0b7221 */ /* 0x000fe20000010200 */
[----:B------:R-:W-:-:S03]  /*0aa0*/  IADD3 R12, P4, R2, 0x7800, RZ ;  /* 0x00007800020c7810 */ /* 0x000fc60007f9e0ff */
[--C-:B------:R-:W-:Y:S02]  /*0ab0*/  HADD2.F32 R7, -RZ, R4.reuse.H0_H0 ;  /* 0x20000004ff077230 */ /* 0x100fe40000004100 */
[----:B------:R-:W-:-:S05]  /*0ac0*/  HADD2.F32 R4, -RZ, R4.H1_H1 ;  /* 0x30000004ff047230 */ /* 0x000fca0000004100 */
[----:B------:R-:W-:-:S04]  /*0ad0*/  FMNMX.FTZ R4, R7, R4, !PT ;  /* 0x0000000407047209 */ /* 0x000fc80007810000 */
[----:B------:R-:W-:Y:S01]  /*0ae0*/  F2FP.PACK_AB R4, R13, R4 ;  /* 0x000000040d04723e */ /* 0x000fe200000000ff */
[----:B------:R-:W-:-:S04]  /*0af0*/  IMAD.X R13, RZ, RZ, R3, P4 ;  /* 0x000000ffff0d7224 */ /* 0x000fc800020e0603 */
        /* <DEDUP_REMOVED lines=9> */
[----:B------:R-:W-:Y:S01]  /*0b90*/  FADD.FTZ R9, |R8|, -RZ ;  /* 0x800000ff08097221 */ /* 0x000fe20000010200 */
[C---:B------:R-:W-:Y:S02]  /*0ba0*/  IADD3 R8, P3, R2.reuse, 0x8000, RZ ;  /* 0x0000800002087810 */ /* 0x040fe40007f7e0ff */
[----:B------:R-:W-:Y:S01]  /*0bb0*/  IADD3 R2, P6, R2, 0x6800, RZ ;  /* 0x0000680002027810 */ /* 0x000fe20007fde0ff */
[--C-:B------:R-:W-:Y:S02]  /*0bc0*/  HADD2.F32 R7, -RZ, R4.reuse.H0_H0 ;  /* 0x20000004ff077230 */ /* 0x100fe40000004100 */
[----:B------:R-:W-:-:S05]  /*0bd0*/  HADD2.F32 R4, -RZ, R4.H1_H1 ;  /* 0x30000004ff047230 */ /* 0x000fca0000004100 */
[----:B------:R-:W-:-:S04]  /*0be0*/  FMNMX.FTZ R4, R7, R4, !PT ;  /* 0x0000000407047209 */ /* 0x000fc80007810000 */
[----:B------:R-:W-:Y:S01]  /*0bf0*/  F2FP.PACK_AB R4, R9, R4 ;  /* 0x000000040904723e */ /* 0x000fe200000000ff */
[--C-:B------:R-:W-:Y:S02]  /*0c00*/  IMAD.X R9, RZ, RZ, R3.reuse, P3 ;  /* 0x000000ffff097224 */ /* 0x100fe400018e0603 */
[----:B------:R-:W-:Y:S02]  /*0c10*/  IMAD.X R3, RZ, RZ, R3, P6 ;  /* 0x000000ffff037224 */ /* 0x000fe400030e0603 */
[--C-:B------:R-:W-:Y:S02]  /*0c20*/  HADD2.F32 R7, -RZ, R4.reuse.H0_H0 ;  /* 0x20000004ff077230 */ /* 0x100fe40000004100 */
[----:B------:R-:W-:-:S05]  /*0c30*/  HADD2.F32 R4, -RZ, R4.H1_H1 ;  /* 0x30000004ff047230 */ /* 0x000fca0000004100 */
[----:B------:R-:W-:-:S04]  /*0c40*/  FMNMX.FTZ R4, R7, R4, !PT ;  /* 0x0000000407047209 */ /* 0x000fc80007810000 */
[----:B------:R-:W-:Y:S01]  /*0c50*/  F2FP.PACK_AB R4, RZ, R4 ;  /* 0x00000004ff04723e */ /* 0x000fe200000000ff */
[----:B------:R-:W-:Y:S05]  /*0c60*/  @!P2 BRA `(.L_x_2036) ;  /* 0xfffff8200000a947 */ /* 0x000fea000383ffff */
.L_x_2035:
[----:B------:R-:W-:Y:S05]  /*0c70*/  BSYNC B1 ;  /* 0x0000000000017941 */ /* 0x000fea0003800000 */
.L_x_2034:
[----:B------:R-:W-:Y:S01]  /*0c80*/  IADD3 R6, -R5, c[0x0][0x180], RZ ;  /* 0x0000600005067a10 */ /* 0x000fe20007ffe1ff */
[----:B------:R-:W-:Y:S03]  /*0c90*/  BSSY B1, `(.L_x_2037) ;  /* 0x000004b000017945 */ /* 0x000fe60003800000 */
[----:B------:R-:W-:-:S13]  /*0ca0*/  ISETP.GT.AND P2, PT, R6, 0x1000, PT ;  /* 0x000010000600780c */ /* 0x000fda0003f44270 */
[----:B------:R-:W-:Y:S05]  /*0cb0*/  @!P2 BRA `(.L_x_2038) ;  /* 0x000004800000a947 */ /* 0x000fea0003800000 */
[----:B------:R-:W-:Y:S01]  /*0cc0*/  IMAD.MOV.U32 R14, RZ, RZ, R2 ;  /* 0x000000ffff0e7224 */ /* 0x000fe200078e0002 */
[----:B------:R0:W2:Y:S01]  /*0cd0*/  LDG.E.EF.U16 R16, [R10.64] ;  /* 0x000000060a107981 */ /* 0x0000a2000c0e1500 */
[----:B------:R-:W-:-:S03]  /*0ce0*/  IMAD.MOV.U32 R15, RZ, RZ, R3 ;  /* 0x000000ffff0f7224 */ /* 0x000fc600078e0003 */
[----:B------:R1:W3:Y:S04]  /*0cf0*/  LDG.E.EF.U16 R12, [R12.64] ;  /* 0x000000060c0c7981 */ /* 0x0002e8000c0e1500 */
[----:B------:R-:W4:Y:S04]  /*0d00*/  LDG.E.EF.U16 R14, [R14.64] ;  /* 0x000000060e0e7981 */ /* 0x000f28000c0e1500 */
[----:B------:R-:W5:Y:S04]  /*0d10*/  LDG.E.EF.U16 R7, [R8.64] ;  /* 0x0000000608077981 */ /* 0x000f68000c0e1500 */
[----:B------:R-:W3:Y:S04]  /*0d20*/  LDG.E.EF.U16 R6, [R8.64+0x800] ;  /* 0x0008000608067981 */ /* 0x000ee8000c0e1500 */
[----:B------:R-:W3:Y:S04]  /*0d30*/  LDG.E.EF.U16 R3, [R8.64+0x1000] ;  /* 0x0010000608037981 */ /* 0x000ee8000c0e1500 */
[----:B------:R-:W3:Y:S04]  /*0d40*/  LDG.E.EF.U16 R2, [R8.64+0x1800] ;  /* 0x0018000608027981 */ /* 0x000ee8000c0e1500 */
[----:B0-----:R-:W3:Y:S01]  /*0d50*/  LDG.E.EF.U16 R10, [R8.64+0x2000] ;  /* 0x00200006080a7981 */ /* 0x001ee2000c0e1500 */
[----:B------:R-:W-:Y:S01]  /*0d60*/  HADD2.F32 R4, -RZ, R4.H0_H0 ;  /* 0x20000004ff047230 */ /* 0x000fe20000004100 */
[----:B------:R-:W-:-:S02]  /*0d70*/  PLOP3.LUT P0, PT, PT, PT, PT, 0x8, 0x0 ;  /* 0x000000000000781c */ /* 0x000fc40003f0e170 */
[----:B------:R-:W-:Y:S01]  /*0d80*/  IADD3 R5, R5, 0x2000, RZ ;  /* 0x0000200005057810 */ /* 0x000fe20007ffe0ff */
[----:B----4-:R-:W-:-:S05]  /*0d90*/  HADD2.F32 R14, -RZ, R14.H0_H0 ;  /* 0x2000000eff0e7230 */ /* 0x010fca0000004100 */
[----:B------:R-:W-:Y:S01]  /*0da0*/  FADD.FTZ R14, |R14|, -RZ ;  /* 0x800000ff0e0e7221 */ /* 0x000fe20000010200 */
[----:B--2---:R-:W-:-:S04]  /*0db0*/  HADD2.F32 R16, -RZ, R16.H0_H0 ;  /* 0x20000010ff107230 */ /* 0x004fc80000004100 */
[----:B------:R-:W-:Y:S01]  /*0dc0*/  F2FP.PACK_AB R14, RZ, R14 ;  /* 0x0000000eff0e723e */ /* 0x000fe200000000ff */
[----:B-1----:R-:W-:-:S04]  /*0dd0*/  FADD.FTZ R13, |R16|, -RZ ;  /* 0x800000ff100d7221 */ /* 0x002fc80000010200 */
[----:B------:R-:W-:-:S05]  /*0de0*/  HADD2.F32 R11, -RZ, R14.H0_H0 ;  /* 0x2000000eff0b7230 */ /* 0x000fca0000004100 */
[----:B------:R-:W-:-:S04]  /*0df0*/  FMNMX.FTZ R4, R4, R11, !PT ;  /* 0x0000000b04047209 */ /* 0x000fc80007810000 */
[----:B------:R-:W-:Y:S01]  /*0e00*/  F2FP.PACK_AB R4, R13, R4 ;  /* 0x000000040d04723e */ /* 0x000fe200000000ff */
[----:B---3--:R-:W-:-:S04]  /*0e10*/  HADD2.F32 R12, -RZ, R12.H0_H0 ;  /* 0x2000000cff0c7230 */ /* 0x008fc80000004100 */
[--C-:B------:R-:W-:Y:S02]  /*0e20*/  HADD2.F32 R11, -RZ, R4.reuse.H0_H0 ;  /* 0x20000004ff0b7230 */ /* 0x100fe40000004100 */
[----:B------:R-:W-:Y:S01]  /*0e30*/  HADD2.F32 R4, -RZ, R4.H1_H1 ;  /* 0x30000004ff047230 */ /* 0x000fe20000004100 */
[----:B------:R-:W-:-:S04]  /*0e40*/  FADD.FTZ R13, |R12|, -RZ ;  /* 0x800000ff0c0d7221 */ /* 0x000fc80000010200 */
[----:B------:R-:W-:-:S04]  /*0e50*/  FMNMX.FTZ R4, R11, R4, !PT ;  /* 0x000000040b047209 */ /* 0x000fc80007810000 */
[----:B------:R-:W-:Y:S01]  /*0e60*/  F2FP.PACK_AB R4, R13, R4 ;  /* 0x000000040d04723e */ /* 0x000fe200000000ff */
[----:B-----5:R-:W-:-:S04]  /*0e70*/  HADD2.F32 R11, -RZ, R7.H0_H0 ;  /* 0x20000007ff0b7230 */ /* 0x020fc80000004100 */
[--C-:B------:R-:W-:Y:S02]  /*0e80*/  HADD2.F32 R7, -RZ, R4.reuse.H0_H0 ;  /* 0x20000004ff077230 */ /* 0x100fe40000004100 */
[----:B------:R-:W-:Y:S01]  /*0e90*/  HADD2.F32 R4, -RZ, R4.H1_H1 ;  /* 0x30000004ff047230 */ /* 0x000fe20000004100 */
[----:B------:R-:W-:-:S04]  /*0ea0*/  FADD.FTZ R11, |R11|, -RZ ;  /* 0x800000ff0b0b7221 */ /* 0x000fc80000010200 */
[----:B------:R-:W-:-:S04]  /*0eb0*/  FMNMX.FTZ R4, R7, R4, !PT ;  /* 0x0000000407047209 */ /* 0x000fc80007810000 */
[----:B------:R-:W-:Y:S01]  /*0ec0*/  F2FP.PACK_AB R4, R11, R4 ;  /* 0x000000040b04723e */ /* 0x000fe200000000ff */
[----:B------:R-:W-:-:S04]  /*0ed0*/  HADD2.F32 R11, -RZ, R6.H0_H0 ;  /* 0x20000006ff0b7230 */ /* 0x000fc80000004100 */
        /* <DEDUP_REMOVED lines=22> */
[----:B------:R-:W-:-:S05]  /*1040*/  F2FP.PACK_AB R2, R7, R2 ;  /* 0x000000020702723e */ /* 0x000fca00000000ff */
[--C-:B------:R-:W-:Y:S02]  /*1050*/  HADD2.F32 R3, -RZ, R2.reuse.H0_H0 ;  /* 0x20000002ff037230 */ /* 0x100fe40000004100 */
[----:B------:R-:W-:-:S05]  /*1060*/  HADD2.F32 R2, -RZ, R2.H1_H1 ;  /* 0x30000002ff027230 */ /* 0x000fca0000004100 */
[----:B------:R-:W-:Y:S02]  /*1070*/  FMNMX.FTZ R2, R3, R2, !PT ;  /* 0x0000000203027209 */ /* 0x000fe40007810000 */
[C---:B------:R-:W-:Y:S02]  /*1080*/  IADD3 R3, P2, R8.reuse, 0x4000, RZ ;  /* 0x0000400008037810 */ /* 0x040fe40007f5e0ff */
[----:B------:R-:W-:Y:S02]  /*1090*/  F2FP.PACK_AB R2, RZ, R2 ;  /* 0x00000002ff02723e */ /* 0x000fe400000000ff */
[----:B------:R-:W-:Y:S02]  /*10a0*/  IADD3 R12, P3, R8, 0x3800, RZ ;  /* 0x00003800080c7810 */ /* 0x000fe40007f7e0ff */
[----:B------:R-:W-:Y:S02]  /*10b0*/  PRMT R4, R2, 0x7610, R4 ;  /* 0x0000761002047816 */ /* 0x000fe40000000004 */
[----:B------:R-:W-:-:S02]  /*10c0*/  IADD3 R2, P5, R8, 0x2800, RZ ;  /* 0x0000280008027810 */ /* 0x000fc40007fbe0ff */
[----:B------:R-:W-:Y:S01]  /*10d0*/  IADD3 R10, P4, R8, 0x3000, RZ ;  /* 0x00003000080a7810 */ /* 0x000fe20007f9e0ff */
[----:B------:R-:W-:Y:S02]  /*10e0*/  IMAD.X R6, RZ, RZ, R9, P2 ;  /* 0x000000ffff067224 */ /* 0x000fe400010e0609 */
[----:B------:R-:W-:Y:S02]  /*10f0*/  IMAD.MOV.U32 R8, RZ, RZ, R3 ;  /* 0x000000ffff087224 */ /* 0x000fe400078e0003 */
[--C-:B------:R-:W-:Y:S02]  /*1100*/  IMAD.X R13, RZ, RZ, R9.reuse, P3 ;  /* 0x000000ffff0d7224 */ /* 0x100fe400018e0609 */
[--C-:B------:R-:W-:Y:S02]  /*1110*/  IMAD.X R3, RZ, RZ, R9.reuse, P5 ;  /* 0x000000ffff037224 */ /* 0x100fe400028e0609 */
[----:B------:R-:W-:Y:S02]  /*1120*/  IMAD.X R11, RZ, RZ, R9, P4 ;  /* 0x000000ffff0b7224 */ /* 0x000fe400020e0609 */
[----:B------:R-:W-:-:S02]  /*1130*/  IMAD.MOV.U32 R9, RZ, RZ, R6 ;  /* 0x000000ffff097224 */ /* 0x000fc400078e0006 */
.L_x_2038:
[----:B------:R-:W-:Y:S05]  /*1140*/  BSYNC B1 ;  /* 0x0000000000017941 */ /* 0x000fea0003800000 */
.L_x_2037:
[----:B------:R-:W-:-:S13]  /*1150*/  ISETP.LT.OR P0, PT, R5, c[0x0][0x180], P0 ;  /* 0x0000600005007a0c */ /* 0x000fda0000701670 */
[----:B------:R-:W-:Y:S05]  /*1160*/  @!P0 BRA `(.L_x_2030) ;  /* 0x000001e000008947 */ /* 0x000fea0003800000 */
[----:B------:R-:W2:Y:S04]  /*1170*/  LDG.E.EF.U16 R2, [R2.64] ;  /* 0x0000000602027981 */ /* 0x000ea8000c0e1500 */
[----:B------:R-:W3:Y:S04]  /*1180*/  LDG.E.EF.U16 R10, [R10.64] ;  /* 0x000000060a0a7981 */ /* 0x000ee8000c0e1500 */
[----:B------:R-:W4:Y:S04]  /*1190*/  LDG.E.EF.U16 R12, [R12.64] ;  /* 0x000000060c0c7981 */ /* 0x000f28000c0e1500 */
[----:B------:R-:W5:Y:S01]  /*11a0*/  LDG.E.EF.U16 R8, [R8.64] ;  /* 0x0000000608087981 */ /* 0x000f62000c0e1500 */
[----:B------:R-:W-:-:S02]  /*11b0*/  HADD2.F32 R4, -RZ, R4.H0_H0 ;  /* 0x20000004ff047230 */ /* 0x000fc40000004100 */
[----:B--2---:R-:W-:Y:S02]  /*11c0*/  HADD2.F32 R5, -RZ, R2.H0_H0 ;  /* 0x20000002ff057230 */ /* 0x004fe40000004100 */
[----:B---3--:R-:W-:-:S03]  /*11d0*/  HADD2.F32 R6, -RZ, R10.H0_H0 ;  /* 0x2000000aff067230 */ /* 0x008fc60000004100 */
[----:B------:R-:W-:Y:S01]  /*11e0*/  FADD.FTZ R5, |R5|, -RZ ;  /* 0x800000ff05057221 */ /* 0x000fe20000010200 */
[----:B----4-:R-:W-:Y:S01]  /*11f0*/  HADD2.F32 R12, -RZ, R12.H0_H0 ;  /* 0x2000000cff0c7230 */ /* 0x010fe20000004100 */
[----:B------:R-:W-:-:S03]  /*1200*/  FADD.FTZ R6, |R6|, -RZ ;  /* 0x800000ff06067221 */ /* 0x000fc60000010200 */
[----:B------:R-:W-:Y:S01]  /*1210*/  F2FP.PACK_AB R5, RZ, R5 ;  /* 0x00000005ff05723e */ /* 0x000fe200000000ff */
[----:B-----5:R-:W-:Y:S01]  /*1220*/  HADD2.F32 R8, -RZ, R8.H0_H0 ;  /* 0x20000008ff087230 */ /* 0x020fe20000004100 */
[----:B------:R-:W-:-:S03]  /*1230*/  FADD.FTZ R3, |R12|, -RZ ;  /* 0x800000ff0c037221 */ /* 0x000fc60000010200 */
[----:B------:R-:W-:-:S05]  /*1240*/  HADD2.F32 R5, -RZ, R5.H0_H0 ;  /* 0x20000005ff057230 */ /* 0x000fca0000004100 */
[----:B------:R-:W-:-:S04]  /*1250*/  FMNMX.FTZ R5, R5, R4, !PT ;  /* 0x0000000405057209 */ /* 0x000fc80007810000 */
[----:B------:R-:W-:-:S05]  /*1260*/  F2FP.PACK_AB R5, R6, R5 ;  /* 0x000000050605723e */ /* 0x000fca00000000ff */
[--C-:B------:R-:W-:Y:S02]  /*1270*/  HADD2.F32 R2, -RZ, R5.reuse.H0_H0 ;  /* 0x20000005ff027230 */ /* 0x100fe40000004100 */
[----:B------:R-:W-:-:S05]  /*1280*/  HADD2.F32 R5, -RZ, R5.H1_H1 ;  /* 0x30000005ff057230 */ /* 0x000fca0000004100 */
[----:B------:R-:W-:Y:S01]  /*1290*/  FMNMX.FTZ R2, R2, R5, !PT ;  /* 0x0000000502027209 */ /* 0x000fe20007810000 */
[----:B------:R-:W-:-:S03]  /*12a0*/  FADD.FTZ R5, |R8|, -RZ ;  /* 0x800000ff08057221 */ /* 0x000fc60000010200 */
[----:B------:R-:W-:-:S05]  /*12b0*/  F2FP.PACK_AB R2, R3, R2 ;  /* 0x000000020302723e */ /* 0x000fca00000000ff */
[--C-:B------:R-:W-:Y:S02]  /*12c0*/  HADD2.F32 R3, -RZ, R2.reuse.H0_H0 ;  /* 0x20000002ff037230 */ /* 0x100fe40000004100 */
[----:B------:R-:W-:-:S05]  /*12d0*/  HADD2.F32 R2, -RZ, R2.H1_H1 ;  /* 0x30000002ff027230 */ /* 0x000fca0000004100 */
[----:B------:R-:W-:-:S04]  /*12e0*/  FMNMX.FTZ R2, R3, R2, !PT ;  /* 0x0000000203027209 */ /* 0x000fc80007810000 */
[----:B------:R-:W-:-:S05]  /*12f0*/  F2FP.PACK_AB R2, R5, R2 ;  /* 0x000000020502723e */ /* 0x000fca00000000ff */
[--C-:B------:R-:W-:Y:S02]  /*1300*/  HADD2.F32 R3, -RZ, R2.reuse.H0_H0 ;  /* 0x20000002ff037230 */ /* 0x100fe40000004100 */
[----:B------:R-:W-:-:S05]  /*1310*/  HADD2.F32 R2, -RZ, R2.H1_H1 ;  /* 0x30000002ff027230 */ /* 0x000fca0000004100 */
[----:B------:R-:W-:-:S04]  /*1320*/  FMNMX.FTZ R2, R3, R2, !PT ;  /* 0x0000000203027209 */ /* 0x000fc80007810000 */
[----:B------:R-:W-:-:S04]  /*1330*/  F2FP.PACK_AB R2, RZ, R2 ;  /* 0x00000002ff02723e */ /* 0x000fc800000000ff */
[----:B------:R-:W-:Y:S02]  /*1340*/  PRMT R4, R2, 0x7610, R4 ;  /* 0x0000761002047816 */ /* 0x000fe40000000004 */
.L_x_2030:
[----:B------:R-:W-:Y:S05]  /*1350*/  BSYNC B0 ;  /* 0x0000000000007941 */ /* 0x000fea0003800000 */
.L_x_2029:
[----:B------:R-:W0:Y:S01]  /*1360*/  S2R R2, SR_LANEID ;  /* 0x0000000000027919 */ /* 0x000e220000000000 */
[----:B------:R-:W-:Y:S01]  /*1370*/  IMAD.MOV.U32 R10, RZ, RZ, c[0x0][0x180] ;  /* 0x00006000ff0a7624 */ /* 0x000fe200078e00ff */
[----:B------:R-:W-:Y:S01]  /*1380*/  SHF.R.S32.HI R3, RZ, 0x1f, R0 ;  /* 0x0000001fff037819 */ /* 0x000fe20000011400 */
[----:B------:R-:W-:Y:S03]  /*1390*/  BSSY B0, `(.L_x_2039) ;  /* 0x0000150000007945 */ /* 0x000fe60003800000 */
[----:B------:R-:W-:Y:S02]  /*13a0*/  ISETP.GT.AND P0, PT, R10, 0x3ff, PT ;  /* 0x000003ff0a00780c */ /* 0x000fe40003f04270 */
[----:B------:R-:W-:-:S04]  /*13b0*/  LEA.HI R3, R3, R0, RZ, 0x5 ;  /* 0x0000000003037211 */ /* 0x000fc800078f28ff */
[----:B------:R-:W-:-:S05]  /*13c0*/  SHF.R.S32.HI R5, RZ, 0x5, R3 ;  /* 0x00000005ff057819 */ /* 0x000fca0000011403 */
[----:B------:R-:W-:Y:S02]  /*13d0*/  IMAD.SHL.U32 R3, R5, 0x2, RZ ;  /* 0x0000000205037824 */ /* 0x000fe400078e00ff */
[----:B------:R-:W-:Y:S05]  /*13e0*/  @P0 BRA `(.L_x_2040) ;  /* 0x00000c9000000947 */ /* 0x000fea0003800000 */
[----:B------:R-:W-:Y:S01]  /*13f0*/  IMAD.SHL.U32 R5, R5, 0x20, RZ ;  /* 0x0000002005057824 */ /* 0x000fe200078e00ff */
[C---:B0-----:R-:W-:Y:S02]  /*1400*/  IADD3 R8, R2.reuse, 0x2, RZ ;  /* 0x0000000202087810 */ /* 0x041fe40007ffe0ff */
[----:B------:R-:W-:Y:S02]  /*1410*/  ISETP.NE.AND P3, PT, R2, RZ, PT ;  /* 0x000000ff0200720c */ /* 0x000fe40003f65270 */
[----:B------:R-:W-:Y:S02]  /*1420*/  IADD3 R6, R5, 0x20, RZ ;  /* 0x0000002005067810 */ /* 0x000fe40007ffe0ff */
[----:B------:R-:W-:Y:S02]  /*1430*/  LOP3.LUT R5, RZ, R5, RZ, 0x33, !PT ;  /* 0x00000005ff057212 */ /* 0x000fe400078e33ff */
[----:B------:R-:W-:-:S02]  /*1440*/  ISETP.GT.AND P0, PT, R6, c[0x0][0x180], PT ;  /* 0x0000600006007a0c */ /* 0x000fc40003f04270 */
[----:B------:R-:W-:Y:S02]  /*1450*/  IADD3 R5, R5, c[0x0][0x180], RZ ;  /* 0x0000600005057a10 */ /* 0x000fe40007ffe0ff */
[----:B------:R-:W-:Y:S02]  /*1460*/  LOP3.LUT R6, R4, 0xffff, RZ, 0xc0, !PT ;  /* 0x0000ffff04067812 */ /* 0x000fe400078ec0ff */
[----:B------:R-:W-:-:S04]  /*1470*/  SEL R5, R5, 0x1f, P0 ;  /* 0x0000001f05057807 */ /* 0x000fc80000000000 */
[C---:B------:R-:W-:Y:S01]  /*1480*/  ISETP.GE.AND P0, PT, R2.reuse, R5, PT ;  /* 0x000000050200720c */ /* 0x040fe20003f06270 */
[----:B------:R0:W1:Y:S02]  /*1490*/  SHFL.DOWN PT, R7, R6, 0x1, R5 ;  /* 0x0820000006077989 */ /* 0x00006400000e0005 */
[----:B0-----:R-:W-:-:S10]  /*14a0*/  IADD3 R6, R2, 0x4, RZ ;  /* 0x0000000402067810 */ /* 0x001fd40007ffe0ff */
[----:B-1----:R-:W-:-:S05]  /*14b0*/  @!P0 HSETP2.GEU.AND P2, PT, R4.H0_H0, R7.H0_H0, PT ;  /* 0x2000000704008234 */ /* 0x002fca0003f4e800 */
[----:B------:R-:W-:-:S04]  /*14c0*/  @!P0 SEL R7, R4, R7, P2 ;  /* 0x0000000704078207 */ /* 0x000fc80001000000 */
[----:B------:R-:W-:Y:S02]  /*14d0*/  @!P0 PRMT R4, R7, 0x7610, R4 ;  /* 0x0000761007048816 */ /* 0x000fe40000000004 */
[----:B------:R-:W-:Y:S02]  /*14e0*/  ISETP.GT.AND P0, PT, R8, R5, PT ;  /* 0x000000050800720c */ /* 0x000fe40003f04270 */
[----:B------:R-:W-:-:S05]  /*14f0*/  LOP3.LUT R12, R4, 0xffff, RZ, 0xc0, !PT ;  /* 0x0000ffff040c7812 */ /* 0x000fca00078ec0ff */
[----:B------:R-:W0:Y:S06]  /*1500*/  SHFL.DOWN PT, R7, R12, 0x2, R5 ;  /* 0x084000000c077989 */ /* 0x000e2c00000e0005 */
[----:B0-----:R-:W-:-:S05]  /*1510*/  @!P0 HSETP2.GEU.AND P2, PT, R4.H0_H0, R7.H0_H0, PT ;  /* 0x2000000704008234 */ /* 0x001fca0003f4e800 */
        /* <DEDUP_REMOVED lines=8> */
[----:B------:R-:W-:Y:S02]  /*15a0*/  IADD3 R6, R2, 0x8, RZ ;  /* 0x0000000802067810 */ /* 0x000fe40007ffe0ff */
[----:B------:R-:W-:Y:S02]  /*15b0*/  LOP3.LUT R12, R4, 0xffff, RZ, 0xc0, !PT ;  /* 0x0000ffff040c7812 */ /* 0x000fe400078ec0ff */
[----:B------:R-:W-:-:S03]  /*15c0*/  ISETP.GT.AND P0, PT, R6, R5, PT ;  /* 0x000000050600720c */ /* 0x000fc60003f04270 */
[----:B------:R-:W0:Y:S10]  /*15d0*/  SHFL.DOWN PT, R7, R12, 0x8, R5 ;  /* 0x090000000c077989 */ /* 0x000e3400000e0005 */
        /* <DEDUP_REMOVED lines=10> */
[----:B------:R-:W-:-:S03]  /*1680*/  ISETP.NE.AND P0, PT, R0, RZ, PT ;  /* 0x000000ff0000720c */ /* 0x000fc60003f05270 */
[----:B------:R0:W-:Y:S04]  /*1690*/  @!P3 STS.U16 [R3+0x20], R4 ;  /* 0x000020040300b388 */ /* 0x0001e80000000400 */
[----:B------:R-:W-:Y:S06]  /*16a0*/  BAR.SYNC.DEFER_BLOCKING 0x0 ;  /* 0x0000000000007b1d */ /* 0x000fec0000010000 */
[----:B------:R-:W-:Y:S05]  /*16b0*/  @P0 BRA `(.L_x_2041) ;  /* 0x000011d000000947 */ /* 0x000fea0003800000 */
[C---:B0-----:R-:W-:Y:S02]  /*16c0*/  ISETP.GE.AND P3, PT, R10.reuse, 0x21, PT ;  /* 0x000000210a00780c */ /* 0x041fe40003f66270 */
[----:B------:R-:W-:-:S02]  /*16d0*/  ISETP.GE.AND P2, PT, R10, 0x41, PT ;  /* 0x000000410a00780c */ /* 0x000fc40003f46270 */
[C---:B------:R-:W-:Y:S02]  /*16e0*/  ISETP.GE.AND P6, PT, R10.reuse, 0x61, PT ;  /* 0x000000610a00780c */ /* 0x040fe40003fc6270 */
[----:B------:R-:W-:-:S07]  /*16f0*/  ISETP.GE.AND P5, PT, R10, 0x81, PT ;  /* 0x000000810a00780c */ /* 0x000fce0003fa6270 */
[----:B------:R-:W0:Y:S04]  /*1700*/  @P3 LDS.U16 R3, [0x22] ;  /* 0x00002200ff033984 */ /* 0x000e280000000400 */
[----:B------:R-:W1:Y:S04]  /*1710*/  @P2 LDS.U16 R5, [0x24] ;  /* 0x00002400ff052984 */ /* 0x000e680000000400 */
[----:B------:R-:W2:Y:S04]  /*1720*/  @P6 LDS.U16 R7, [0x26] ;  /* 0x00002600ff076984 */ /* 0x000ea80000000400 */
[----:B------:R-:W3:Y:S01]  /*1730*/  @P5 LDS.U16 R9, [0x28] ;  /* 0x00002800ff095984 */ /* 0x000ee20000000400 */
[----:B0-----:R-:W-:-:S05]  /*1740*/  @P3 HSETP2.GEU.AND P4, PT, R4.H0_H0, R3.H0_H0, PT ;  /* 0x2000000304003234 */ /* 0x001fca0003f8e800 */
[----:B------:R-:W-:Y:S02]  /*1750*/  @P3 SEL R3, R4, R3, P4 ;  /* 0x0000000304033207 */ /* 0x000fe40002000000 */
[----:B------:R-:W-:Y:S02]  /*1760*/  ISETP.GE.AND P4, PT, R10, 0xa1, PT ;  /* 0x000000a10a00780c */ /* 0x000fe40003f86270 */
[----:B------:R-:W-:-:S05]  /*1770*/  @P3 PRMT R4, R3, 0x7610, R4 ;  /* 0x0000761003043816 */ /* 0x000fca0000000004 */
[----:B-1----:R-:W-:-:S05]  /*1780*/  @P2 HSETP2.GEU.AND P3, PT, R4.H0_H0, R5.H0_H0, PT ;  /* 0x2000000504002234 */ /* 0x002fca0003f6e800 */
[----:B------:R-:W-:Y:S01]  /*1790*/  @P2 SEL R5, R4, R5, P3 ;  /* 0x0000000504052207 */ /* 0x000fe20001800000 */
[----:B------:R-:W0:Y:S01]  /*17a0*/  @P4 LDS.U16 R3, [0x2a] ;  /* 0x00002a00ff034984 */ /* 0x000e220000000400 */
[----:B------:R-:W-:Y:S02]  /*17b0*/  ISETP.GE.AND P3, PT, R10, 0xc1, PT ;  /* 0x000000c10a00780c */ /* 0x000fe40003f66270 */
[----:B------:R-:W-:-:S05]  /*17c0*/  @P2 PRMT R4, R5, 0x7610, R4 ;  /* 0x0000761005042816 */ /* 0x000fca0000000004 */
[----:B--2---:R-:W-:-:S05]  /*17d0*/  @P6 HSETP2.GEU.AND P2, PT, R4.H0_H0, R7.H0_H0, PT ;  /* 0x2000000704006234 */ /* 0x004fca0003f4e800 */
[----:B------:R-:W-:Y:S01]  /*17e0*/  @P6 SEL R7, R4, R7, P2 ;  /* 0x0000000704076207 */ /* 0x000fe20001000000 */
[----:B------:R-:W1:Y:S01]  /*17f0*/  @P3 LDS.U16 R5, [0x2c] ;  /* 0x00002c00ff053984 */ /* 0x000e620000000400 */
[----:B------:R-:W-:Y:S02]  /*1800*/  ISETP.GE.AND P2, PT, R10, 0xe1, PT ;  /* 0x000000e10a00780c */ /* 0x000fe40003f46270 */
[----:B------:R-:W-:-:S05]  /*1810*/  @P6 PRMT R4, R7, 0x7610, R4 ;  /* 0x0000761007046816 */ /* 0x000fca0000000004 */
[----:B---3--:R-:W-:-:S05]  /*1820*/  @P5 HSETP2.GEU.AND P6, PT, R4.H0_H0, R9.H0_H0, PT ;  /* 0x2000000904005234 */ /* 0x008fca0003fce800 */
[----:B------:R-:W-:Y:S01]  /*1830*/  @P5 SEL R9, R4, R9, P6 ;  /* 0x0000000904095207 */ /* 0x000fe20003000000 */
[----:B------:R-:W2:Y:S01]  /*1840*/  @P2 LDS.U16 R7, [0x2e] ;  /* 0x00002e00ff072984 */ /* 0x000ea20000000400 */
[----:B------:R-:W-:Y:S02]  /*1850*/  ISETP.GE.AND P6, PT, R10, 0x101, PT ;  /* 0x000001010a00780c */ /* 0x000fe40003fc6270 */
[----:B------:R-:W-:-:S05]  /*1860*/  @P5 PRMT R4, R9, 0x7610, R4 ;  /* 0x0000761009045816 */ /* 0x000fca0000000004 */
[----:B0-----:R-:W-:-:S06]  /*1870*/  @P4 HSETP2.GEU.AND P5, PT, R4.H0_H0, R3.H0_H0, PT ;  /* 0x2000000304004234 */ /* 0x001fcc0003fae800 */
[----:B------:R-:W0:Y:S01]  /*1880*/  @P6 LDS.U16 R9, [0x30] ;  /* 0x00003000ff096984 */ /* 0x000e220000000400 */
[----:B------:R-:W-:Y:S02]  /*1890*/  @P4 SEL R3, R4, R3, P5 ;  /* 0x0000000304034207 */ /* 0x000fe40002800000 */
[----:B------:R-:W-:Y:S02]  /*18a0*/  ISETP.GE.AND P5, PT, R10, 0x121, PT ;  /* 0x000001210a00780c */ /* 0x000fe40003fa6270 */
[----:B------:R-:W-:-:S05]  /*18b0*/  @P4 PRMT R4, R3, 0x7610, R4 ;  /* 0x0000761003044816 */ /* 0x000fca0000000004 */
[----:B-1----:R-:W-:-:S05]  /*18c0*/  @P3 HSETP2.GEU.AND P4, PT, R4.H0_H0, R5.H0_H0, PT ;  /* 0x2000000504003234 */ /* 0x002fca0003f8e800 */
[----:B------:R-:W-:Y:S01]  /*18d0*/  @P3 SEL R5, R4, R5, P4 ;  /* 0x0000000504053207 */ /* 0x000fe20002000000 */
[----:B------:R-:W1:Y:S01]  /*18e0*/  @P5 LDS.U16 R3, [0x32] ;  /* 0x00003200ff035984 */ /* 0x000e620000000400 */
[----:B------:R-:W-:Y:S02]  /*18f0*/  ISETP.GE.AND P4, PT, R10, 0x141, PT ;  /* 0x000001410a00780c */ /* 0x000fe40003f86270 */
[----:B------:R-:W-:-:S05]  /*1900*/  @P3 PRMT R4, R5, 0x7610, R4 ;  /* 0x0000761005043816 */ /* 0x000fca0000000004 */
[----:B--2---:R-:W-:-:S05]  /*1910*/  @P2 HSETP2.GEU.AND P3, PT, R4.H0_H0, R7.H0_H0, PT ;  /* 0x2000000704002234 */ /* 0x004fca0003f6e800 */
[----:B------:R-:W-:Y:S01]  /*1920*/  @P2 SEL R7, R4, R7, P3 ;  /* 0x0000000704072207 */ /* 0x000fe20001800000 */
[----:B------:R-:W2:Y:S01]  /*1930*/  @P4 LDS.U16 R5, [0x34] ;  /* 0x00003400ff054984 */ /* 0x000ea20000000400 */
[----:B------:R-:W-:Y:S02]  /*1940*/  ISETP.GE.AND P3, PT, R10, 0x161, PT ;  /* 0x000001610a00780c */ /* 0x000fe40003f66270 */
[----:B------:R-:W-:-:S05]  /*1950*/  @P2 PRMT R4, R7, 0x7610, R4 ;  /* 0x0000761007042816 */ /* 0x000fca0000000004 */
[----:B0-----:R-:W-:-:S05]  /*1960*/  @P6 HSETP2.GEU.AND P2, PT, R4.H0_H0, R9.H0_H0, PT ;  /* 0x2000000904006234 */ /* 0x001fca0003f4e800 */
[----:B------:R-:W-:Y:S01]  /*1970*/  @P6 SEL R9, R4, R9, P2 ;  /* 0x0000000904096207 */ /* 0x000fe20001000000 */
[----:B------:R-:W0:Y:S01]  /*1980*/  @P3 LDS.U16 R7, [0x36] ;  /* 0x00003600ff073984 */ /* 0x000e220000000400 */
[----:B------:R-:W-:Y:S02]  /*1990*/  ISETP.GE.AND P2, PT, R10, 0x181, PT ;  /* 0x000001810a00780c */ /* 0x000fe40003f46270 */
[----:B------:R-:W-:-:S05]  /*19a0*/  @P6 PRMT R4, R9, 0x7610, R4 ;  /* 0x0000761009046816 */ /* 0x000fca0000000004 */
[----:B-1----:R-:W-:-:S06]  /*19b0*/  @P5 HSETP2.GEU.AND P6, PT, R4.H0_H0, R3.H0_H0, PT ;  /* 0x2000000304005234 */ /* 0x002fcc0003fce800 */
[----:B------:R-:W1:Y:S01]  /*19c0*/  @P2 LDS.U16 R9, [0x38] ;  /* 0x00003800ff092984 */ /* 0x000e620000000400 */
[----:B------:R-:W-:Y:S02]  /*19d0*/  @P5 SEL R3, R4, R3, P6 ;  /* 0x0000000304035207 */ /* 0x000fe40003000000 */
        /* <DEDUP_REMOVED lines=12> */
[----:B-1----:R-:W-:-:S05]  /*1aa0*/  @P2 HSETP2.GEU.AND P3, PT, R4.H0_H0, R9.H0_H0, PT ;  /* 0x2000000904002234 */ /* 0x002fca0003f6e800 */
[----:B------:R-:W-:Y:S01]  /*1ab0*/  @P2 SEL R9, R4, R9, P3 ;  /* 0x0000000904092207 */ /* 0x000fe20001800000 */
[----:B------:R-:W1:Y:S01]  /*1ac0*/  @P4 LDS.U16 R7, [0x3e] ;  /* 0x00003e00ff074984 */ /* 0x000e620000000400 */
[----:B------:R-:W-:Y:S02]  /*1ad0*/  ISETP.GE.AND P3, PT, R10, 0x201, PT ;  /* 0x000002010a00780c */ /* 0x000fe40003f66270 */
[----:B------:R-:W-:-:S05]  /*1ae0*/  @P2 PRMT R4, R9, 0x7610, R4 ;  /* 0x0000761009042816 */ /* 0x000fca0000000004 */
[----:B--2---:R-:W-:-:S06]  /*1af0*/  @P6 HSETP2.GEU.AND P2, PT, R4.H0_H0, R3.H0_H0, PT ;  /* 0x2000000304006234 */ /* 0x004fcc0003f4e800 */
[----:B------:R-:W2:Y:S01]  /*1b00*/  @P3 LDS.U16 R9, [0x40] ;  /* 0x00004000ff093984 */ /* 0x000ea20000000400 */
[----:B------:R-:W-:Y:S02]  /*1b10*/  @P6 SEL R3, R4, R3, P2 ;  /* 0x0000000304036207 */ /* 0x000fe40001000000 */
        /* <DEDUP_REMOVED lines=73> */
[----:B------:R-:W-:-:S04]  /*1fb0*/  @P6 SEL R9, R4, R9, P2 ;  /* 0x0000000904096207 */ /* 0x000fc80001000000 */
[----:B------:R-:W-:-:S05]  /*1fc0*/  @P6 PRMT R4, R9, 0x7610, R4 ;  /* 0x0000761009046816 */ /* 0x000fca0000000004 */
[----:B0-----:R-:W-:-:S05]  /*1fd0*/  @P5 HSETP2.GEU.AND P2, PT, R4.H0_H0, R3.H0_H0, PT ;  /* 0x2000000304005234 */ /* 0x001fca0003f4e800 */
[----:B------:R-:W-:-:S04]  /*1fe0*/  @P5 SEL R3, R4, R3, P2 ;  /* 0x0000000304035207 */ /* 0x000fc80001000000 */
        /* <DEDUP_REMOVED lines=9> */
.L_x_2040:
        /* <DEDUP_REMOVED lines=9> */
[----:B------:R-:W0:Y:S06]  /*2110*/  SHFL.DOWN PT, R5, R7, 0x2, 0x1f ;  /* 0x08401f0007057f89 */ /* 0x000e2c00000e0000 */
        /* <DEDUP_REMOVED lines=16> */
[----:B------:R-:W-:-:S06]  /*2220*/  LOP3.LUT R5, R4, 0xffff, RZ, 0xc0, !PT ;  /* 0x0000ffff04057812 */ /* 0x000fcc00078ec0ff */
[----:B------:R-:W0:Y:S05]  /*2230*/  SHFL.DOWN PT, R5, R5, 0x10, 0x1f ;  /* 0x0a001f0005057f89 */ /* 0x000e2a00000e0000 */
[----:B0-----:R-:W-:-:S05]  /*2240*/  @!P0 HSETP2.GEU.AND P2, PT, R4.H0_H0, R5.H0_H0, PT ;  /* 0x2000000504008234 */ /* 0x001fca0003f4e800 */
[----:B------:R-:W-:-:S04]  /*2250*/  @!P0 SEL R2, R4, R5, P2 ;  /* 0x0000000504028207 */ /* 0x000fc80001000000 */
[----:B------:R-:W-:Y:S02]  /*2260*/  @!P0 PRMT R4, R2, 0x7610, R4 ;  /* 0x0000761002048816 */ /* 0x000fe40000000004 */
[----:B------:R-:W-:-:S03]  /*2270*/  ISETP.NE.AND P0, PT, R0, RZ, PT ;  /* 0x000000ff0000720c */ /* 0x000fc60003f05270 */
[----:B------:R0:W-:Y:S04]  /*2280*/  @!P3 STS.U16 [R3+0x20], R4 ;  /* 0x000020040300b388 */ /* 0x0001e80000000400 */
[----:B------:R-:W-:Y:S06]  /*2290*/  BAR.SYNC.DEFER_BLOCKING 0x0 ;  /* 0x0000000000007b1d */ /* 0x000fec0000010000 */
[----:B------:R-:W-:Y:S05]  /*22a0*/  @P0 BRA `(.L_x_2041) ;  /* 0x000005e000000947 */ /* 0x000fea0003800000 */
[----:B0-----:R-:W0:Y:S04]  /*22b0*/  LDS.64 R6, [0x20] ;  /* 0x00002000ff067984 */ /* 0x001e280000000a00 */
[----:B------:R-:W1:Y:S01]  /*22c0*/  LDS.64 R2, [0x28] ;  /* 0x00002800ff027984 */ /* 0x000e620000000a00 */
[----:B0-----:R-:W-:-:S02]  /*22d0*/  PRMT R5, R6, 0x7632, R5 ;  /* 0x0000763206057816 */ /* 0x001fc40000000005 */
[----:B------:R-:W-:Y:S02]  /*22e0*/  PRMT R6, R7, 0x7632, R6 ;  /* 0x0000763207067816 */ /* 0x000fe40000000006 */
[----:B-1----:R-:W-:Y:S01]  /*22f0*/  PRMT R9, R2, 0x7610, R9 ;  /* 0x0000761002097816 */ /* 0x002fe20000000009 */
[----:B------:R-:W-:-:S05]  /*2300*/  HSETP2.GEU.AND P2, PT, R4.H0_H0, R5.H0_H0, PT ;  /* 0x2000000504007234 */ /* 0x000fca0003f4e800 */
[----:B------:R-:W-:-:S05]  /*2310*/  SEL R4, R4, R5, P2 ;  /* 0x0000000504047207 */ /* 0x000fca0001000000 */
        /* <DEDUP_REMOVED lines=65> */
[----:B------:R-:W-:Y:S02]  /*2730*/  PRMT R7, R4, 0x7632, R7 ;  /* 0x0000763204077816 */ /* 0x000fe40000000007 */
[----:B------:R-:W-:Y:S01]  /*2740*/  PRMT R4, R5, 0x7632, R4 ;  /* 0x0000763205047816 */ /* 0x000fe20000000004 */
[----:B------:R-:W-:-:S05]  /*2750*/  HSETP2.GEU.AND P2, PT, R6.H0_H0, R9.H0_H0, PT ;  /* 0x2000000906007234 */ /* 0x000fca0003f4e800 */
[----:B------:R-:W-:-:S05]  /*2760*/  SEL R6, R6, R9, P2 ;  /* 0x0000000906067207 */ /* 0x000fca0001000000 */
[----:B------:R-:W-:-:S05]  /*2770*/  HSETP2.GEU.AND P2, PT, R6.H0_H0, R7.H0_H0, PT ;  /* 0x2000000706007234 */ /* 0x000fca0003f4e800 */
[----:B------:R-:W-:-:S05]  /*2780*/  SEL R6, R6, R7, P2 ;  /* 0x0000000706067207 */ /* 0x000fca0001000000 */
[----:B------:R-:W-:-:S05]  /*2790*/  HSETP2.GEU.AND P2, PT, R6.H0_H0, R5.H0_H0, PT ;  /* 0x2000000506007234 */ /* 0x000fca0003f4e800 */
[----:B------:R-:W-:Y:S02]  /*27a0*/  SEL R5, R6, R5, P2 ;  /* 0x0000000506057207 */ /* 0x000fe40001000000 */
[----:B-1----:R-:W-:-:S03]  /*27b0*/  PRMT R7, R2, 0x7610, R7 ;  /* 0x0000761002077816 */ /* 0x002fc60000000007 */
        /* <DEDUP_REMOVED lines=9> */
[----:B------:R-:W-:-:S05]  /*2850*/  SEL R3, R4, R3, P2 ;  /* 0x0000000304037207 */ /* 0x000fca0001000000 */
[----:B------:R-:W-:-:S05]  /*2860*/  HSETP2.GEU.AND P2, PT, R3.H0_H0, R2.H0_H0, PT ;  /* 0x2000000203007234 */ /* 0x000fca0003f4e800 */
[----:B------:R-:W-:-:S04]  /*2870*/  SEL R2, R3, R2, P2 ;  /* 0x0000000203027207 */ /* 0x000fc80001000000 */
[----:B------:R-:W-:Y:S02]  /*2880*/  PRMT R4, R2, 0x7610, R4 ;  /* 0x0000761002047816 */ /* 0x000fe40000000004 */
.L_x_2041:
[----:B0-----:R-:W-:Y:S05]  /*2890*/  BSYNC B0 ;  /* 0x0000000000007941 */ /* 0x001fea0003800000 */
.L_x_2039:
[----:B------:R-:W0:Y:S01]  /*28a0*/  @!P0 S2R R3, SR_CTAID.X ;  /* 0x0000000000038919 */ /* 0x000e220000002500 */
[----:B------:R-:W-:Y:S01]  /*28b0*/  @!P0 IMAD.MOV.U32 R2, RZ, RZ, 0x4 ;  /* 0x00000004ff028424 */ /* 0x000fe200078e00ff */
[----:B------:R-:W-:Y:S02]  /*28c0*/  @!P0 HADD2.F32 R5, -RZ, R4.H0_H0 ;  /* 0x20000004ff058230 */ /* 0x000fe40000004100 */
        /* <DEDUP_REMOVED lines=9> */
[C---:B------:R-:W-:Y:S02]  /*2960*/  LEA.HI R4, R3.reuse, 0x1, RZ, 0x16 ;  /* 0x0000000103047811 */ /* 0x040fe400078fb0ff */
[----:B------:R-:W-:Y:S02]  /*2970*/  ISETP.GE.U32.AND P0, PT, R3, 0xc00, PT ;  /* 0x00000c000300780c */ /* 0x000fe40003f06070 */
[----:B------:R-:W-:Y:S01]  /*2980*/  LOP3.LUT P1, R5, R4, 0x3, RZ, 0xc0, !PT ;  /* 0x0000000304057812 */ /* 0x000fe2000782c0ff */
[----:B0-----:R-:W-:-:S06]  /*2990*/  HADD2.F32 R2, -RZ, R2.H0_H0 ;  /* 0x20000002ff027230 */ /* 0x001fcc0000004100 */
[----:B------:R-:W0:Y:S02]  /*29a0*/  MUFU.RCP R2, R2 ;  /* 0x0000000200027308 */ /* 0x000e240000001000 */
[----:B0-----:R-:W-:-:S04]  /*29b0*/  FMUL.FTZ R4, R2, 127 ;  /* 0x42fe000002047820 */ /* 0x001fc80000410000 */
        /* <DEDUP_REMOVED lines=10> */
[----:B------:R-:W-:Y:S02]  /*2a60*/  LEA.HI.X R9, R9, c[0x0][0x164], R10, 0x1, P2 ;  /* 0x0000590009097a11 */ /* 0x000fe400010f0c0a */
[----:B------:R-:W-:Y:S02]  /*2a70*/  LEA.HI.X.SX32 R11, R2, c[0x0][0x16c], 0x1, P1 ;  /* 0x00005b00020b7a11 */ /* 0x000fe400008f0eff */
.L_x_2044:
[----:B0-----:R-:W-:Y:S02]  /*2a80*/  IMAD.MOV.U32 R2, RZ, RZ, R6 ;  /* 0x000000ffff027224 */ /* 0x001fe400078e0006 */
[----:B------:R-:W-:-:S05]  /*2a90*/  IMAD.MOV.U32 R3, RZ, RZ, R9 ;  /* 0x000000ffff037224 */ /* 0x000fca00078e0009 */
[----:B------:R0:W2:Y:S01]  /*2aa0*/  LDG.E.U16 R2, [R2.64] ;  /* 0x0000000602027981 */ /* 0x0000a2000c1e1500 */
[----:B------:R-:W-:Y:S02]  /*2ab0*/  IADD3 R5, R5, -0x1, RZ ;  /* 0xffffffff05057810 */ /* 0x000fe40007ffe0ff */
[----:B------:R-:W-:Y:S02]  /*2ac0*/  IADD3 R6, P3, R6, 0x800, RZ ;  /* 0x0000080006067810 */ /* 0x000fe40007f7e0ff */
[----:B------:R-:W-:Y:S02]  /*2ad0*/  ISETP.NE.AND P1, PT, R5, RZ, PT ;  /* 0x000000ff0500720c */ /* 0x000fe40003f25270 */
[----:B------:R-:W-:Y:S01]  /*2ae0*/  IADD3 R0, R0, 0x400, RZ ;  /* 0x0000040000007810 */ /* 0x000fe20007ffe0ff */
[----:B------:R-:W-:Y:S02]  /*2af0*/  IMAD.X R9, RZ, RZ, R9, P3 ;  /* 0x000000ffff097224 */ /* 0x000fe400018e0609 */
[----:B0-----:R-:W-:Y:S01]  /*2b00*/  IMAD.MOV.U32 R3, RZ, RZ, R11 ;  /* 0x000000ffff037224 */ /* 0x001fe200078e000b */
[----:B--2---:R-:W-:Y:S01]  /*2b10*/  HADD2.F32 R7, -RZ, R2.H0_H0 ;  /* 0x20000002ff077230 */ /* 0x004fe20000004100 */
[----:B------:R-:W-:Y:S01]  /*2b20*/  IMAD.MOV.U32 R2, RZ, RZ, R8 ;  /* 0x000000ffff027224 */ /* 0x000fe200078e0008 */
[----:B------:R-:W-:-:S03]  /*2b30*/  IADD3 R8, P2, R8, 0x400, RZ ;  /* 0x0000040008087810 */ /* 0x000fc60007f5e0ff */
[----:B------:R-:W-:Y:S02]  /*2b40*/  FMUL.FTZ R7, R4, R7 ;  /* 0x0000000704077220 */ /* 0x000fe40000410000 */
[----:B------:R-:W-:-:S04]  /*2b50*/  IMAD.X R11, RZ, RZ, R11, P2 ;  /* 0x000000ffff0b7224 */ /* 0x000fc800010e060b */
[----:B------:R-:W0:Y:S02]  /*2b60*/  F2I.FTZ.NTZ R7, R7 ;  /* 0x0000000700077305 */ /* 0x000e240000213100 */
[----:B0-----:R0:W-:Y:S01]  /*2b70*/  STG.E.U8 [R2.64], R7 ;  /* 0x0000000702007986 */ /* 0x0011e2000c101106 */
[----:B------:R-:W-:Y:S05]  /*2b80*/  @P1 BRA `(.L_x_2044) ;  /* 0xfffffef000001947 */ /* 0x000fea000383ffff */
.L_x_2043:
[----:B------:R-:W-:Y:S05]  /*2b90*/  BSYNC B0 ;  /* 0x0000000000007941 */ /* 0x000fea0003800000 */
.L_x_2042:
[----:B------:R-:W-:Y:S05]  /*2ba0*/  @!P0 EXIT ;  /* 0x000000000000894d */ /* 0x000fea0003800000 */
[----:B0-----:R-:W0:Y:S01]  /*2bb0*/  S2R R2, SR_CTAID.X ;  /* 0x0000000000027919 */ /* 0x001e220000002500 */
[----:B------:R-:W-:Y:S02]  /*2bc0*/  IMAD.MOV.U32 R12, RZ, RZ, c[0x0][0x16c] ;  /* 0x00005b00ff0c7624 */ /* 0x000fe400078e00ff */
[----:B0-----:R-:W-:Y:S01]  /*2bd0*/  IMAD R5, R2, c[0x0][0x180], RZ ;  /* 0x0000600002057a24 */ /* 0x001fe200078e02ff */
[----:B------:R-:W-:-:S03]  /*2be0*/  SHF.R.S32.HI R2, RZ, 0x1f, R0 ;  /* 0x0000001fff027819 */ /* 0x000fc60000011400 */
[C---:B------:R-:W-:Y:S01]  /*2bf0*/  IMAD.IADD R8, R5.reuse, 0x1, R0 ;  /* 0x0000000105087824 */ /* 0x040fe200078e0200 */
[----:B------:R-:W-:-:S04]  /*2c00*/  IADD3 R3, P0, R5, R0, RZ ;  /* 0x0000000005037210 */ /* 0x000fc80007f1e0ff */
[----:B------:R-:W-:Y:S01]  /*2c10*/  LEA.HI.X.SX32 R6, R5, R2, 0x1, P0 ;  /* 0x0000000205067211 */ /* 0x000fe200000f0eff */
[----:B------:R-:W-:Y:S01]  /*2c20*/  IMAD.MOV.U32 R5, RZ, RZ, c[0x0][0x168] ;  /* 0x00005a00ff057624 */ /* 0x000fe200078e00ff */
[C---:B------:R-:W-:Y:S02]  /*2c30*/  LEA R2, P0, R3.reuse, c[0x0][0x160], 0x1 ;  /* 0x0000580003027a11 */ /* 0x040fe400078008ff */
[----:B------:R-:W-:Y:S02]  /*2c40*/  SHF.R.S32.HI R15, RZ, 0x1f, R8 ;  /* 0x0000001fff0f7819 */ /* 0x000fe40000011408 */
[----:B------:R-:W-:-:S05]  /*2c50*/  LEA.HI.X R3, R3, c[0x0][0x164], R6, 0x1, P0 ;  /* 0x0000590003037a11 */ /* 0x000fca00000f0c06 */
.L_x_2045:
[----:B-1----:R-:W2:Y:S02]  /*2c60*/  LDG.E.U16 R6, [R2.64] ;  /* 0x0000000602067981 */ /* 0x002ea4000c1e1500 */
[----:B--2---:R-:W-:Y:S01]  /*2c70*/  HADD2.F32 R7, -RZ, R6.H0_H0 ;  /* 0x20000006ff077230 */ /* 0x004fe20000004100 */
[----:B------:R-:W-:-:S04]  /*2c80*/  IADD3 R6, P0, R8, R5, RZ ;  /* 0x0000000508067210 */ /* 0x000fc80007f1e0ff */
[----:B------:R-:W-:Y:S02]  /*2c90*/  FMUL.FTZ R9, R4, R7 ;  /* 0x0000000704097220 */ /* 0x000fe40000410000 */
[----:B------:R-:W-:-:S04]  /*2ca0*/  IMAD.X R7, R15, 0x1, R12, P0 ;  /* 0x000000010f077824 */ /* 0x000fc800000e060c */
[----:B------:R-:W0:Y:S02]  /*2cb0*/  F2I.FTZ.NTZ R9, R9 ;  /* 0x0000000900097305 */ /* 0x000e240000213100 */
[----:B0-----:R0:W-:Y:S04]  /*2cc0*/  STG.E.U8 [R6.64], R9 ;  /* 0x0000000906007986 */ /* 0x0011e8000c101106 */
[----:B------:R-:W2:Y:S02]  /*2cd0*/  LDG.E.U16 R10, [R2.64+0x800] ;  /* 0x00080006020a7981 */ /* 0x000ea4000c1e1500 */
[----:B--2---:R-:W-:-:S05]  /*2ce0*/  HADD2.F32 R11, -RZ, R10.H0_H0 ;  /* 0x2000000aff0b7230 */ /* 0x004fca0000004100 */
[----:B------:R-:W-:-:S06]  /*2cf0*/  FMUL.FTZ R11, R4, R11 ;  /* 0x0000000b040b7220 */ /* 0x000fcc0000410000 */
[----:B------:R-:W1:Y:S02]  /*2d00*/  F2I.FTZ.NTZ R11, R11 ;  /* 0x0000000b000b7305 */ /* 0x000e640000213100 */
[----:B-1----:R1:W-:Y:S04]  /*2d10*/  STG.E.U8 [R6.64+0x400], R11 ;  /* 0x0004000b06007986 */ /* 0x0023e8000c101106 */
[----:B------:R-:W2:Y:S02]  /*2d20*/  LDG.E.U16 R10, [R2.64+0x1000] ;  /* 0x00100006020a7981 */ /* 0x000ea4000c1e1500 */
[----:B--2---:R-:W-:-:S05]  /*2d30*/  HADD2.F32 R13, -RZ, R10.H0_H0 ;  /* 0x2000000aff0d7230 */ /* 0x004fca0000004100 */
[----:B------:R-:W-:-:S06]  /*2d40*/  FMUL.FTZ R13, R4, R13 ;  /* 0x0000000d040d7220 */ /* 0x000fcc0000410000 */
[----:B------:R-:W2:Y:S02]  /*2d50*/  F2I.FTZ.NTZ R13, R13 ;  /* 0x0000000d000d7305 */ /* 0x000ea40000213100 */
[----:B--2---:R1:W-:Y:S04]  /*2d60*/  STG.E.U8 [R6.64+0x800], R13 ;  /* 0x0008000d06007986 */ /* 0x0043e8000c101106 */
[----:B0-----:R0:W2:Y:S01]  /*2d70*/  LDG.E.U16 R9, [R2.64+0x1800] ;  /* 0x0018000602097981 */ /* 0x0010a2000c1e1500 */
[----:B------:R-:W-:Y:S02]  /*2d80*/  IADD3 R0, R0, 0x1000, RZ ;  /* 0x0000100000007810 */ /* 0x000fe40007ffe0ff */
[----:B------:R-:W-:Y:S02]  /*2d90*/  IADD3 R5, P1, R5, 0x1000, RZ ;  /* 0x0000100005057810 */ /* 0x000fe40007f3e0ff */
[----:B------:R-:W-:-:S03]  /*2da0*/  ISETP.GE.AND P0, PT, R0, c[0x0][0x180], PT ;  /* 0x0000600000007a0c */ /* 0x000fc60003f06270 */
[----:B------:R-:W-:Y:S01]  /*2db0*/  IMAD.X R12, RZ, RZ, R12, P1 ;  /* 0x000000ffff0c7224 */ /* 0x000fe200008e060c */
[----:B0-----:R-:W-:-:S05]  /*2dc0*/  IADD3 R2, P2, R2, 0x2000, RZ ;  /* 0x0000200002027810 */ /* 0x001fca0007f5e0ff */
[----:B------:R-:W-:Y:S01]  /*2dd0*/  IMAD.X R3, RZ, RZ, R3, P2 ;  /* 0x000000ffff037224 */ /* 0x000fe200010e0603 */
[----:B--2---:R-:W-:-:S05]  /*2de0*/  HADD2.F32 R9, -RZ, R9.H0_H0 ;  /* 0x20000009ff097230 */ /* 0x004fca0000004100 */
[----:B------:R-:W-:-:S06]  /*2df0*/  FMUL.FTZ R9, R4, R9 ;  /* 0x0000000904097220 */ /* 0x000fcc0000410000 */
[----:B------:R-:W0:Y:S02]  /*2e00*/  F2I.FTZ.NTZ R9, R9 ;  /* 0x0000000900097305 */ /* 0x000e240000213100 */
[----:B0-----:R1:W-:Y:S01]  /*2e10*/  STG.E.U8 [R6.64+0xc00], R9 ;  /* 0x000c000906007986 */ /* 0x0013e2000c101106 */
[----:B------:R-:W-:Y:S05]  /*2e20*/  @!P0 BRA `(.L_x_2045) ;  /* 0xfffffe3000008947 */ /* 0x000fea000383ffff */
[----:B------:R-:W-:Y:S05]  /*2e30*/  EXIT ;  /* 0x000000000000794d */ /* 0x000fea0003800000 */
.L_x_2046:
        /* <DEDUP_REMOVED lines=12> */
.L_x_2208:


//--------------------- .nv.global.init           --------------------------
	.section	.nv.global.init,"aw",@progbits
	.align	4
.nv.global.init:
	.type		fp4_dequantization_lut,@object
	.size		fp4_dequantization_lut,(nf4_dequantization_lut - fp4_dequantization_lut)
fp4_dequantization_lut:
        /*0000*/ 	.byte	0x00, 0x00, 0x00, 0x00, 0xab, 0xaa, 0xaa, 0x3b, 0xab, 0xaa, 0x2a, 0x3f, 0x00, 0x00, 0x80, 0x3f
        /*0010*/ 	.byte	0xab, 0xaa, 0xaa, 0x3e, 0x00, 0x00, 0x00, 0x3f, 0xab, 0xaa, 0x2a, 0x3e, 0x00, 0x00, 0x80, 0x3e
	.type		nf4_dequantization_lut,@object
	.size		nf4_dequantization_lut,(.L_1 - nf4_dequantization_lut)
nf4_dequantization_lut:
        /*0020*/ 	.byte	0x00, 0x00, 0x80, 0xbf, 0xb1, 0x39, 0x32, 0xbf, 0x30, 0x6b, 0x06, 0xbf, 0xa0, 0x32, 0xca, 0xbe
        /*0030*/ 	.byte	0x4d, 0xa2, 0x91, 0xbe, 0x3f, 0x35, 0x3d, 0xbe, 0x71, 0x78, 0xba, 0xbd, 0x00, 0x00, 0x00, 0x00
        /*0040*/ 	.byte	0xff, 0xfa, 0xa2, 0x3d, 0xe3, 0xca, 0x24, 0x3e, 0xdd, 0x04, 0x7c, 0x3e, 0x3a, 0x03, 0xad, 0x3e
        /*0050*/ 	.byte	0xb8, 0xa4, 0xe1, 0x3e, 0xab, 0x07, 0x10, 0x3f, 0xb3, 0x13, 0x39, 0x3f, 0x00, 0x00, 0x80, 0x3f
.L_1:


//--------------------- .nv.global                --------------------------
	.section	.nv.global,"aw",@nobits
.nv.global:
	.type		_ZN41_INTERNAL_39c2c603_10_kernels_cu_3ff1eeb96thrust23THRUST_300001_SM_800_NS12placeholders2_5E,@object
	.size		_ZN41_INTERNAL_39c2c603_10_kernels_cu_3ff1eeb96thrust23THRUST_300001_SM_800_NS12placeholders2_5E,(_ZN41_INTERNAL_39c2c603_10_kernels_cu_3ff1eeb94cuda3std3__45__cpo6cbeginE - _ZN41_INTERNAL_39c2c603_10_kernels_cu_3ff1eeb96thrust23THRUST_300001_SM_800_NS12placeholders2_5E)
_ZN41_INTERNAL_39c2c603_10_kernels_cu_3ff1eeb96thrust23THRUST_300001_SM_800_NS12placeholders2_5E:
	.zero		1
	.type		_ZN41_INTERNAL_39c2c603_10_kernels_cu_3ff1eeb94cuda3std3__45__cpo6cbeginE,@object
	.size		_ZN41_INTERNAL_39c2c603_10_kernels_cu_3ff1eeb94cuda3std3__45__cpo6cbeginE,(_ZN41_INTERNAL_39c2c603_10_kernels_cu_3ff1eeb94cuda3std6ranges3__45__cpo6cbeginE - _ZN41_INTERNAL_39c2c603_10_kernels_cu_3ff1eeb94cuda3std3__45__cpo6cbeginE)
_ZN41_INTERNAL_39c2c603_10_kernels_cu_3ff1eeb94cuda3std3__45__cpo6cbeginE:
	.zero		1
	.type		_ZN41_INTERNAL_39c2c603_10_kernels_cu_3ff1eeb94cuda3std6ranges3__45__cpo6cbeginE,@object
	.size		_ZN41_INTERNAL_39c2c603_10_kernels_cu_3ff1eeb94cuda3std6ranges3__45__cpo6cbeginE,(_ZN41_INTERNAL_39c2c603_10_kernels_cu_3ff1eeb94cuda3std3__48in_placeE - _ZN41_INTERNAL_39c2c603_10_kernels_cu_3ff1eeb94cuda3std6ranges3__45__cpo6cbeginE)
_ZN41_INTERNAL_39c2c603_10_kernels_cu_3ff1eeb94cuda3std6ranges3__45__cpo6cbeginE:
	.zero		1
	.type		_ZN41_INTERNAL_39c2c603_10_kernels_cu_3ff1eeb94cuda3std3__48in_placeE,@object
	.size		_ZN41_INTERNAL_39c2c603_10_kernels_cu_3ff1eeb94cuda3std3__48in_placeE,(_ZN41_INTERNAL_39c2c603_10_kernels_cu_3ff1eeb94cuda3std6ranges3__45__cpo4sizeE - _ZN41_INTERNAL_39c2c603_10_kernels_cu_3ff1eeb94cuda3std3__48in_placeE)
_ZN41_INTERNAL_39c2c603_10_kernels_cu_3ff1eeb94cuda3std3__48in_placeE:
	.zero		1
	.type		_ZN41_INTERNAL_39c2c603_10_kernels_cu_3ff1eeb94cuda3std6ranges3__45__cpo4sizeE,@object
	.size		_ZN41_INTERNAL_39c2c603_10_kernels_cu_3ff1eeb94cuda3std6ranges3__45__cpo4sizeE,(_ZN41_INTERNAL_39c2c603_10_kernels_cu_3ff1eeb96thrust23THRUST_300001_SM_800_NS12placeholders2_9E - _ZN41_INTERNAL_39c2c603_10_kernels_cu_3ff1eeb94cuda3std6ranges3__45__cpo4sizeE)
_ZN41_INTERNAL_39c2c603_10_kernels_cu_3ff1eeb94cuda3std6ranges3__45__cpo4sizeE:
	.zero		1
	.type		_ZN41_INTERNAL_39c2c603_10_kernels_cu_3ff1eeb96thrust23THRUST_300001_SM_800_NS12placeholders2_9E,@object
	.size		_ZN41_INTERNAL_39c2c603_10_kernels_cu_3ff1eeb96thrust23THRUST_300001_SM_800_NS12placeholders2_9E,(_ZN41_INTERNAL_39c2c603_10_kernels_cu_3ff1eeb94cuda3std3__45__cpo7crbeginE - _ZN41_INTERNAL_39c2c603_10_kernels_cu_3ff1eeb96thrust23THRUST_300001_SM_800_NS12placeholders2_9E)
_ZN41_INTERNAL_39c2c603_10_kernels_cu_3ff1eeb96thrust23THRUST_300001_SM_800_NS12placeholders2_9E:
	.zero		1
	.type		_ZN41_INTERNAL_39c2c603_10_kernels_cu_3ff1eeb94cuda3std3__45__cpo7crbeginE,@object
	.size		_ZN41_INTERNAL_39c2c603_10_kernels_cu_3ff1eeb94cuda3std3__45__cpo7crbeginE,(_ZN41_INTERNAL_39c2c603_10_kernels_cu_3ff1eeb94cuda3std6ranges3__45__cpo4nextE - _ZN41_INTERNAL_39c2c603_10_kernels_cu_3ff1eeb94cuda3std3__45__cpo7crbeginE)
_ZN41_INTERNAL_39c2c603_10_kernels_cu_3ff1eeb94cuda3std3__45__cpo7crbeginE:
	.zero		1
	.type		_ZN41_INTERNAL_39c2c603_10_kernels_cu_3ff1eeb94cuda3std6ranges3__45__cpo4nextE,@object
	.size		_ZN41_INTERNAL_39c2c603_10_kernels_cu_3ff1eeb94cuda3std6ranges3__45__cpo4nextE,(_ZN41_INTERNAL_39c2c603_10_kernels_cu_3ff1eeb94cuda3std6ranges3__45__cpo4swapE - _ZN41_INTERNAL_39c2c603_10_kernels_cu_3ff1eeb94cuda3std6ranges3__45__cpo4nextE)
_ZN41_INTERNAL_39c2c603_10_kernels_cu_3ff1eeb94cuda3std6ranges3__45__cpo4nextE:
	.zero		1
	.type		_ZN41_INTERNAL_39c2c603_10_kernels_cu_3ff1eeb94cuda3std6ranges3__45__cpo4swapE,@object
	.size		_ZN41_INTERNAL_39c2c603_10_kernels_cu_3ff1eeb94cuda3std6ranges3__45__cpo4swapE,(_ZN41_INTERNAL_39c2c603_10_kernels_cu_3ff1eeb96thrust23THRUST_300001_SM_800_NS12placeholders2_1E - _ZN41_INTERNAL_39c2c603_10_kernels_cu_3ff1eeb94cuda3std6ranges3__45__cpo4swapE)
_ZN41_INTERNAL_39c2c603_10_kernels_cu_3ff1eeb94cuda3std6ranges3__45__cpo4swapE:
	.zero		1
	.type		_ZN41_INTERNAL_39c2c603_10_kernels_cu_3ff1eeb96thrust23THRUST_300001_SM_800_NS12placeholders2_1E,@object
	.size		_ZN41_INTERNAL_39c2c603_10_kernels_cu_3ff1eeb96thrust23THRUST_300001_SM_800_NS12placeholders2_1E,(_ZN41_INTERNAL_39c2c603_10_kernels_cu_3ff1eeb96thrust23THRUST_300001_SM_800_NS12placeholders2_3E - _ZN41_INTERNAL_39c2c603_10_kernels_cu_3ff1eeb96thrust23THRUST_300001_SM_800_NS12placeholders2_1E)
_ZN41_INTERNAL_39c2c603_10_kernels_cu_3ff1eeb96thrust23THRUST_300001_SM_800_NS12placeholders2_1E:
	.zero		1
	.type		_ZN41_INTERNAL_39c2c603_10_kernels_cu_3ff1eeb96thrust23THRUST_300001_SM_800_NS12placeholders2_3E,@object
	.size		_ZN41_INTERNAL_39c2c603_10_kernels_cu_3ff1eeb96thrust23THRUST_300001_SM_800_NS12placeholders2_3E,(_ZN41_INTERNAL_39c2c603_10_kernels_cu_3ff1eeb94cuda3std3__45__cpo5beginE - _ZN41_INTERNAL_39c2c603_10_kernels_cu_3ff1eeb96thrust23THRUST_300001_SM_800_NS12placeholders2_3E)
_ZN41_INTERNAL_39c2c603_10_kernels_cu_3ff1eeb96thrust23THRUST_300001_SM_800_NS12placeholders2_3E:
	.zero		1
	.type		_ZN41_INTERNAL_39c2c603_10_kernels_cu_3ff1eeb94cuda3std3__45__cpo5beginE,@object
	.size		_ZN41_INTERNAL_39c2c603_10_kernels_cu_3ff1eeb94cuda3std3__45__cpo5beginE,(_ZN41_INTERNAL_39c2c603_10_kernels_cu_3ff1eeb94cuda3std6ranges3__45__cpo5beginE - _ZN41_INTERNAL_39c2c603_10_kernels_cu_3ff1eeb94cuda3std3__45__cpo5beginE)
_ZN41_INTERNAL_39c2c603_10_kernels_cu_3ff1eeb94cuda3std3__45__cpo5beginE:
	.zero		1
	.type		_ZN41_INTERNAL_39c2c603_10_kernels_cu_3ff1eeb94cuda3std6ranges3__45__cpo5beginE,@object
	.size		_ZN41_INTERNAL_39c2c603_10_kernels_cu_3ff1eeb94cuda3std6ranges3__45__cpo5beginE,(_ZN41_INTERNAL_39c2c603_10_kernels_cu_3ff1eeb94cuda3std3__443_GLOBAL__N__39c2c603_10_kernels_cu_3ff1eeb96ignoreE - _ZN41_INTERNAL_39c2c603_10_kernels_cu_3ff1eeb94cuda3std6ranges3__45__cpo5beginE)
_ZN41_INTERNAL_39c2c603_10_kernels_cu_3ff1eeb94cuda3std6ranges3__45__cpo5beginE:
	.zero		1
	.type		_ZN41_INTERNAL_39c2c603_10_kernels_cu_3ff1eeb94cuda3std3__443_GLOBAL__N__39c2c603_10_kernels_cu_3ff1eeb96ignoreE,@object
	.size		_ZN41_INTERNAL_39c2c603_10_kernels_cu_3ff1eeb94cuda3std3__443_GLOBAL__N__39c2c603_10_kernels_cu_3ff1eeb96ignoreE,(_ZN41_INTERNAL_39c2c603_10_kernels_cu_3ff1eeb94cuda3std6ranges3__45__cpo4dataE - _ZN41_INTERNAL_39c2c603_10_kernels_cu_3ff1eeb94cuda3std3__443_GLOBAL__N__39c2c603_10_kernels_cu_3ff1eeb96ignoreE)
_ZN41_INTERNAL_39c2c603_10_kernels_cu_3ff1eeb94cuda3std3__443_GLOBAL__N__39c2c603_10_kernels_cu_3ff1eeb96ignoreE:
	.zero		1
	.type		_ZN41_INTERNAL_39c2c603_10_kernels_cu_3ff1eeb94cuda3std6ranges3__45__cpo4dataE,@object
	.size		_ZN41_INTERNAL_39c2c603_10_kernels_cu_3ff1eeb94cuda3std6ranges3__45__cpo4dataE,(_ZN41_INTERNAL_39c2c603_10_kernels_cu_3ff1eeb96thrust23THRUST_300001_SM_800_NS12placeholders2_7E - _ZN41_INTERNAL_39c2c603_10_kernels_cu_3ff1eeb94cuda3std6ranges3__45__cpo4dataE)
_ZN41_INTERNAL_39c2c603_10_kernels_cu_3ff1eeb94cuda3std6ranges3__45__cpo4dataE:
	.zero		1
	.type		_ZN41_INTERNAL_39c2c603_10_kernels_cu_3ff1eeb96thrust23THRUST_300001_SM_800_NS12placeholders2_7E,@object
	.size		_ZN41_INTERNAL_39c2c603_10_kernels_cu_3ff1eeb96thrust23THRUST_300001_SM_800_NS12placeholders2_7E,(_ZN41_INTERNAL_39c2c603_10_kernels_cu_3ff1eeb94cuda3std3__45__cpo6rbeginE - _ZN41_INTERNAL_39c2c603_10_kernels_cu_3ff1eeb96thrust23THRUST_300001_SM_800_NS12placeholders2_7E)
_ZN41_INTERNAL_39c2c603_10_kernels_cu_3ff1eeb96thrust23THRUST_300001_SM_800_NS12placeholders2_7E:
	.zero		1
	.type		_ZN41_INTERNAL_39c2c603_10_kernels_cu_3ff1eeb94cuda3std3__45__cpo6rbeginE,@object
	.size		_ZN41_INTERNAL_39c2c603_10_kernels_cu_3ff1eeb94cuda3std3__45__cpo6rbeginE,(_ZN41_INTERNAL_39c2c603_10_kernels_cu_3ff1eeb94cuda3std6ranges3__45__cpo7advanceE - _ZN41_INTERNAL_39c2c603_10_kernels_cu_3ff1eeb94cuda3std3__45__cpo6rbeginE)
_ZN41_INTERNAL_39c2c603_10_kernels_cu_3ff1eeb94cuda3std3__45__cpo6rbeginE:
	.zero		1
	.type		_ZN41_INTERNAL_39c2c603_10_kernels_cu_3ff1eeb94cuda3std6ranges3__45__cpo7advanceE,@object
	.size		_ZN41_INTERNAL_39c2c603_10_kernels_cu_3ff1eeb94cuda3std6ranges3__45__cpo7advanceE,(_ZN41_INTERNAL_39c2c603_10_kernels_cu_3ff1eeb94cuda3std3__47nulloptE - _ZN41_INTERNAL_39c2c603_10_kernels_cu_3ff1eeb94cuda3std6ranges3__45__cpo7advanceE)
_ZN41_INTERNAL_39c2c603_10_kernels_cu_3ff1eeb94cuda3std6ranges3__45__cpo7advanceE:
	.zero		1
	.type		_ZN41_INTERNAL_39c2c603_10_kernels_cu_3ff1eeb94cuda3std3__47nulloptE,@object
	.size		_ZN41_INTERNAL_39c2c603_10_kernels_cu_3ff1eeb94cuda3std3__47nulloptE,(_ZN41_INTERNAL_39c2c603_10_kernels_cu_3ff1eeb94cuda3std6ranges3__45__cpo8distanceE - _ZN41_INTERNAL_39c2c603_10_kernels_cu_3ff1eeb94cuda3std3__47nulloptE)
_ZN41_INTERNAL_39c2c603_10_kernels_cu_3ff1eeb94cuda3std3__47nulloptE:
	.zero		1
	.type		_ZN41_INTERNAL_39c2c603_10_kernels_cu_3ff1eeb94cuda3std6ranges3__45__cpo8distanceE,@object
	.size		_ZN41_INTERNAL_39c2c603_10_kernels_cu_3ff1eeb94cuda3std6ranges3__45__cpo8distanceE,(_ZN41_INTERNAL_39c2c603_10_kernels_cu_3ff1eeb96thrust23THRUST_300001_SM_800_NS12placeholders2_6E - _ZN41_INTERNAL_39c2c603_10_kernels_cu_3ff1eeb94cuda3std6ranges3__45__cpo8distanceE)
_ZN41_INTERNAL_39c2c603_10_kernels_cu_3ff1eeb94cuda3std6ranges3__45__cpo8distanceE:
	.zero		1
	.type		_ZN41_INTERNAL_39c2c603_10_kernels_cu_3ff1eeb96thrust23THRUST_300001_SM_800_NS12placeholders2_6E,@object
	.size		_ZN41_INTERNAL_39c2c603_10_kernels_cu_3ff1eeb96thrust23THRUST_300001_SM_800_NS12placeholders2_6E,(_ZN41_INTERNAL_39c2c603_10_kernels_cu_3ff1eeb94cuda3std3__45__cpo4cendE - _ZN41_INTERNAL_39c2c603_10_kernels_cu_3ff1eeb96thrust23THRUST_300001_SM_800_NS12placeholders2_6E)
_ZN41_INTERNAL_39c2c603_10_kernels_cu_3ff1eeb96thrust23THRUST_300001_SM_800_NS12placeholders2_6E:
	.zero		1
	.type		_ZN41_INTERNAL_39c2c603_10_kernels_cu_3ff1eeb94cuda3std3__45__cpo4cendE,@object
	.size		_ZN41_INTERNAL_39c2c603_10_kernels_cu_3ff1eeb94cuda3std3__45__cpo4cendE,(_ZN41_INTERNAL_39c2c603_10_kernels_cu_3ff1eeb94cuda3std6ranges3__45__cpo4cendE - _ZN41_INTERNAL_39c2c603_10_kernels_cu_3ff1eeb94cuda3std3__45__cpo4cendE)
_ZN41_INTERNAL_39c2c603_10_kernels_cu_3ff1eeb94cuda3std3__45__cpo4cendE:
	.zero		1
	.type		_ZN41_INTERNAL_39c2c603_10_kernels_cu_3ff1eeb94cuda3std6ranges3__45__cpo4cendE,@object
	.size		_ZN41_INTERNAL_39c2c603_10_kernels_cu_3ff1eeb94cuda3std6ranges3__45__cpo4cendE,(_ZN41_INTERNAL_39c2c603_10_kernels_cu_3ff1eeb94cuda3std3__420unreachable_sentinelE - _ZN41_INTERNAL_39c2c603_10_kernels_cu_3ff1eeb94cuda3std6ranges3__45__cpo4cendE)
_ZN41_INTERNAL_39c2c603_10_kernels_cu_3ff1eeb94cuda3std6ranges3__45__cpo4cendE:
	.zero		1
	.type		_ZN41_INTERNAL_39c2c603_10_kernels_cu_3ff1eeb94cuda3std3__420unreachable_sentinelE,@object
	.size		_ZN41_INTERNAL_39c2c603_10_kernels_cu_3ff1eeb94cuda3std3__420unreachable_sentinelE,(_ZN41_INTERNAL_39c2c603_10_kernels_cu_3ff1eeb94cuda3std6ranges3__45__cpo5ssizeE - _ZN41_INTERNAL_39c2c603_10_kernels_cu_3ff1eeb94cuda3std3__420unreachable_sentinelE)
_ZN41_INTERNAL_39c2c603_10_kernels_cu_3ff1eeb94cuda3std3__420unreachable_sentinelE:
	.zero		1
	.type		_ZN41_INTERNAL_39c2c603_10_kernels_cu_3ff1eeb94cuda3std6ranges3__45__cpo5ssizeE,@object
	.size		_ZN41_INTERNAL_39c2c603_10_kernels_cu_3ff1eeb94cuda3std6ranges3__45__cpo5ssizeE,(_ZN41_INTERNAL_39c2c603_10_kernels_cu_3ff1eeb96thrust23THRUST_300001_SM_800_NS12placeholders3_10E - _ZN41_INTERNAL_39c2c603_10_kernels_cu_3ff1eeb94cuda3std6ranges3__45__cpo5ssizeE)
_ZN41_INTERNAL_39c2c603_10_kernels_cu_3ff1eeb94cuda3std6ranges3__45__cpo5ssizeE:
	.zero		1
	.type		_ZN41_INTERNAL_39c2c603_10_kernels_cu_3ff1eeb96thrust23THRUST_300001_SM_800_NS12placeholders3_10E,@object
	.size		_ZN41_INTERNAL_39c2c603_10_kernels_cu_3ff1eeb96thrust23THRUST_300001_SM_800_NS12placeholders3_10E,(_ZN41_INTERNAL_39c2c603_10_kernels_cu_3ff1eeb94cuda3std3__45__cpo5crendE - _ZN41_INTERNAL_39c2c603_10_kernels_cu_3ff1eeb96thrust23THRUST_300001_SM_800_NS12placeholders3_10E)
_ZN41_INTERNAL_39c2c603_10_kernels_cu_3ff1eeb96thrust23THRUST_300001_SM_800_NS12placeholders3_10E:
	.zero		1
	.type		_ZN41_INTERNAL_39c2c603_10_kernels_cu_3ff1eeb94cuda3std3__45__cpo5crendE,@object
	.size		_ZN41_INTERNAL_39c2c603_10_kernels_cu_3ff1eeb94cuda3std3__45__cpo5crendE,(_ZN41_INTERNAL_39c2c603_10_kernels_cu_3ff1eeb94cuda3std6ranges3__45__cpo4prevE - _ZN41_INTERNAL_39c2c603_10_kernels_cu_3ff1eeb94cuda3std3__45__cpo5crendE)
_ZN41_INTERNAL_39c2c603_10_kernels_cu_3ff1eeb94cuda3std3__45__cpo5crendE:
	.zero		1
	.type		_ZN41_INTERNAL_39c2c603_10_kernels_cu_3ff1eeb94cuda3std6ranges3__45__cpo4prevE,@object
	.size		_ZN41_INTERNAL_39c2c603_10_kernels_cu_3ff1eeb94cuda3std6ranges3__45__cpo4prevE,(_ZN41_INTERNAL_39c2c603_10_kernels_cu_3ff1eeb94cuda3std6ranges3__45__cpo9iter_moveE - _ZN41_INTERNAL_39c2c603_10_kernels_cu_3ff1eeb94cuda3std6ranges3__45__cpo4prevE)
_ZN41_INTERNAL_39c2c603_10_kernels_cu_3ff1eeb94cuda3std6ranges3__45__cpo4prevE:
	.zero		1
	.type		_ZN41_INTERNAL_39c2c603_10_kernels_cu_3ff1eeb94cuda3std6ranges3__45__cpo9iter_moveE,@object
	.size		_ZN41_INTERNAL_39c2c603_10_kernels_cu_3ff1eeb94cuda3std6ranges3__45__cpo9iter_moveE,(_ZN41_INTERNAL_39c2c603_10_kernels_cu_3ff1eeb96thrust23THRUST_300001_SM_800_NS12placeholders2_2E - _ZN41_INTERNAL_39c2c603_10_kernels_cu_3ff1eeb94cuda3std6ranges3__45__cpo9iter_moveE)
_ZN41_INTERNAL_39c2c603_10_kernels_cu_3ff1eeb94cuda3std6ranges3__45__cpo9iter_moveE:
	.zero		1
	.type		_ZN41_INTERNAL_39c2c603_10_kernels_cu_3ff1eeb96thrust23THRUST_300001_SM_800_NS12placeholders2_2E,@object
	.size		_ZN41_INTERNAL_39c2c603_10_kernels_cu_3ff1eeb96thrust23THRUST_300001_SM_800_NS12placeholders2_2E,(_ZN41_INTERNAL_39c2c603_10_kernels_cu_3ff1eeb96thrust23THRUST_300001_SM_800_NS12placeholders2_4E - _ZN41_INTERNAL_39c2c603_10_kernels_cu_3ff1eeb96thrust23THRUST_300001_SM_800_NS12placeholders2_2E)
_ZN41_INTERNAL_39c2c603_10_kernels_cu_3ff1eeb96thrust23THRUST_300001_SM_800_NS12placeholders2_2E:
	.zero		1
	.type		_ZN41_INTERNAL_39c2c603_10_kernels_cu_3ff1eeb96thrust23THRUST_300001_SM_800_NS12placeholders2_4E,@object
	.size		_ZN41_INTERNAL_39c2c603_10_kernels_cu_3ff1eeb96thrust23THRUST_300001_SM_800_NS12placeholders2_4E,(_ZN41_INTERNAL_39c2c603_10_kernels_cu_3ff1eeb94cuda3std3__45__cpo3endE - _ZN41_INTERNAL_39c2c603_10_kernels_cu_3ff1eeb96thrust23THRUST_300001_SM_800_NS12placeholders2_4E)
_ZN41_INTERNAL_39c2c603_10_kernels_cu_3ff1eeb96thrust23THRUST_300001_SM_800_NS12placeholders2_4E:
	.zero		1
	.type		_ZN41_INTERNAL_39c2c603_10_kernels_cu_3ff1eeb94cuda3std3__45__cpo3endE,@object
	.size		_ZN41_INTERNAL_39c2c603_10_kernels_cu_3ff1eeb94cuda3std3__45__cpo3endE,(_ZN41_INTERNAL_39c2c603_10_kernels_cu_3ff1eeb94cuda3std6ranges3__45__cpo3endE - _ZN41_INTERNAL_39c2c603_10_kernels_cu_3ff1eeb94cuda3std3__45__cpo3endE)
_ZN41_INTERNAL_39c2c603_10_kernels_cu_3ff1eeb94cuda3std3__45__cpo3endE:
	.zero		1
	.type		_ZN41_INTERNAL_39c2c603_10_kernels_cu_3ff1eeb94cuda3std6ranges3__45__cpo3endE,@object
	.size		_ZN41_INTERNAL_39c2c603_10_kernels_cu_3ff1eeb94cuda3std6ranges3__45__cpo3endE,(_ZN41_INTERNAL_39c2c603_10_kernels_cu_3ff1eeb94cuda3std3__419piecewise_constructE - _ZN41_INTERNAL_39c2c603_10_kernels_cu_3ff1eeb94cuda3std6ranges3__45__cpo3endE)
_ZN41_INTERNAL_39c2c603_10_kernels_cu_3ff1eeb94cuda3std6ranges3__45__cpo3endE:
	.zero		1
	.type		_ZN41_INTERNAL_39c2c603_10_kernels_cu_3ff1eeb94cuda3std3__419piecewise_constructE,@object
	.size		_ZN41_INTERNAL_39c2c603_10_kernels_cu_3ff1eeb94cuda3std3__419piecewise_constructE,(_ZN41_INTERNAL_39c2c603_10_kernels_cu_3ff1eeb94cuda3std6ranges3__45__cpo5cdataE - _ZN41_INTERNAL_39c2c603_10_kernels_cu_3ff1eeb94cuda3std3__419piecewise_constructE)
_ZN41_INTERNAL_39c2c603_10_kernels_cu_3ff1eeb94cuda3std3__419piecewise_constructE:
	.zero		1
	.type		_ZN41_INTERNAL_39c2c603_10_kernels_cu_3ff1eeb94cuda3std6ranges3__45__cpo5cdataE,@object
	.size		_ZN41_INTERNAL_39c2c603_10_kernels_cu_3ff1eeb94cuda3std6ranges3__45__cpo5cdataE,(_ZN41_INTERNAL_39c2c603_10_kernels_cu_3ff1eeb96thrust23THRUST_300001_SM_800_NS12placeholders2_8E - _ZN41_INTERNAL_39c2c603_10_kernels_cu_3ff1eeb94cuda3std6ranges3__45__cpo5cdataE)
_ZN41_INTERNAL_39c2c603_10_kernels_cu_3ff1eeb94cuda3std6ranges3__45__cpo5cdataE:
	.zero		1
	.type		_ZN41_INTERNAL_39c2c603_10_kernels_cu_3ff1eeb96thrust23THRUST_300001_SM_800_NS12placeholders2_8E,@object
	.size		_ZN41_INTERNAL_39c2c603_10_kernels_cu_3ff1eeb96thrust23THRUST_300001_SM_800_NS12placeholders2_8E,(_ZN41_INTERNAL_39c2c603_10_kernels_cu_3ff1eeb94cuda3std3__45__cpo4rendE - _ZN41_INTERNAL_39c2c603_10_kernels_cu_3ff1eeb96thrust23THRUST_300001_SM_800_NS12placeholders2_8E)
_ZN41_INTERNAL_39c2c603_10_kernels_cu_3ff1eeb96thrust23THRUST_300001_SM_800_NS12placeholders2_8E:
	.zero		1
	.type		_ZN41_INTERNAL_39c2c603_10_kernels_cu_3ff1eeb94cuda3std3__45__cpo4rendE,@object
	.size		_ZN41_INTERNAL_39c2c603_10_kernels_cu_3ff1eeb94cuda3std3__45__cpo4rendE,(_ZN41_INTERNAL_39c2c603_10_kernels_cu_3ff1eeb94cuda3std6ranges3__45__cpo9iter_swapE - _ZN41_INTERNAL_39c2c603_10_kernels_cu_3ff1eeb94cuda3std3__45__cpo4rendE)
_ZN41_INTERNAL_39c2c603_10_kernels_cu_3ff1eeb94cuda3std3__45__cpo4rendE:
	.zero		1
	.type		_ZN41_INTERNAL_39c2c603_10_kernels_cu_3ff1eeb94cuda3std6ranges3__45__cpo9iter_swapE,@object
	.size		_ZN41_INTERNAL_39c2c603_10_kernels_cu_3ff1eeb94cuda3std6ranges3__45__cpo9iter_swapE,(_ZN41_INTERNAL_39c2c603_10_kernels_cu_3ff1eeb94cuda3std3__48unexpectE - _ZN41_INTERNAL_39c2c603_10_kernels_cu_3ff1eeb94cuda3std6ranges3__45__cpo9iter_swapE)
_ZN41_INTERNAL_39c2c603_10_kernels_cu_3ff1eeb94cuda3std6ranges3__45__cpo9iter_swapE:
	.zero		1
	.type		_ZN41_INTERNAL_39c2c603_10_kernels_cu_3ff1eeb94cuda3std3__48unexpectE,@object
	.size		_ZN41_INTERNAL_39c2c603_10_kernels_cu_3ff1eeb94cuda3std3__48unexpectE,(_ZN41_INTERNAL_39c2c603_10_kernels_cu_3ff1eeb96thrust23THRUST_300001_SM_800_NS6system6detail10sequential3seqE - _ZN41_INTERNAL_39c2c603_10_kernels_cu_3ff1eeb94cuda3std3__48unexpectE)
_ZN41_INTERNAL_39c2c603_10_kernels_cu_3ff1eeb94cuda3std3__48unexpectE:
	.zero		1
	.type		_ZN41_INTERNAL_39c2c603_10_kernels_cu_3ff1eeb96thrust23THRUST_300001_SM_800_NS6system6detail10sequential3seqE,@object
	.size		_ZN41_INTERNAL_39c2c603_10_kernels_cu_3ff1eeb96thrust23THRUST_300001_SM_800_NS6system6detail10sequential3seqE,(.L_31 - _ZN41_INTERNAL_39c2c603_10_kernels_cu_3ff1eeb96thrust23THRUST_300001_SM_800_NS6system6detail10sequential3seqE)
_ZN41_INTERNAL_39c2c603_10_kernels_cu_3ff1eeb96thrust23THRUST_300001_SM_800_NS6system6detail10sequential3seqE:
	.zero		1
.L_31:


//--------------------- .nv.shared._Z35kOptimizerStatic8bit1StateBlockwiseI13__nv_bfloat16Li4ELi256ELi1EEvPT_S2_PhfffifPfS4_ffbi --------------------------
	.section	.nv.shared._Z35kOptimizerStatic8bit1StateBlockwiseI13__nv_bfloat16Li4ELi256ELi1EEvPT_S2_PhfffifPfS4_ffbi,"aw",@nobits
	.sectionflags	@""
	.align	16
.nv.shared._Z35kOptimizerStatic8bit1StateBlockwiseI13__nv_bfloat16Li4ELi256ELi1EEvPT_S2_PhfffifPfS4_ffbi:
	.zero		2644


//--------------------- .nv.shared._Z35kOptimizerStatic8bit1StateBlockwiseI6__halfLi4ELi256ELi1EEvPT_S2_PhfffifPfS4_ffbi --------------------------
	.section	.nv.shared._Z35kOptimizerStatic8bit1StateBlockwiseI6__halfLi4ELi256ELi1EEvPT_S2_PhfffifPfS4_ffbi,"aw",@nobits
	.sectionflags	@""
	.align	16
.nv.shared._Z35kOptimizerStatic8bit1StateBlockwiseI6__halfLi4ELi256ELi1EEvPT_S2_PhfffifPfS4_ffbi:
	.zero		2644


//--------------------- .nv.shared._Z35kOptimizerStatic8bit1StateBlockwiseIfLi4ELi256ELi1EEvPT_S1_PhfffifPfS3_ffbi --------------------------
	.section	.nv.shared._Z35kOptimizerStatic8bit1StateBlockwiseIfLi4ELi256ELi1EEvPT_S1_PhfffifPfS3_ffbi,"aw",@nobits
	.sectionflags	@""
	.align	16
.nv.shared._Z35kOptimizerStatic8bit1StateBlockwiseIfLi4ELi256ELi1EEvPT_S1_PhfffifPfS3_ffbi:
	.zero		3156


//--------------------- .nv.shared._Z35kOptimizerStatic8bit1StateBlockwiseI13__nv_bfloat16Li5ELi256ELi1EEvPT_S2_PhfffifPfS4_ffbi --------------------------
	.section	.nv.shared._Z35kOptimizerStatic8bit1StateBlockwiseI13__nv_bfloat16Li5ELi256ELi1EEvPT_S2_PhfffifPfS4_ffbi,"aw",@nobits
	.sectionflags	@""
	.align	16
.nv.shared._Z35kOptimizerStatic8bit1StateBlockwiseI13__nv_bfloat16Li5ELi256ELi1EEvPT_S2_PhfffifPfS4_ffbi:
	.zero		2644


//--------------------- .nv.shared._Z35kOptimizerStatic8bit1StateBlockwiseI6__halfLi5ELi256ELi1EEvPT_S2_PhfffifPfS4_ffbi --------------------------
	.section	.nv.shared._Z35kOptimizerStatic8bit1StateBlockwiseI6__halfLi5ELi256ELi1EEvPT_S2_PhfffifPfS4_ffbi,"aw",@nobits
	.sectionflags	@""
	.align	16
.nv.shared._Z35kOptimizerStatic8bit1StateBlockwiseI6__halfLi5ELi256ELi1EEvPT_S2_PhfffifPfS4_ffbi:
	.zero		2644


//--------------------- .nv.shared._Z35kOptimizerStatic8bit1StateBlockwiseIfLi5ELi256ELi1EEvPT_S1_PhfffifPfS3_ffbi --------------------------
	.section	.nv.shared._Z35kOptimizerStatic8bit1StateBlockwiseIfLi5ELi256ELi1EEvPT_S1_PhfffifPfS3_ffbi,"aw",@nobits
	.sectionflags	@""
	.align	16
.nv.shared._Z35kOptimizerStatic8bit1StateBlockwiseIfLi5ELi256ELi1EEvPT_S1_PhfffifPfS3_ffbi:
	.zero		3156


//--------------------- .nv.shared._Z35kOptimizerStatic8bit1StateBlockwiseI13__nv_bfloat16Li2ELi256ELi1EEvPT_S2_PhfffifPfS4_ffbi --------------------------
	.section	.nv.shared._Z35kOptimizerStatic8bit1StateBlockwiseI13__nv_bfloat16Li2ELi256ELi1EEvPT_S2_PhfffifPfS4_ffbi,"aw",@nobits
	.sectionflags	@""
	.align	16
.nv.shared._Z35kOptimizerStatic8bit1StateBlockwiseI13__nv_bfloat16Li2ELi256ELi1EEvPT_S2_PhfffifPfS4_ffbi:
	.zero		2644


//--------------------- .nv.shared._Z35kOptimizerStatic8bit1StateBlockwiseI6__halfLi2ELi256ELi1EEvPT_S2_PhfffifPfS4_ffbi --------------------------
	.section	.nv.shared._Z35kOptimizerStatic8bit1StateBlockwiseI6__halfLi2ELi256ELi1EEvPT_S2_PhfffifPfS4_ffbi,"aw",@nobits
	.sectionflags	@""
	.align	16
.nv.shared._Z35kOptimizerStatic8bit1StateBlockwiseI6__halfLi2ELi256ELi1EEvPT_S2_PhfffifPfS4_ffbi:
	.zero		2644


//--------------------- .nv.shared._Z35kOptimizerStatic8bit1StateBlockwiseIfLi2ELi256ELi1EEvPT_S1_PhfffifPfS3_ffbi --------------------------
	.section	.nv.shared._Z35kOptimizerStatic8bit1StateBlockwiseIfLi2ELi256ELi1EEvPT_S1_PhfffifPfS3_ffbi,"aw",@nobits
	.sectionflags	@""
	.align	16
.nv.shared._Z35kOptimizerStatic8bit1StateBlockwiseIfLi2ELi256ELi1EEvPT_S1_PhfffifPfS3_ffbi:
	.zero		3156


//--------------------- .nv.shared._Z35kOptimizerStatic8bit1StateBlockwiseI13__nv_bfloat16Li1ELi256ELi1EEvPT_S2_PhfffifPfS4_ffbi --------------------------
	.section	.nv.shared._Z35kOptimizerStatic8bit1StateBlockwiseI13__nv_bfloat16Li1ELi256ELi1EEvPT_S2_PhfffifPfS4_ffbi,"aw",@nobits
	.sectionflags	@""
	.align	16
.nv.shared._Z35kOptimizerStatic8bit1StateBlockwiseI13__nv_bfloat16Li1ELi256ELi1EEvPT_S2_PhfffifPfS4_ffbi:
	.zero		2644


//--------------------- .nv.shared._Z35kOptimizerStatic8bit1StateBlockwiseI6__halfLi1ELi256ELi1EEvPT_S2_PhfffifPfS4_ffbi --------------------------
	.section	.nv.shared._Z35kOptimizerStatic8bit1StateBlockwiseI6__halfLi1ELi256ELi1EEvPT_S2_PhfffifPfS4_ffbi,"aw",@nobits
	.sectionflags	@""
	.align	16
.nv.shared._Z35kOptimizerStatic8bit1StateBlockwiseI6__halfLi1ELi256ELi1EEvPT_S2_PhfffifPfS4_ffbi:
	.zero		2644


//--------------------- .nv.shared._Z35kOptimizerStatic8bit1StateBlockwiseIfLi1ELi256ELi1EEvPT_S1_PhfffifPfS3_ffbi --------------------------
	.section	.nv.shared._Z35kOptimizerStatic8bit1StateBlockwiseIfLi1ELi256ELi1EEvPT_S1_PhfffifPfS3_ffbi,"aw",@nobits
	.sectionflags	@""
	.align	16
.nv.shared._Z35kOptimizerStatic8bit1StateBlockwiseIfLi1ELi256ELi1EEvPT_S1_PhfffifPfS3_ffbi:
	.zero		3156


//--------------------- .nv.shared._Z35kOptimizerStatic8bit2StateBlockwiseI13__nv_bfloat16Li6ELi256ELi1EEvPT_S2_PhS3_fffffifPfS4_S4_S4_ffbi --------------------------
	.section	.nv.shared._Z35kOptimizerStatic8bit2StateBlockwiseI13__nv_bfloat16Li6ELi256ELi1EEvPT_S2_PhS3_fffffifPfS4_S4_S4_ffbi,"aw",@nobits
	.sectionflags	@""
	.align	16
.nv.shared._Z35kOptimizerStatic8bit2StateBlockwiseI13__nv_bfloat16Li6ELi256ELi1EEvPT_S2_PhS3_fffffifPfS4_S4_S4_ffbi:
	.zero		4796


//--------------------- .nv.shared._Z35kOptimizerStatic8bit2StateBlockwiseI6__halfLi6ELi256ELi1EEvPT_S2_PhS3_fffffifPfS4_S4_S4_ffbi --------------------------
	.section	.nv.shared._Z35kOptimizerStatic8bit2StateBlockwiseI6__halfLi6ELi256ELi1EEvPT_S2_PhS3_fffffifPfS4_S4_S4_ffbi,"aw",@nobits
	.sectionflags	@""
	.align	16
.nv.shared._Z35kOptimizerStatic8bit2StateBlockwiseI6__halfLi6ELi256ELi1EEvPT_S2_PhS3_fffffifPfS4_S4_S4_ffbi:
	.zero		4796


//--------------------- .nv.shared._Z35kOptimizerStatic8bit2StateBlockwiseIfLi6ELi256ELi1EEvPT_S1_PhS2_fffffifPfS3_S3_S3_ffbi --------------------------
	.section	.nv.shared._Z35kOptimizerStatic8bit2StateBlockwiseIfLi6ELi256ELi1EEvPT_S1_PhS2_fffffifPfS3_S3_S3_ffbi,"aw",@nobits
	.sectionflags	@""
	.align	16
.nv.shared._Z35kOptimizerStatic8bit2StateBlockwiseIfLi6ELi256ELi1EEvPT_S1_PhS2_fffffifPfS3_S3_S3_ffbi:
	.zero		5308


//--------------------- .nv.shared._Z35kOptimizerStatic8bit2StateBlockwiseI13__nv_bfloat16Li0ELi256ELi1EEvPT_S2_PhS3_fffffifPfS4_S4_S4_ffbi --------------------------
	.section	.nv.shared._Z35kOptimizerStatic8bit2StateBlockwiseI13__nv_bfloat16Li0ELi256ELi1EEvPT_S2_PhS3_fffffifPfS4_S4_S4_ffbi,"aw",@nobits
	.sectionflags	@""
	.align	16
.nv.shared._Z35kOptimizerStatic8bit2StateBlockwiseI13__nv_bfloat16Li0ELi256ELi1EEvPT_S2_PhS3_fffffifPfS4_S4_S4_ffbi:
	.zero		4744


//--------------------- .nv.shared._Z35kOptimizerStatic8bit2StateBlockwiseI6__halfLi0ELi256ELi1EEvPT_S2_PhS3_fffffifPfS4_S4_S4_ffbi --------------------------
	.section	.nv.shared._Z35kOptimizerStatic8bit2StateBlockwiseI6__halfLi0ELi256ELi1EEvPT_S2_PhS3_fffffifPfS4_S4_S4_ffbi,"aw",@nobits
	.sectionflags	@""
	.align	16
.nv.shared._Z35kOptimizerStatic8bit2StateBlockwiseI6__halfLi0ELi256ELi1EEvPT_S2_PhS3_fffffifPfS4_S4_S4_ffbi:
	.zero		4744


//--------------------- .nv.shared._Z35kOptimizerStatic8bit2StateBlockwiseIfLi0ELi256ELi1EEvPT_S1_PhS2_fffffifPfS3_S3_S3_ffbi --------------------------
	.section	.nv.shared._Z35kOptimizerStatic8bit2StateBlockwiseIfLi0ELi256ELi1EEvPT_S1_PhS2_fffffifPfS3_S3_S3_ffbi,"aw",@nobits
	.sectionflags	@""
	.align	16
.nv.shared._Z35kOptimizerStatic8bit2StateBlockwiseIfLi0ELi256ELi1EEvPT_S1_PhS2_fffffifPfS3_S3_S3_ffbi:
	.zero		5256


//--------------------- .nv.shared._Z20kDequantizeBlockwiseI13__nv_bfloat16Li512ELi64ELi8ELi2EEvPfPhS1_PT_ii --------------------------
	.section	.nv.shared._Z20kDequantizeBlockwiseI13__nv_bfloat16Li512ELi64ELi8ELi2EEvPfPhS1_PT_ii,"aw",@nobits
	.sectionflags	@""
	.align	16
.nv.shared._Z20kDequantizeBlockwiseI13__nv_bfloat16Li512ELi64ELi8ELi2EEvPfPhS1_PT_ii:
	.zero		2656


//--------------------- .nv.shared._Z20kDequantizeBlockwiseI13__nv_bfloat16Li512ELi64ELi8ELi0EEvPfPhS1_PT_ii --------------------------
	.section	.nv.shared._Z20kDequantizeBlockwiseI13__nv_bfloat16Li512ELi64ELi8ELi0EEvPfPhS1_PT_ii,"aw",@nobits
	.sectionflags	@""
	.align	16
.nv.shared._Z20kDequantizeBlockwiseI13__nv_bfloat16Li512ELi64ELi8ELi0EEvPfPhS1_PT_ii:
	.zero		1600


//--------------------- .nv.shared._Z20kDequantizeBlockwiseI13__nv_bfloat16Li512ELi64ELi8ELi1EEvPfPhS1_PT_ii --------------------------
	.section	.nv.shared._Z20kDequantizeBlockwiseI13__nv_bfloat16Li512ELi64ELi8ELi1EEvPfPhS1_PT_ii,"aw",@nobits
	.sectionflags	@""
	.align	16
.nv.shared._Z20kDequantizeBlockwiseI13__nv_bfloat16Li512ELi64ELi8ELi1EEvPfPhS1_PT_ii:
	.zero		2656


//--------------------- .nv.shared._Z20kDequantizeBlockwiseIfLi512ELi64ELi8ELi2EEvPfPhS0_PT_ii --------------------------
	.section	.nv.shared._Z20kDequantizeBlockwiseIfLi512ELi64ELi8ELi2EEvPfPhS0_PT_ii,"aw",@nobits
	.sectionflags	@""
	.align	16
.nv.shared._Z20kDequantizeBlockwiseIfLi512ELi64ELi8ELi2EEvPfPhS0_PT_ii:
	.zero		4768


//--------------------- .nv.shared._Z20kDequantizeBlockwiseIfLi512ELi64ELi8ELi0EEvPfPhS0_PT_ii --------------------------
	.section	.nv.shared._Z20kDequantizeBlockwiseIfLi512ELi64ELi8ELi0EEvPfPhS0_PT_ii,"aw",@nobits
	.sectionflags	@""
	.align	16
.nv.shared._Z20kDequantizeBlockwiseIfLi512ELi64ELi8ELi0EEvPfPhS0_PT_ii:
	.zero		2656


//--------------------- .nv.shared._Z20kDequantizeBlockwiseIfLi512ELi64ELi8ELi1EEvPfPhS0_PT_ii --------------------------
	.section	.nv.shared._Z20kDequantizeBlockwiseIfLi512ELi64ELi8ELi1EEvPfPhS0_PT_ii,"aw",@nobits
	.sectionflags	@""
	.align	16
.nv.shared._Z20kDequantizeBlockwiseIfLi512ELi64ELi8ELi1EEvPfPhS0_PT_ii:
	.zero		4768


//--------------------- .nv.shared._Z20kDequantizeBlockwiseI6__halfLi512ELi64ELi8ELi2EEvPfPhS1_PT_ii --------------------------
	.section	.nv.shared._Z20kDequantizeBlockwiseI6__halfLi512ELi64ELi8ELi2EEvPfPhS1_PT_ii,"aw",@nobits
	.sectionflags	@""
	.align	16
.nv.shared._Z20kDequantizeBlockwiseI6__halfLi512ELi64ELi8ELi2EEvPfPhS1_PT_ii:
	.zero		2656


//--------------------- .nv.shared._Z20kDequantizeBlockwiseI6__halfLi512ELi64ELi8ELi0EEvPfPhS1_PT_ii --------------------------
	.section	.nv.shared._Z20kDequantizeBlockwiseI6__halfLi512ELi64ELi8ELi0EEvPfPhS1_PT_ii,"aw",@nobits
	.sectionflags	@""
	.align	16
.nv.shared._Z20kDequantizeBlockwiseI6__halfLi512ELi64ELi8ELi0EEvPfPhS1_PT_ii:
	.zero		1600


//--------------------- .nv.shared._Z20kDequantizeBlockwiseI6__halfLi512ELi64ELi8ELi1EEvPfPhS1_PT_ii --------------------------
	.section	.nv.shared._Z20kDequantizeBlockwiseI6__halfLi512ELi64ELi8ELi1EEvPfPhS1_PT_ii,"aw",@nobits
	.sectionflags	@""
	.align	16
.nv.shared._Z20kDequantizeBlockwiseI6__halfLi512ELi64ELi8ELi1EEvPfPhS1_PT_ii:
	.zero		2656


//--------------------- .nv.shared._Z23kQuantizeBlockwiseSmallI13__nv_bfloat16Li64ELi2EEvPfPT_S1_PhS1_ii --------------------------
	.section	.nv.shared._Z23kQuantizeBlockwiseSmallI13__nv_bfloat16Li64ELi2EEvPfPT_S1_PhS1_ii,"aw",@nobits
	.sectionflags	@""
	.align	16
.nv.shared._Z23kQuantizeBlockwiseSmallI13__nv_bfloat16Li64ELi2EEvPfPT_S1_PhS1_ii:
	.zero		180


//--------------------- .nv.shared._Z23kQuantizeBlockwiseSmallIfLi64ELi2EEvPfPT_S0_PhS0_ii --------------------------
	.section	.nv.shared._Z23kQuantizeBlockwiseSmallIfLi64ELi2EEvPfPT_S0_PhS0_ii,"aw",@nobits
	.sectionflags	@""
	.align	16
.nv.shared._Z23kQuantizeBlockwiseSmallIfLi64ELi2EEvPfPT_S0_PhS0_ii:
	.zero		308


//--------------------- .nv.shared._Z23kQuantizeBlockwiseSmallI6__halfLi64ELi2EEvPfPT_S1_PhS1_ii --------------------------
	.section	.nv.shared._Z23kQuantizeBlockwiseSmallI6__halfLi64ELi2EEvPfPT_S1_PhS1_ii,"aw",@nobits
	.sectionflags	@""
	.align	16
.nv.shared._Z23kQuantizeBlockwiseSmallI6__halfLi64ELi2EEvPfPT_S1_PhS1_ii:
	.zero		180


//--------------------- .nv.shared._Z23kQuantizeBlockwiseSmallI13__nv_bfloat16Li64ELi1EEvPfPT_S1_PhS1_ii --------------------------
	.section	.nv.shared._Z23kQuantizeBlockwiseSmallI13__nv_bfloat16Li64ELi1EEvPfPT_S1_PhS1_ii,"aw",@nobits
	.sectionflags	@""
	.align	16
.nv.shared._Z23kQuantizeBlockwiseSmallI13__nv_bfloat16Li64ELi1EEvPfPT_S1_PhS1_ii:
	.zero		180


//--------------------- .nv.shared._Z23kQuantizeBlockwiseSmallIfLi64ELi1EEvPfPT_S0_PhS0_ii --------------------------
	.section	.nv.shared._Z23kQuantizeBlockwiseSmallIfLi64ELi1EEvPfPT_S0_PhS0_ii,"aw",@nobits
	.sectionflags	@""
	.align	16
.nv.shared._Z23kQuantizeBlockwiseSmallIfLi64ELi1EEvPfPT_S0_PhS0_ii:
	.zero		308


//--------------------- .nv.shared._Z23kQuantizeBlockwiseSmallI6__halfLi64ELi1EEvPfPT_S1_PhS1_ii --------------------------
	.section	.nv.shared._Z23kQuantizeBlockwiseSmallI6__halfLi64ELi1EEvPfPT_S1_PhS1_ii,"aw",@nobits
	.sectionflags	@""
	.align	16
.nv.shared._Z23kQuantizeBlockwiseSmallI6__halfLi64ELi1EEvPfPT_S1_PhS1_ii:
	.zero		180


//--------------------- .nv.shared._Z23kQuantizeBlockwiseSmallI13__nv_bfloat16Li32ELi2EEvPfPT_S1_PhS1_ii --------------------------
	.section	.nv.shared._Z23kQuantizeBlockwiseSmallI13__nv_bfloat16Li32ELi2EEvPfPT_S1_PhS1_ii,"aw",@nobits
	.sectionflags	@""
	.align	16
.nv.shared._Z23kQuantizeBlockwiseSmallI13__nv_bfloat16Li32ELi2EEvPfPT_S1_PhS1_ii:
	.zero		184


//--------------------- .nv.shared._Z23kQuantizeBlockwiseSmallIfLi32ELi2EEvPfPT_S0_PhS0_ii --------------------------
	.section	.nv.shared._Z23kQuantizeBlockwiseSmallIfLi32ELi2EEvPfPT_S0_PhS0_ii,"aw",@nobits
	.sectionflags	@""
	.align	16
.nv.shared._Z23kQuantizeBlockwiseSmallIfLi32ELi2EEvPfPT_S0_PhS0_ii:
	.zero		312


//--------------------- .nv.shared._Z23kQuantizeBlockwiseSmallI6__halfLi32ELi2EEvPfPT_S1_PhS1_ii --------------------------
	.section	.nv.shared._Z23kQuantizeBlockwiseSmallI6__halfLi32ELi2EEvPfPT_S1_PhS1_ii,"aw",@nobits
	.sectionflags	@""
	.align	16
.nv.shared._Z23kQuantizeBlockwiseSmallI6__halfLi32ELi2EEvPfPT_S1_PhS1_ii:
	.zero		184


//--------------------- .nv.shared._Z23kQuantizeBlockwiseSmallI13__nv_bfloat16Li32ELi1EEvPfPT_S1_PhS1_ii --------------------------
	.section	.nv.shared._Z23kQuantizeBlockwiseSmallI13__nv_bfloat16Li32ELi1EEvPfPT_S1_PhS1_ii,"aw",@nobits
	.sectionflags	@""
	.align	16
.nv.shared._Z23kQuantizeBlockwiseSmallI13__nv_bfloat16Li32ELi1EEvPfPT_S1_PhS1_ii:
	.zero		184


//--------------------- .nv.shared._Z23kQuantizeBlockwiseSmallIfLi32ELi1EEvPfPT_S0_PhS0_ii --------------------------
	.section	.nv.shared._Z23kQuantizeBlockwiseSmallIfLi32ELi1EEvPfPT_S0_PhS0_ii,"aw",@nobits
	.sectionflags	@""
	.align	16
.nv.shared._Z23kQuantizeBlockwiseSmallIfLi32ELi1EEvPfPT_S0_PhS0_ii:
	.zero		312


//--------------------- .nv.shared._Z23kQuantizeBlockwiseSmallI6__halfLi32ELi1EEvPfPT_S1_PhS1_ii --------------------------
	.section	.nv.shared._Z23kQuantizeBlockwiseSmallI6__halfLi32ELi1EEvPfPT_S1_PhS1_ii,"aw",@nobits
	.sectionflags	@""
	.align	16
.nv.shared._Z23kQuantizeBlockwiseSmallI6__halfLi32ELi1EEvPfPT_S1_PhS1_ii:
	.zero		184


//--------------------- .nv.shared._Z18kQuantizeBlockwiseI13__nv_bfloat16Li64ELi2ELi0ELi2EEvPfPT_S1_PhS1_ii --------------------------
	.section	.nv.shared._Z18kQuantizeBlockwiseI13__nv_bfloat16Li64ELi2ELi0ELi2EEvPfPT_S1_PhS1_ii,"aw",@nobits
	.sectionflags	@""
	.align	16
.nv.shared._Z18kQuantizeBlockwiseI13__nv_bfloat16Li64ELi2ELi0ELi2EEvPfPT_S1_PhS1_ii:
	.zero		192


//--------------------- .nv.shared._Z18kQuantizeBlockwiseI13__nv_bfloat16Li128ELi2ELi0ELi2EEvPfPT_S1_PhS1_ii --------------------------
	.section	.nv.shared._Z18kQuantizeBlockwiseI13__nv_bfloat16Li128ELi2ELi0ELi2EEvPfPT_S1_PhS1_ii,"aw",@nobits
	.sectionflags	@""
	.align	16
.nv.shared._Z18kQuantizeBlockwiseI13__nv_bfloat16Li128ELi2ELi0ELi2EEvPfPT_S1_PhS1_ii:
	.zero		356


//--------------------- .nv.shared._Z18kQuantizeBlockwiseI13__nv_bfloat16Li256ELi2ELi0ELi2EEvPfPT_S1_PhS1_ii --------------------------
	.section	.nv.shared._Z18kQuantizeBlockwiseI13__nv_bfloat16Li256ELi2ELi0ELi2EEvPfPT_S1_PhS1_ii,"aw",@nobits
	.sectionflags	@""
	.align	16
.nv.shared._Z18kQuantizeBlockwiseI13__nv_bfloat16Li256ELi2ELi0ELi2EEvPfPT_S1_PhS1_ii:
	.zero		684


//--------------------- .nv.shared._Z18kQuantizeBlockwiseI13__nv_bfloat16Li512ELi2ELi0ELi2EEvPfPT_S1_PhS1_ii --------------------------
	.section	.nv.shared._Z18kQuantizeBlockwiseI13__nv_bfloat16Li512ELi2ELi0ELi2EEvPfPT_S1_PhS1_ii,"aw",@nobits
	.sectionflags	@""
	.align	16
.nv.shared._Z18kQuantizeBlockwiseI13__nv_bfloat16Li512ELi2ELi0ELi2EEvPfPT_S1_PhS1_ii:
	.zero		1344


//--------------------- .nv.shared._Z18kQuantizeBlockwiseI13__nv_bfloat16Li1024ELi4ELi0ELi2EEvPfPT_S1_PhS1_ii --------------------------
	.section	.nv.shared._Z18kQuantizeBlockwiseI13__nv_bfloat16Li1024ELi4ELi0ELi2EEvPfPT_S1_PhS1_ii,"aw",@nobits
	.sectionflags	@""
	.align	16
.nv.shared._Z18kQuantizeBlockwiseI13__nv_bfloat16Li1024ELi4ELi0ELi2EEvPfPT_S1_PhS1_ii:
	.zero		2624


//--------------------- .nv.shared._Z18kQuantizeBlockwiseI13__nv_bfloat16Li2048ELi4ELi0ELi2EEvPfPT_S1_PhS1_ii --------------------------
	.section	.nv.shared._Z18kQuantizeBlockwiseI13__nv_bfloat16Li2048ELi4ELi0ELi2EEvPfPT_S1_PhS1_ii,"aw",@nobits
	.sectionflags	@""
	.align	16
.nv.shared._Z18kQuantizeBlockwiseI13__nv_bfloat16Li2048ELi4ELi0ELi2EEvPfPT_S1_PhS1_ii:
	.zero		5224


//--------------------- .nv.shared._Z18kQuantizeBlockwiseI13__nv_bfloat16Li4096ELi4ELi0ELi2EEvPfPT_S1_PhS1_ii --------------------------
	.section	.nv.shared._Z18kQuantizeBlockwiseI13__nv_bfloat16Li4096ELi4ELi0ELi2EEvPfPT_S1_PhS1_ii,"aw",@nobits
	.sectionflags	@""
	.align	16
.nv.shared._Z18kQuantizeBlockwiseI13__nv_bfloat16Li4096ELi4ELi0ELi2EEvPfPT_S1_PhS1_ii:
	.zero		10424


//--------------------- .nv.shared._Z18kQuantizeBlockwiseI13__nv_bfloat16Li64ELi2ELi0ELi1EEvPfPT_S1_PhS1_ii --------------------------
	.section	.nv.shared._Z18kQuantizeBlockwiseI13__nv_bfloat16Li64ELi2ELi0ELi1EEvPfPT_S1_PhS1_ii,"aw",@nobits
	.sectionflags	@""
	.align	16
.nv.shared._Z18kQuantizeBlockwiseI13__nv_bfloat16Li64ELi2ELi0ELi1EEvPfPT_S1_PhS1_ii:
	.zero		192


//--------------------- .nv.shared._Z18kQuantizeBlockwiseI13__nv_bfloat16Li128ELi2ELi0ELi1EEvPfPT_S1_PhS1_ii --------------------------
	.section	.nv.shared._Z18kQuantizeBlockwiseI13__nv_bfloat16Li128ELi2ELi0ELi1EEvPfPT_S1_PhS1_ii,"aw",@nobits
	.sectionflags	@""
	.align	16
.nv.shared._Z18kQuantizeBlockwiseI13__nv_bfloat16Li128ELi2ELi0ELi1EEvPfPT_S1_PhS1_ii:
	.zero		356


//--------------------- .nv.shared._Z18kQuantizeBlockwiseI13__nv_bfloat16Li256ELi2ELi0ELi1EEvPfPT_S1_PhS1_ii --------------------------
	.section	.nv.shared._Z18kQuantizeBlockwiseI13__nv_bfloat16Li256ELi2ELi0ELi1EEvPfPT_S1_PhS1_ii,"aw",@nobits
	.sectionflags	@""
	.align	16
.nv.shared._Z18kQuantizeBlockwiseI13__nv_bfloat16Li256ELi2ELi0ELi1EEvPfPT_S1_PhS1_ii:
	.zero		684


//--------------------- .nv.shared._Z18kQuantizeBlockwiseI13__nv_bfloat16Li512ELi2ELi0ELi1EEvPfPT_S1_PhS1_ii --------------------------
	.section	.nv.shared._Z18kQuantizeBlockwiseI13__nv_bfloat16Li512ELi2ELi0ELi1EEvPfPT_S1_PhS1_ii,"aw",@nobits
	.sectionflags	@""
	.align	16
.nv.shared._Z18kQuantizeBlockwiseI13__nv_bfloat16Li512ELi2ELi0ELi1EEvPfPT_S1_PhS1_ii:
	.zero		1344


//--------------------- .nv.shared._Z18kQuantizeBlockwiseI13__nv_bfloat16Li1024ELi4ELi0ELi1EEvPfPT_S1_PhS1_ii --------------------------
	.section	.nv.shared._Z18kQuantizeBlockwiseI13__nv_bfloat16Li1024ELi4ELi0ELi1EEvPfPT_S1_PhS1_ii,"aw",@nobits
	.sectionflags	@""
	.align	16
.nv.shared._Z18kQuantizeBlockwiseI13__nv_bfloat16Li1024ELi4ELi0ELi1EEvPfPT_S1_PhS1_ii:
	.zero		2624


//--------------------- .nv.shared._Z18kQuantizeBlockwiseI13__nv_bfloat16Li2048ELi4ELi0ELi1EEvPfPT_S1_PhS1_ii --------------------------
	.section	.nv.shared._Z18kQuantizeBlockwiseI13__nv_bfloat16Li2048ELi4ELi0ELi1EEvPfPT_S1_PhS1_ii,"aw",@nobits
	.sectionflags	@""
	.align	16
.nv.shared._Z18kQuantizeBlockwiseI13__nv_bfloat16Li2048ELi4ELi0ELi1EEvPfPT_S1_PhS1_ii:
	.zero		5224


//--------------------- .nv.shared._Z18kQuantizeBlockwiseI13__nv_bfloat16Li4096ELi4ELi0ELi1EEvPfPT_S1_PhS1_ii --------------------------
	.section	.nv.shared._Z18kQuantizeBlockwiseI13__nv_bfloat16Li4096ELi4ELi0ELi1EEvPfPT_S1_PhS1_ii,"aw",@nobits
	.sectionflags	@""
	.align	16
.nv.shared._Z18kQuantizeBlockwiseI13__nv_bfloat16Li4096ELi4ELi0ELi1EEvPfPT_S1_PhS1_ii:
	.zero		10424


//--------------------- .nv.shared._Z18kQuantizeBlockwiseI13__nv_bfloat16Li64ELi2ELi0ELi0EEvPfPT_S1_PhS1_ii --------------------------
	.section	.nv.shared._Z18kQuantizeBlockwiseI13__nv_bfloat16Li64ELi2ELi0ELi0EEvPfPT_S1_PhS1_ii,"aw",@nobits
	.sectionflags	@""
	.align	16
.nv.shared._Z18kQuantizeBlockwiseI13__nv_bfloat16Li64ELi2ELi0ELi0EEvPfPT_S1_PhS1_ii:
	.zero		1248


//--------------------- .nv.shared._Z18kQuantizeBlockwiseI13__nv_bfloat16Li128ELi2ELi0ELi0EEvPfPT_S1_PhS1_ii --------------------------
	.section	.nv.shared._Z18kQuantizeBlockwiseI13__nv_bfloat16Li128ELi2ELi0ELi0EEvPfPT_S1_PhS1_ii,"aw",@nobits
	.sectionflags	@""
	.align	16
.nv.shared._Z18kQuantizeBlockwiseI13__nv_bfloat16Li128ELi2ELi0ELi0EEvPfPT_S1_PhS1_ii:
	.zero		1444


//--------------------- .nv.shared._Z18kQuantizeBlockwiseI13__nv_bfloat16Li256ELi2ELi0ELi0EEvPfPT_S1_PhS1_ii --------------------------
	.section	.nv.shared._Z18kQuantizeBlockwiseI13__nv_bfloat16Li256ELi2ELi0ELi0EEvPfPT_S1_PhS1_ii,"aw",@nobits
	.sectionflags	@""
	.align	16
.nv.shared._Z18kQuantizeBlockwiseI13__nv_bfloat16Li256ELi2ELi0ELi0EEvPfPT_S1_PhS1_ii:
	.zero		1836


//--------------------- .nv.shared._Z18kQuantizeBlockwiseI13__nv_bfloat16Li512ELi2ELi0ELi0EEvPfPT_S1_PhS1_ii --------------------------
	.section	.nv.shared._Z18kQuantizeBlockwiseI13__nv_bfloat16Li512ELi2ELi0ELi0EEvPfPT_S1_PhS1_ii,"aw",@nobits
	.sectionflags	@""
	.align	16
.nv.shared._Z18kQuantizeBlockwiseI13__nv_bfloat16Li512ELi2ELi0ELi0EEvPfPT_S1_PhS1_ii:
	.zero		2624


//--------------------- .nv.shared._Z18kQuantizeBlockwiseI13__nv_bfloat16Li1024ELi4ELi0ELi0EEvPfPT_S1_PhS1_ii --------------------------
	.section	.nv.shared._Z18kQuantizeBlockwiseI13__nv_bfloat16Li1024ELi4ELi0ELi0EEvPfPT_S1_PhS1_ii,"aw",@nobits
	.sectionflags	@""
	.align	16
.nv.shared._Z18kQuantizeBlockwiseI13__nv_bfloat16Li1024ELi4ELi0ELi0EEvPfPT_S1_PhS1_ii:
	.zero		4160


//--------------------- .nv.shared._Z18kQuantizeBlockwiseI13__nv_bfloat16Li2048ELi4ELi0ELi0EEvPfPT_S1_PhS1_ii --------------------------
	.section	.nv.shared._Z18kQuantizeBlockwiseI13__nv_bfloat16Li2048ELi4ELi0ELi0EEvPfPT_S1_PhS1_ii,"aw",@nobits
	.sectionflags	@""
	.align	16
.nv.shared._Z18kQuantizeBlockwiseI13__nv_bfloat16Li2048ELi4ELi0ELi0EEvPfPT_S1_PhS1_ii:
	.zero		7272


//--------------------- .nv.shared._Z18kQuantizeBlockwiseI13__nv_bfloat16Li4096ELi4ELi1ELi0EEvPfPT_S1_PhS1_ii --------------------------
	.section	.nv.shared._Z18kQuantizeBlockwiseI13__nv_bfloat16Li4096ELi4ELi1ELi0EEvPfPT_S1_PhS1_ii,"aw",@nobits
	.sectionflags	@""
	.align	16
.nv.shared._Z18kQuantizeBlockwiseI13__nv_bfloat16Li4096ELi4ELi1ELi0EEvPfPT_S1_PhS1_ii:
	.zero		29880


//--------------------- .nv.shared._Z18kQuantizeBlockwiseI13__nv_bfloat16Li4096ELi4ELi0ELi0EEvPfPT_S1_PhS1_ii --------------------------
	.section	.nv.shared._Z18kQuantizeBlockwiseI13__nv_bfloat16Li4096ELi4ELi0ELi0EEvPfPT_S1_PhS1_ii,"aw",@nobits
	.sectionflags	@""
	.align	16
.nv.shared._Z18kQuantizeBlockwiseI13__nv_bfloat16Li4096ELi4ELi0ELi0EEvPfPT_S1_PhS1_ii:
	.zero		13496


//--------------------- .nv.shared._Z18kQuantizeBlockwiseIfLi64ELi2ELi0ELi2EEvPfPT_S0_PhS0_ii --------------------------
	.section	.nv.shared._Z18kQuantizeBlockwiseIfLi64ELi2ELi0ELi2EEvPfPT_S0_PhS0_ii,"aw",@nobits
	.sectionflags	@""
	.align	16
.nv.shared._Z18kQuantizeBlockwiseIfLi64ELi2ELi0ELi2EEvPfPT_S0_PhS0_ii:
	.zero		320


//--------------------- .nv.shared._Z18kQuantizeBlockwiseIfLi128ELi2ELi0ELi2EEvPfPT_S0_PhS0_ii --------------------------
	.section	.nv.shared._Z18kQuantizeBlockwiseIfLi128ELi2ELi0ELi2EEvPfPT_S0_PhS0_ii,"aw",@nobits
	.sectionflags	@""
	.align	16
.nv.shared._Z18kQuantizeBlockwiseIfLi128ELi2ELi0ELi2EEvPfPT_S0_PhS0_ii:
	.zero		612


//--------------------- .nv.shared._Z18kQuantizeBlockwiseIfLi256ELi2ELi0ELi2EEvPfPT_S0_PhS0_ii --------------------------
	.section	.nv.shared._Z18kQuantizeBlockwiseIfLi256ELi2ELi0ELi2EEvPfPT_S0_PhS0_ii,"aw",@nobits
	.sectionflags	@""
	.align	16
.nv.shared._Z18kQuantizeBlockwiseIfLi256ELi2ELi0ELi2EEvPfPT_S0_PhS0_ii:
	.zero		1196


//--------------------- .nv.shared._Z18kQuantizeBlockwiseIfLi512ELi2ELi0ELi2EEvPfPT_S0_PhS0_ii --------------------------
	.section	.nv.shared._Z18kQuantizeBlockwiseIfLi512ELi2ELi0ELi2EEvPfPT_S0_PhS0_ii,"aw",@nobits
	.sectionflags	@""
	.align	16
.nv.shared._Z18kQuantizeBlockwiseIfLi512ELi2ELi0ELi2EEvPfPT_S0_PhS0_ii:
	.zero		2368


//--------------------- .nv.shared._Z18kQuantizeBlockwiseIfLi1024ELi4ELi0ELi2EEvPfPT_S0_PhS0_ii --------------------------
	.section	.nv.shared._Z18kQuantizeBlockwiseIfLi1024ELi4ELi0ELi2EEvPfPT_S0_PhS0_ii,"aw",@nobits
	.sectionflags	@""
	.align	16
.nv.shared._Z18kQuantizeBlockwiseIfLi1024ELi4ELi0ELi2EEvPfPT_S0_PhS0_ii:
	.zero		4672


//--------------------- .nv.shared._Z18kQuantizeBlockwiseIfLi2048ELi4ELi0ELi2EEvPfPT_S0_PhS0_ii --------------------------
	.section	.nv.shared._Z18kQuantizeBlockwiseIfLi2048ELi4ELi0ELi2EEvPfPT_S0_PhS0_ii,"aw",@nobits
	.sectionflags	@""
	.align	16
.nv.shared._Z18kQuantizeBlockwiseIfLi2048ELi4ELi0ELi2EEvPfPT_S0_PhS0_ii:
	.zero		9320


//--------------------- .nv.shared._Z18kQuantizeBlockwiseIfLi4096ELi4ELi0ELi2EEvPfPT_S0_PhS0_ii --------------------------
	.section	.nv.shared._Z18kQuantizeBlockwiseIfLi4096ELi4ELi0ELi2EEvPfPT_S0_PhS0_ii,"aw",@nobits
	.sectionflags	@""
	.align	16
.nv.shared._Z18kQuantizeBlockwiseIfLi4096ELi4ELi0ELi2EEvPfPT_S0_PhS0_ii:
	.zero		18616


//--------------------- .nv.shared._Z18kQuantizeBlockwiseIfLi64ELi2ELi0ELi1EEvPfPT_S0_PhS0_ii --------------------------
	.section	.nv.shared._Z18kQuantizeBlockwiseIfLi64ELi2ELi0ELi1EEvPfPT_S0_PhS0_ii,"aw",@nobits
	.sectionflags	@""
	.align	16
.nv.shared._Z18kQuantizeBlockwiseIfLi64ELi2ELi0ELi1EEvPfPT_S0_PhS0_ii:
	.zero		320


//--------------------- .nv.shared._Z18kQuantizeBlockwiseIfLi128ELi2ELi0ELi1EEvPfPT_S0_PhS0_ii --------------------------
	.section	.nv.shared._Z18kQuantizeBlockwiseIfLi128ELi2ELi0ELi1EEvPfPT_S0_PhS0_ii,"aw",@nobits
	.sectionflags	@""
	.align	16
.nv.shared._Z18kQuantizeBlockwiseIfLi128ELi2ELi0ELi1EEvPfPT_S0_PhS0_ii:
	.zero		612


//--------------------- .nv.shared._Z18kQuantizeBlockwiseIfLi256ELi2ELi0ELi1EEvPfPT_S0_PhS0_ii --------------------------
	.section	.nv.shared._Z18kQuantizeBlockwiseIfLi256ELi2ELi0ELi1EEvPfPT_S0_PhS0_ii,"aw",@nobits
	.sectionflags	@""
	.align	16
.nv.shared._Z18kQuantizeBlockwiseIfLi256ELi2ELi0ELi1EEvPfPT_S0_PhS0_ii:
	.zero		1196


//--------------------- .nv.shared._Z18kQuantizeBlockwiseIfLi512ELi2ELi0ELi1EEvPfPT_S0_PhS0_ii --------------------------
	.section	.nv.shared._Z18kQuantizeBlockwiseIfLi512ELi2ELi0ELi1EEvPfPT_S0_PhS0_ii,"aw",@nobits
	.sectionflags	@""
	.align	16
.nv.shared._Z18kQuantizeBlockwiseIfLi512ELi2ELi0ELi1EEvPfPT_S0_PhS0_ii:
	.zero		2368


//--------------------- .nv.shared._Z18kQuantizeBlockwiseIfLi1024ELi4ELi0ELi1EEvPfPT_S0_PhS0_ii --------------------------
	.section	.nv.shared._Z18kQuantizeBlockwiseIfLi1024ELi4ELi0ELi1EEvPfPT_S0_PhS0_ii,"aw",@nobits
	.sectionflags	@""
	.align	16
.nv.shared._Z18kQuantizeBlockwiseIfLi1024ELi4ELi0ELi1EEvPfPT_S0_PhS0_ii:
	.zero		4672


//--------------------- .nv.shared._Z18kQuantizeBlockwiseIfLi2048ELi4ELi0ELi1EEvPfPT_S0_PhS0_ii --------------------------
	.section	.nv.shared._Z18kQuantizeBlockwiseIfLi2048ELi4ELi0ELi1EEvPfPT_S0_PhS0_ii,"aw",@nobits
	.sectionflags	@""
	.align	16
.nv.shared._Z18kQuantizeBlockwiseIfLi2048ELi4ELi0ELi1EEvPfPT_S0_PhS0_ii:
	.zero		9320


//--------------------- .nv.shared._Z18kQuantizeBlockwiseIfLi4096ELi4ELi0ELi1EEvPfPT_S0_PhS0_ii --------------------------
	.section	.nv.shared._Z18kQuantizeBlockwiseIfLi4096ELi4ELi0ELi1EEvPfPT_S0_PhS0_ii,"aw",@nobits
	.sectionflags	@""
	.align	16
.nv.shared._Z18kQuantizeBlockwiseIfLi4096ELi4ELi0ELi1EEvPfPT_S0_PhS0_ii:
	.zero		18616


//--------------------- .nv.shared._Z18kQuantizeBlockwiseIfLi64ELi2ELi0ELi0EEvPfPT_S0_PhS0_ii --------------------------
	.section	.nv.shared._Z18kQuantizeBlockwiseIfLi64ELi2ELi0ELi0EEvPfPT_S0_PhS0_ii,"aw",@nobits
	.sectionflags	@""
	.align	16
.nv.shared._Z18kQuantizeBlockwiseIfLi64ELi2ELi0ELi0EEvPfPT_S0_PhS0_ii:
	.zero		1376


//--------------------- .nv.shared._Z18kQuantizeBlockwiseIfLi128ELi2ELi0ELi0EEvPfPT_S0_PhS0_ii --------------------------
	.section	.nv.shared._Z18kQuantizeBlockwiseIfLi128ELi2ELi0ELi0EEvPfPT_S0_PhS0_ii,"aw",@nobits
	.sectionflags	@""
	.align	16
.nv.shared._Z18kQuantizeBlockwiseIfLi128ELi2ELi0ELi0EEvPfPT_S0_PhS0_ii:
	.zero		1700


//--------------------- .nv.shared._Z18kQuantizeBlockwiseIfLi256ELi2ELi0ELi0EEvPfPT_S0_PhS0_ii --------------------------
	.section	.nv.shared._Z18kQuantizeBlockwiseIfLi256ELi2ELi0ELi0EEvPfPT_S0_PhS0_ii,"aw",@nobits
	.sectionflags	@""
	.align	16
.nv.shared._Z18kQuantizeBlockwiseIfLi256ELi2ELi0ELi0EEvPfPT_S0_PhS0_ii:
	.zero		2348


//--------------------- .nv.shared._Z18kQuantizeBlockwiseIfLi512ELi2ELi0ELi0EEvPfPT_S0_PhS0_ii --------------------------
	.section	.nv.shared._Z18kQuantizeBlockwiseIfLi512ELi2ELi0ELi0EEvPfPT_S0_PhS0_ii,"aw",@nobits
	.sectionflags	@""
	.align	16
.nv.shared._Z18kQuantizeBlockwiseIfLi512ELi2ELi0ELi0EEvPfPT_S0_PhS0_ii:
	.zero		3648


//--------------------- .nv.shared._Z18kQuantizeBlockwiseIfLi1024ELi4ELi0ELi0EEvPfPT_S0_PhS0_ii --------------------------
	.section	.nv.shared._Z18kQuantizeBlockwiseIfLi1024ELi4ELi0ELi0EEvPfPT_S0_PhS0_ii,"aw",@nobits
	.sectionflags	@""
	.align	16
.nv.shared._Z18kQuantizeBlockwiseIfLi1024ELi4ELi0ELi0EEvPfPT_S0_PhS0_ii:
	.zero		6208


//--------------------- .nv.shared._Z18kQuantizeBlockwiseIfLi2048ELi4ELi0ELi0EEvPfPT_S0_PhS0_ii --------------------------
	.section	.nv.shared._Z18kQuantizeBlockwiseIfLi2048ELi4ELi0ELi0EEvPfPT_S0_PhS0_ii,"aw",@nobits
	.sectionflags	@""
	.align	16
.nv.shared._Z18kQuantizeBlockwiseIfLi2048ELi4ELi0ELi0EEvPfPT_S0_PhS0_ii:
	.zero		11368


//--------------------- .nv.shared._Z18kQuantizeBlockwiseIfLi4096ELi4ELi1ELi0EEvPfPT_S0_PhS0_ii --------------------------
	.section	.nv.shared._Z18kQuantizeBlockwiseIfLi4096ELi4ELi1ELi0EEvPfPT_S0_PhS0_ii,"aw",@nobits
	.sectionflags	@""
	.align	16
.nv.shared._Z18kQuantizeBlockwiseIfLi4096ELi4ELi1ELi0EEvPfPT_S0_PhS0_ii:
	.zero		38072


//--------------------- .nv.shared._Z18kQuantizeBlockwiseIfLi4096ELi4ELi0ELi0EEvPfPT_S0_PhS0_ii --------------------------
	.section	.nv.shared._Z18kQuantizeBlockwiseIfLi4096ELi4ELi0ELi0EEvPfPT_S0_PhS0_ii,"aw",@nobits
	.sectionflags	@""
	.align	16
.nv.shared._Z18kQuantizeBlockwiseIfLi4096ELi4ELi0ELi0EEvPfPT_S0_PhS0_ii:
	.zero		21688


//--------------------- .nv.shared._Z18kQuantizeBlockwiseI6__halfLi64ELi2ELi0ELi2EEvPfPT_S1_PhS1_ii --------------------------
	.section	.nv.shared._Z18kQuantizeBlockwiseI6__halfLi64ELi2ELi0ELi2EEvPfPT_S1_PhS1_ii,"aw",@nobits
	.sectionflags	@""
	.align	16
.nv.shared._Z18kQuantizeBlockwiseI6__halfLi64ELi2ELi0ELi2EEvPfPT_S1_PhS1_ii:
	.zero		192


//--------------------- .nv.shared._Z18kQuantizeBlockwiseI6__halfLi128ELi2ELi0ELi2EEvPfPT_S1_PhS1_ii --------------------------
	.section	.nv.shared._Z18kQuantizeBlockwiseI6__halfLi128ELi2ELi0ELi2EEvPfPT_S1_PhS1_ii,"aw",@nobits
	.sectionflags	@""
	.align	16
.nv.shared._Z18kQuantizeBlockwiseI6__halfLi128ELi2ELi0ELi2EEvPfPT_S1_PhS1_ii:
	.zero		356


//--------------------- .nv.shared._Z18kQuantizeBlockwiseI6__halfLi256ELi2ELi0ELi2EEvPfPT_S1_PhS1_ii --------------------------
	.section	.nv.shared._Z18kQuantizeBlockwiseI6__halfLi256ELi2ELi0ELi2EEvPfPT_S1_PhS1_ii,"aw",@nobits
	.sectionflags	@""
	.align	16
.nv.shared._Z18kQuantizeBlockwiseI6__halfLi256ELi2ELi0ELi2EEvPfPT_S1_PhS1_ii:
	.zero		684


//--------------------- .nv.shared._Z18kQuantizeBlockwiseI6__halfLi512ELi2ELi0ELi2EEvPfPT_S1_PhS1_ii --------------------------
	.section	.nv.shared._Z18kQuantizeBlockwiseI6__halfLi512ELi2ELi0ELi2EEvPfPT_S1_PhS1_ii,"aw",@nobits
	.sectionflags	@""
	.align	16
.nv.shared._Z18kQuantizeBlockwiseI6__halfLi512ELi2ELi0ELi2EEvPfPT_S1_PhS1_ii:
	.zero		1344


//--------------------- .nv.shared._Z18kQuantizeBlockwiseI6__halfLi1024ELi4ELi0ELi2EEvPfPT_S1_PhS1_ii --------------------------
	.section	.nv.shared._Z18kQuantizeBlockwiseI6__halfLi1024ELi4ELi0ELi2EEvPfPT_S1_PhS1_ii,"aw",@nobits
	.sectionflags	@""
	.align	16
.nv.shared._Z18kQuantizeBlockwiseI6__halfLi1024ELi4ELi0ELi2EEvPfPT_S1_PhS1_ii:
	.zero		2624


//--------------------- .nv.shared._Z18kQuantizeBlockwiseI6__halfLi2048ELi4ELi0ELi2EEvPfPT_S1_PhS1_ii --------------------------
	.section	.nv.shared._Z18kQuantizeBlockwiseI6__halfLi2048ELi4ELi0ELi2EEvPfPT_S1_PhS1_ii,"aw",@nobits
	.sectionflags	@""
	.align	16
.nv.shared._Z18kQuantizeBlockwiseI6__halfLi2048ELi4ELi0ELi2EEvPfPT_S1_PhS1_ii:
	.zero		5224


//--------------------- .nv.shared._Z18kQuantizeBlockwiseI6__halfLi4096ELi4ELi0ELi2EEvPfPT_S1_PhS1_ii --------------------------
	.section	.nv.shared._Z18kQuantizeBlockwiseI6__halfLi4096ELi4ELi0ELi2EEvPfPT_S1_PhS1_ii,"aw",@nobits
	.sectionflags	@""
	.align	16
.nv.shared._Z18kQuantizeBlockwiseI6__halfLi4096ELi4ELi0ELi2EEvPfPT_S1_PhS1_ii:
	.zero		10424


//--------------------- .nv.shared._Z18kQuantizeBlockwiseI6__halfLi64ELi2ELi0ELi1EEvPfPT_S1_PhS1_ii --------------------------
	.section	.nv.shared._Z18kQuantizeBlockwiseI6__halfLi64ELi2ELi0ELi1EEvPfPT_S1_PhS1_ii,"aw",@nobits
	.sectionflags	@""
	.align	16
.nv.shared._Z18kQuantizeBlockwiseI6__halfLi64ELi2ELi0ELi1EEvPfPT_S1_PhS1_ii:
	.zero		192


//--------------------- .nv.shared._Z18kQuantizeBlockwiseI6__halfLi128ELi2ELi0ELi1EEvPfPT_S1_PhS1_ii --------------------------
	.section	.nv.shared._Z18kQuantizeBlockwiseI6__halfLi128ELi2ELi0ELi1EEvPfPT_S1_PhS1_ii,"aw",@nobits
	.sectionflags	@""
	.align	16
.nv.shared._Z18kQuantizeBlockwiseI6__halfLi128ELi2ELi0ELi1EEvPfPT_S1_PhS1_ii:
	.zero		356


//--------------------- .nv.shared._Z18kQuantizeBlockwiseI6__halfLi256ELi2ELi0ELi1EEvPfPT_S1_PhS1_ii --------------------------
	.section	.nv.shared._Z18kQuantizeBlockwiseI6__halfLi256ELi2ELi0ELi1EEvPfPT_S1_PhS1_ii,"aw",@nobits
	.sectionflags	@""
	.align	16
.nv.shared._Z18kQuantizeBlockwiseI6__halfLi256ELi2ELi0ELi1EEvPfPT_S1_PhS1_ii:
	.zero		684


//--------------------- .nv.shared._Z18kQuantizeBlockwiseI6__halfLi512ELi2ELi0ELi1EEvPfPT_S1_PhS1_ii --------------------------
	.section	.nv.shared._Z18kQuantizeBlockwiseI6__halfLi512ELi2ELi0ELi1EEvPfPT_S1_PhS1_ii,"aw",@nobits
	.sectionflags	@""
	.align	16
.nv.shared._Z18kQuantizeBlockwiseI6__halfLi512ELi2ELi0ELi1EEvPfPT_S1_PhS1_ii:
	.zero		1344


//--------------------- .nv.shared._Z18kQuantizeBlockwiseI6__halfLi1024ELi4ELi0ELi1EEvPfPT_S1_PhS1_ii --------------------------
	.section	.nv.shared._Z18kQuantizeBlockwiseI6__halfLi1024ELi4ELi0ELi1EEvPfPT_S1_PhS1_ii,"aw",@nobits
	.sectionflags	@""
	.align	16
.nv.shared._Z18kQuantizeBlockwiseI6__halfLi1024ELi4ELi0ELi1EEvPfPT_S1_PhS1_ii:
	.zero		2624


//--------------------- .nv.shared._Z18kQuantizeBlockwiseI6__halfLi2048ELi4ELi0ELi1EEvPfPT_S1_PhS1_ii --------------------------
	.section	.nv.shared._Z18kQuantizeBlockwiseI6__halfLi2048ELi4ELi0ELi1EEvPfPT_S1_PhS1_ii,"aw",@nobits
	.sectionflags	@""
	.align	16
.nv.shared._Z18kQuantizeBlockwiseI6__halfLi2048ELi4ELi0ELi1EEvPfPT_S1_PhS1_ii:
	.zero		5224


//--------------------- .nv.shared._Z18kQuantizeBlockwiseI6__halfLi4096ELi4ELi0ELi1EEvPfPT_S1_PhS1_ii --------------------------
	.section	.nv.shared._Z18kQuantizeBlockwiseI6__halfLi4096ELi4ELi0ELi1EEvPfPT_S1_PhS1_ii,"aw",@nobits
	.sectionflags	@""
	.align	16
.nv.shared._Z18kQuantizeBlockwiseI6__halfLi4096ELi4ELi0ELi1EEvPfPT_S1_PhS1_ii:
	.zero		10424


//--------------------- .nv.shared._Z18kQuantizeBlockwiseI6__halfLi64ELi2ELi0ELi0EEvPfPT_S1_PhS1_ii --------------------------
	.section	.nv.shared._Z18kQuantizeBlockwiseI6__halfLi64ELi2ELi0ELi0EEvPfPT_S1_PhS1_ii,"aw",@nobits
	.sectionflags	@""
	.align	16
.nv.shared._Z18kQuantizeBlockwiseI6__halfLi64ELi2ELi0ELi0EEvPfPT_S1_PhS1_ii:
	.zero		1248


//--------------------- .nv.shared._Z18kQuantizeBlockwiseI6__halfLi128ELi2ELi0ELi0EEvPfPT_S1_PhS1_ii --------------------------
	.section	.nv.shared._Z18kQuantizeBlockwiseI6__halfLi128ELi2ELi0ELi0EEvPfPT_S1_PhS1_ii,"aw",@nobits
	.sectionflags	@""
	.align	16
.nv.shared._Z18kQuantizeBlockwiseI6__halfLi128ELi2ELi0ELi0EEvPfPT_S1_PhS1_ii:
	.zero		1444


//--------------------- .nv.shared._Z18kQuantizeBlockwiseI6__halfLi256ELi2ELi0ELi0EEvPfPT_S1_PhS1_ii --------------------------
	.section	.nv.shared._Z18kQuantizeBlockwiseI6__halfLi256ELi2ELi0ELi0EEvPfPT_S1_PhS1_ii,"aw",@nobits
	.sectionflags	@""
	.align	16
.nv.shared._Z18kQuantizeBlockwiseI6__halfLi256ELi2ELi0ELi0EEvPfPT_S1_PhS1_ii:
	.zero		1836


//--------------------- .nv.shared._Z18kQuantizeBlockwiseI6__halfLi512ELi2ELi0ELi0EEvPfPT_S1_PhS1_ii --------------------------
	.section	.nv.shared._Z18kQuantizeBlockwiseI6__halfLi512ELi2ELi0ELi0EEvPfPT_S1_PhS1_ii,"aw",@nobits
	.sectionflags	@""
	.align	16
.nv.shared._Z18kQuantizeBlockwiseI6__halfLi512ELi2ELi0ELi0EEvPfPT_S1_PhS1_ii:
	.zero		2624


//--------------------- .nv.shared._Z18kQuantizeBlockwiseI6__halfLi1024ELi4ELi0ELi0EEvPfPT_S1_PhS1_ii --------------------------
	.section	.nv.shared._Z18kQuantizeBlockwiseI6__halfLi1024ELi4ELi0ELi0EEvPfPT_S1_PhS1_ii,"aw",@nobits
	.sectionflags	@""
	.align	16
.nv.shared._Z18kQuantizeBlockwiseI6__halfLi1024ELi4ELi0ELi0EEvPfPT_S1_PhS1_ii:
	.zero		4160


//--------------------- .nv.shared._Z18kQuantizeBlockwiseI6__halfLi2048ELi4ELi0ELi0EEvPfPT_S1_PhS1_ii --------------------------
	.section	.nv.shared._Z18kQuantizeBlockwiseI6__halfLi2048ELi4ELi0ELi0EEvPfPT_S1_PhS1_ii,"aw",@nobits
	.sectionflags	@""
	.align	16
.nv.shared._Z18kQuantizeBlockwiseI6__halfLi2048ELi4ELi0ELi0EEvPfPT_S1_PhS1_ii:
	.zero		7272


//--------------------- .nv.shared._Z18kQuantizeBlockwiseI6__halfLi4096ELi4ELi1ELi0EEvPfPT_S1_PhS1_ii --------------------------
	.section	.nv.shared._Z18kQuantizeBlockwiseI6__halfLi4096ELi4ELi1ELi0EEvPfPT_S1_PhS1_ii,"aw",@nobits
	.sectionflags	@""
	.align	16
.nv.shared._Z18kQuantizeBlockwiseI6__halfLi4096ELi4ELi1ELi0EEvPfPT_S1_PhS1_ii:
	.zero		29880


//--------------------- .nv.shared._Z18kQuantizeBlockwiseI6__halfLi4096ELi4ELi0ELi0EEvPfPT_S1_PhS1_ii --------------------------
	.section	.nv.shared._Z18kQuantizeBlockwiseI6__halfLi4096ELi4ELi0ELi0EEvPfPT_S1_PhS1_ii,"aw",@nobits
	.sectionflags	@""
	.align	16
.nv.shared._Z18kQuantizeBlockwiseI6__halfLi4096ELi4ELi0ELi0EEvPfPT_S1_PhS1_ii:
	.zero		13496


//--------------------- .nv.shared._Z21kOptimizer32bit2StateI13__nv_bfloat16Li6EEvPT_S2_PfS3_S3_ffffffffiffbi --------------------------
	.section	.nv.shared._Z21kOptimizer32bit2StateI13__nv_bfloat16Li6EEvPT_S2_PfS3_S3_ffffffffiffbi,"aw",@nobits
	.sectionflags	@""
	.align	16
.nv.shared._Z21kOptimizer32bit2StateI13__nv_bfloat16Li6EEvPT_S2_PfS3_S3_ffffffffiffbi:
	.zero		16400


//--------------------- .nv.shared._Z21kOptimizer32bit2StateI6__halfLi6EEvPT_S2_PfS3_S3_ffffffffiffbi --------------------------
	.section	.nv.shared._Z21kOptimizer32bit2StateI6__halfLi6EEvPT_S2_PfS3_S3_ffffffffiffbi,"aw",@nobits
	.sectionflags	@""
	.align	16
.nv.shared._Z21kOptimizer32bit2StateI6__halfLi6EEvPT_S2_PfS3_S3_ffffffffiffbi:
	.zero		16400


//--------------------- .nv.shared._Z21kOptimizer32bit2StateIfLi6EEvPT_S1_PfS2_S2_ffffffffiffbi --------------------------
	.section	.nv.shared._Z21kOptimizer32bit2StateIfLi6EEvPT_S1_PfS2_S2_ffffffffiffbi,"aw",@nobits
	.sectionflags	@""
	.align	16
.nv.shared._Z21kOptimizer32bit2StateIfLi6EEvPT_S1_PfS2_S2_ffffffffiffbi:
	.zero		16400


//--------------------- .nv.shared._Z21kOptimizer32bit2StateI13__nv_bfloat16Li0EEvPT_S2_PfS3_S3_ffffffffiffbi --------------------------
	.section	.nv.shared._Z21kOptimizer32bit2StateI13__nv_bfloat16Li0EEvPT_S2_PfS3_S3_ffffffffiffbi,"aw",@nobits
	.sectionflags	@""
	.align	16
.nv.shared._Z21kOptimizer32bit2StateI13__nv_bfloat16Li0EEvPT_S2_PfS3_S3_ffffffffiffbi:
	.zero		16400


//--------------------- .nv.shared._Z21kOptimizer32bit2StateI6__halfLi0EEvPT_S2_PfS3_S3_ffffffffiffbi --------------------------
	.section	.nv.shared._Z21kOptimizer32bit2StateI6__halfLi0EEvPT_S2_PfS3_S3_ffffffffiffbi,"aw",@nobits
	.sectionflags	@""
	.align	16
.nv.shared._Z21kOptimizer32bit2StateI6__halfLi0EEvPT_S2_PfS3_S3_ffffffffiffbi:
	.zero		16400


//--------------------- .nv.shared._Z21kOptimizer32bit2StateIfLi0EEvPT_S1_PfS2_S2_ffffffffiffbi --------------------------
	.section	.nv.shared._Z21kOptimizer32bit2StateIfLi0EEvPT_S1_PfS2_S2_ffffffffiffbi,"aw",@nobits
	.sectionflags	@""
	.align	16
.nv.shared._Z21kOptimizer32bit2StateIfLi0EEvPT_S1_PfS2_S2_ffffffffiffbi:
	.zero		16400


//--------------------- .nv.shared._Z33kPreconditionOptimizer32bit2StateI13__nv_bfloat16Li6ELi4096ELi8EEvPT_S2_PfS3_S3_ffffiffi --------------------------
	.section	.nv.shared._Z33kPreconditionOptimizer32bit2StateI13__nv_bfloat16Li6ELi4096ELi8EEvPT_S2_PfS3_S3_ffffiffi,"aw",@nobits
	.sectionflags	@""
	.align	16
.nv.shared._Z33kPreconditionOptimizer32bit2StateI13__nv_bfloat16Li6ELi4096ELi8EEvPT_S2_PfS3_S3_ffffiffi:
	.zero		16896


//--------------------- .nv.shared._Z33kPreconditionOptimizer32bit2StateI6__halfLi6ELi4096ELi8EEvPT_S2_PfS3_S3_ffffiffi --------------------------
	.section	.nv.shared._Z33kPreconditionOptimizer32bit2StateI6__halfLi6ELi4096ELi8EEvPT_S2_PfS3_S3_ffffiffi,"aw",@nobits
	.sectionflags	@""
	.align	16
.nv.shared._Z33kPreconditionOptimizer32bit2StateI6__halfLi6ELi4096ELi8EEvPT_S2_PfS3_S3_ffffiffi:
	.zero		16896


//--------------------- .nv.shared._Z33kPreconditionOptimizer32bit2StateIfLi6ELi4096ELi8EEvPT_S1_PfS2_S2_ffffiffi --------------------------
	.section	.nv.shared._Z33kPreconditionOptimizer32bit2StateIfLi6ELi4096ELi8EEvPT_S1_PfS2_S2_ffffiffi,"aw",@nobits
	.sectionflags	@""
	.align	16
.nv.shared._Z33kPreconditionOptimizer32bit2StateIfLi6ELi4096ELi8EEvPT_S1_PfS2_S2_ffffiffi:
	.zero		16896


//--------------------- .nv.shared._Z33kPreconditionOptimizer32bit2StateI13__nv_bfloat16Li0ELi4096ELi8EEvPT_S2_PfS3_S3_ffffiffi --------------------------
	.section	.nv.shared._Z33kPreconditionOptimizer32bit2StateI13__nv_bfloat16Li0ELi4096ELi8EEvPT_S2_PfS3_S3_ffffiffi,"aw",@nobits
	.sectionflags	@""
	.align	16
.nv.shared._Z33kPreconditionOptimizer32bit2StateI13__nv_bfloat16Li0ELi4096ELi8EEvPT_S2_PfS3_S3_ffffiffi:
	.zero		16896


//--------------------- .nv.shared._Z33kPreconditionOptimizer32bit2StateI6__halfLi0ELi4096ELi8EEvPT_S2_PfS3_S3_ffffiffi --------------------------
	.section	.nv.shared._Z33kPreconditionOptimizer32bit2StateI6__halfLi0ELi4096ELi8EEvPT_S2_PfS3_S3_ffffiffi,"aw",@nobits
	.sectionflags	@""
	.align	16
.nv.shared._Z33kPreconditionOptimizer32bit2StateI6__halfLi0ELi4096ELi8EEvPT_S2_PfS3_S3_ffffiffi:
	.zero		16896


//--------------------- .nv.shared._Z33kPreconditionOptimizer32bit2StateIfLi0ELi4096ELi8EEvPT_S1_PfS2_S2_ffffiffi --------------------------
	.section	.nv.shared._Z33kPreconditionOptimizer32bit2StateIfLi0ELi4096ELi8EEvPT_S1_PfS2_S2_ffffiffi,"aw",@nobits
	.sectionflags	@""
	.align	16
.nv.shared._Z33kPreconditionOptimizer32bit2StateIfLi0ELi4096ELi8EEvPT_S1_PfS2_S2_ffffiffi:
	.zero		16896


//--------------------- .nv.shared._Z21kOptimizer32bit1StateI13__nv_bfloat16Li4EEvPT_S2_PfS3_ffffffiffbi --------------------------
	.section	.nv.shared._Z21kOptimizer32bit1StateI13__nv_bfloat16Li4EEvPT_S2_PfS3_ffffffiffbi,"aw",@nobits
	.sectionflags	@""
	.align	16
.nv.shared._Z21kOptimizer32bit1StateI13__nv_bfloat16Li4EEvPT_S2_PfS3_ffffffiffbi:
	.zero		16400


//--------------------- .nv.shared._Z21kOptimizer32bit1StateIfLi4EEvPT_S1_PfS2_ffffffiffbi --------------------------
	.section	.nv.shared._Z21kOptimizer32bit1StateIfLi4EEvPT_S1_PfS2_ffffffiffbi,"aw",@nobits
	.sectionflags	@""
	.align	16
.nv.shared._Z21kOptimizer32bit1StateIfLi4EEvPT_S1_PfS2_ffffffiffbi:
	.zero		16400


//--------------------- .nv.shared._Z21kOptimizer32bit1StateI6__halfLi4EEvPT_S2_PfS3_ffffffiffbi --------------------------
	.section	.nv.shared._Z21kOptimizer32bit1StateI6__halfLi4EEvPT_S2_PfS3_ffffffiffbi,"aw",@nobits
	.sectionflags	@""
	.align	16
.nv.shared._Z21kOptimizer32bit1StateI6__halfLi4EEvPT_S2_PfS3_ffffffiffbi:
	.zero		16400


//--------------------- .nv.shared._Z21kOptimizer32bit1StateI13__nv_bfloat16Li5EEvPT_S2_PfS3_ffffffiffbi --------------------------
	.section	.nv.shared._Z21kOptimizer32bit1StateI13__nv_bfloat16Li5EEvPT_S2_PfS3_ffffffiffbi,"aw",@nobits
	.sectionflags	@""
	.align	16
.nv.shared._Z21kOptimizer32bit1StateI13__nv_bfloat16Li5EEvPT_S2_PfS3_ffffffiffbi:
	.zero		16400


//--------------------- .nv.shared._Z21kOptimizer32bit1StateIfLi5EEvPT_S1_PfS2_ffffffiffbi --------------------------
	.section	.nv.shared._Z21kOptimizer32bit1StateIfLi5EEvPT_S1_PfS2_ffffffiffbi,"aw",@nobits
	.sectionflags	@""
	.align	16
.nv.shared._Z21kOptimizer32bit1StateIfLi5EEvPT_S1_PfS2_ffffffiffbi:
	.zero		16400


//--------------------- .nv.shared._Z21kOptimizer32bit1StateI6__halfLi5EEvPT_S2_PfS3_ffffffiffbi --------------------------
	.section	.nv.shared._Z21kOptimizer32bit1StateI6__halfLi5EEvPT_S2_PfS3_ffffffiffbi,"aw",@nobits
	.sectionflags	@""
	.align	16
.nv.shared._Z21kOptimizer32bit1StateI6__halfLi5EEvPT_S2_PfS3_ffffffiffbi:
	.zero		16400


//--------------------- .nv.shared._Z21kOptimizer32bit1StateI13__nv_bfloat16Li2EEvPT_S2_PfS3_ffffffiffbi --------------------------
	.section	.nv.shared._Z21kOptimizer32bit1StateI13__nv_bfloat16Li2EEvPT_S2_PfS3_ffffffiffbi,"aw",@nobits
	.sectionflags	@""
	.align	16
.nv.shared._Z21kOptimizer32bit1StateI13__nv_bfloat16Li2EEvPT_S2_PfS3_ffffffiffbi:
	.zero		16400


//--------------------- .nv.shared._Z21kOptimizer32bit1StateIfLi2EEvPT_S1_PfS2_ffffffiffbi --------------------------
	.section	.nv.shared._Z21kOptimizer32bit1StateIfLi2EEvPT_S1_PfS2_ffffffiffbi,"aw",@nobits
	.sectionflags	@""
	.align	16
.nv.shared._Z21kOptimizer32bit1StateIfLi2EEvPT_S1_PfS2_ffffffiffbi:
	.zero		16400


//--------------------- .nv.shared._Z21kOptimizer32bit1StateI6__halfLi2EEvPT_S2_PfS3_ffffffiffbi --------------------------
	.section	.nv.shared._Z21kOptimizer32bit1StateI6__halfLi2EEvPT_S2_PfS3_ffffffiffbi,"aw",@nobits
	.sectionflags	@""
	.align	16
.nv.shared._Z21kOptimizer32bit1StateI6__halfLi2EEvPT_S2_PfS3_ffffffiffbi:
	.zero		16400


//--------------------- .nv.shared._Z21kOptimizer32bit1StateI13__nv_bfloat16Li1EEvPT_S2_PfS3_ffffffiffbi --------------------------
	.section	.nv.shared._Z21kOptimizer32bit1StateI13__nv_bfloat16Li1EEvPT_S2_PfS3_ffffffiffbi,"aw",@nobits
	.sectionflags	@""
	.align	16
.nv.shared._Z21kOptimizer32bit1StateI13__nv_bfloat16Li1EEvPT_S2_PfS3_ffffffiffbi:
	.zero		16400


//--------------------- .nv.shared._Z21kOptimizer32bit1StateIfLi1EEvPT_S1_PfS2_ffffffiffbi --------------------------
	.section	.nv.shared._Z21kOptimizer32bit1StateIfLi1EEvPT_S1_PfS2_ffffffiffbi,"aw",@nobits
	.sectionflags	@""
	.align	16
.nv.shared._Z21kOptimizer32bit1StateIfLi1EEvPT_S1_PfS2_ffffffiffbi:
	.zero		16400


//--------------------- .nv.shared._Z21kOptimizer32bit1StateI6__halfLi1EEvPT_S2_PfS3_ffffffiffbi --------------------------
	.section	.nv.shared._Z21kOptimizer32bit1StateI6__halfLi1EEvPT_S2_PfS3_ffffffiffbi,"aw",@nobits
	.sectionflags	@""
	.align	16
.nv.shared._Z21kOptimizer32bit1StateI6__halfLi1EEvPT_S2_PfS3_ffffffiffbi:
	.zero		16400


//--------------------- .nv.shared._Z33kPreconditionOptimizer32bit1StateI13__nv_bfloat16Li4ELi4096ELi8EEvPT_S2_PfS3_ffffiffi --------------------------
	.section	.nv.shared._Z33kPreconditionOptimizer32bit1StateI13__nv_bfloat16Li4ELi4096ELi8EEvPT_S2_PfS3_ffffiffi,"aw",@nobits
	.sectionflags	@""
	.align	16
.nv.shared._Z33kPreconditionOptimizer32bit1StateI13__nv_bfloat16Li4ELi4096ELi8EEvPT_S2_PfS3_ffffiffi:
	.zero		16896


//--------------------- .nv.shared._Z33kPreconditionOptimizer32bit1StateIfLi4ELi4096ELi8EEvPT_S1_PfS2_ffffiffi --------------------------
	.section	.nv.shared._Z33kPreconditionOptimizer32bit1StateIfLi4ELi4096ELi8EEvPT_S1_PfS2_ffffiffi,"aw",@nobits
	.sectionflags	@""
	.align	16
.nv.shared._Z33kPreconditionOptimizer32bit1StateIfLi4ELi4096ELi8EEvPT_S1_PfS2_ffffiffi:
	.zero		16896


//--------------------- .nv.shared._Z33kPreconditionOptimizer32bit1StateI6__halfLi4ELi4096ELi8EEvPT_S2_PfS3_ffffiffi --------------------------
	.section	.nv.shared._Z33kPreconditionOptimizer32bit1StateI6__halfLi4ELi4096ELi8EEvPT_S2_PfS3_ffffiffi,"aw",@nobits
	.sectionflags	@""
	.align	16
.nv.shared._Z33kPreconditionOptimizer32bit1StateI6__halfLi4ELi4096ELi8EEvPT_S2_PfS3_ffffiffi:
	.zero		16896


//--------------------- .nv.shared._Z33kPreconditionOptimizer32bit1StateI13__nv_bfloat16Li5ELi4096ELi8EEvPT_S2_PfS3_ffffiffi --------------------------
	.section	.nv.shared._Z33kPreconditionOptimizer32bit1StateI13__nv_bfloat16Li5ELi4096ELi8EEvPT_S2_PfS3_ffffiffi,"aw",@nobits
	.sectionflags	@""
	.align	16
.nv.shared._Z33kPreconditionOptimizer32bit1StateI13__nv_bfloat16Li5ELi4096ELi8EEvPT_S2_PfS3_ffffiffi:
	.zero		16896


//--------------------- .nv.shared._Z33kPreconditionOptimizer32bit1StateIfLi5ELi4096ELi8EEvPT_S1_PfS2_ffffiffi --------------------------
	.section	.nv.shared._Z33kPreconditionOptimizer32bit1StateIfLi5ELi4096ELi8EEvPT_S1_PfS2_ffffiffi,"aw",@nobits
	.sectionflags	@""
	.align	16
.nv.shared._Z33kPreconditionOptimizer32bit1StateIfLi5ELi4096ELi8EEvPT_S1_PfS2_ffffiffi:
	.zero		16896


//--------------------- .nv.shared._Z33kPreconditionOptimizer32bit1StateI6__halfLi5ELi4096ELi8EEvPT_S2_PfS3_ffffiffi --------------------------
	.section	.nv.shared._Z33kPreconditionOptimizer32bit1StateI6__halfLi5ELi4096ELi8EEvPT_S2_PfS3_ffffiffi,"aw",@nobits
	.sectionflags	@""
	.align	16
.nv.shared._Z33kPreconditionOptimizer32bit1StateI6__halfLi5ELi4096ELi8EEvPT_S2_PfS3_ffffiffi:
	.zero		16896


//--------------------- .nv.shared._Z33kPreconditionOptimizer32bit1StateI13__nv_bfloat16Li2ELi4096ELi8EEvPT_S2_PfS3_ffffiffi --------------------------
	.section	.nv.shared._Z33kPreconditionOptimizer32bit1StateI13__nv_bfloat16Li2ELi4096ELi8EEvPT_S2_PfS3_ffffiffi,"aw",@nobits
	.sectionflags	@""
	.align	16
.nv.shared._Z33kPreconditionOptimizer32bit1StateI13__nv_bfloat16Li2ELi4096ELi8EEvPT_S2_PfS3_ffffiffi:
	.zero		16896


//--------------------- .nv.shared._Z33kPreconditionOptimizer32bit1StateIfLi2ELi4096ELi8EEvPT_S1_PfS2_ffffiffi --------------------------
	.section	.nv.shared._Z33kPreconditionOptimizer32bit1StateIfLi2ELi4096ELi8EEvPT_S1_PfS2_ffffiffi,"aw",@nobits
	.sectionflags	@""
	.align	16
.nv.shared._Z33kPreconditionOptimizer32bit1StateIfLi2ELi4096ELi8EEvPT_S1_PfS2_ffffiffi:
	.zero		16896


//--------------------- .nv.shared._Z33kPreconditionOptimizer32bit1StateI6__halfLi2ELi4096ELi8EEvPT_S2_PfS3_ffffiffi --------------------------
	.section	.nv.shared._Z33kPreconditionOptimizer32bit1StateI6__halfLi2ELi4096ELi8EEvPT_S2_PfS3_ffffiffi,"aw",@nobits
	.sectionflags	@""
	.align	16
.nv.shared._Z33kPreconditionOptimizer32bit1StateI6__halfLi2ELi4096ELi8EEvPT_S2_PfS3_ffffiffi:
	.zero		16896


//--------------------- .nv.shared._Z33kPreconditionOptimizer32bit1StateI13__nv_bfloat16Li1ELi4096ELi8EEvPT_S2_PfS3_ffffiffi --------------------------
	.section	.nv.shared._Z33kPreconditionOptimizer32bit1StateI13__nv_bfloat16Li1ELi4096ELi8EEvPT_S2_PfS3_ffffiffi,"aw",@nobits
	.sectionflags	@""
	.align	16
.nv.shared._Z33kPreconditionOptimizer32bit1StateI13__nv_bfloat16Li1ELi4096ELi8EEvPT_S2_PfS3_ffffiffi:
	.zero		16896


//--------------------- .nv.shared._Z33kPreconditionOptimizer32bit1StateIfLi1ELi4096ELi8EEvPT_S1_PfS2_ffffiffi --------------------------
	.section	.nv.shared._Z33kPreconditionOptimizer32bit1StateIfLi1ELi4096ELi8EEvPT_S1_PfS2_ffffiffi,"aw",@nobits
	.sectionflags	@""
	.align	16
.nv.shared._Z33kPreconditionOptimizer32bit1StateIfLi1ELi4096ELi8EEvPT_S1_PfS2_ffffiffi:
	.zero		16896


//--------------------- .nv.shared._Z33kPreconditionOptimizer32bit1StateI6__halfLi1ELi4096ELi8EEvPT_S2_PfS3_ffffiffi --------------------------
	.section	.nv.shared._Z33kPreconditionOptimizer32bit1StateI6__halfLi1ELi4096ELi8EEvPT_S2_PfS3_ffffiffi,"aw",@nobits
	.sectionflags	@""
	.align	16
.nv.shared._Z33kPreconditionOptimizer32bit1StateI6__halfLi1ELi4096ELi8EEvPT_S2_PfS3_ffffiffi:
	.zero		16896


//--------------------- .nv.shared._Z26kgemm_4bit_inference_naiveIfLi128ELi32EEviiiPT_PhPfPKfS1_iiii --------------------------
	.section	.nv.shared._Z26kgemm_4bit_inference_naiveIfLi128ELi32EEviiiPT_PhPfPKfS1_iiii,"aw",@nobits
	.sectionflags	@""
	.align	4
.nv.shared._Z26kgemm_4bit_inference_naiveIfLi128ELi32EEviiiPT_PhPfPKfS1_iiii:
	.zero		64


//--------------------- .nv.shared._Z26kgemm_4bit_inference_naiveI13__nv_bfloat16Li128ELi16EEviiiPT_PhPfPKfS2_iiii --------------------------
	.section	.nv.shared._Z26kgemm_4bit_inference_naiveI13__nv_bfloat16Li128ELi16EEviiiPT_PhPfPKfS2_iiii,"aw",@nobits
	.sectionflags	@""
	.align	2
.nv.shared._Z26kgemm_4bit_inference_naiveI13__nv_bfloat16Li128ELi16EEviiiPT_PhPfPKfS2_iiii:
	.zero		32


//--------------------- .nv.shared._Z26kgemm_4bit_inference_naiveI6__halfLi128ELi16EEviiiPT_PhPfPKfS2_iiii --------------------------
	.section	.nv.shared._Z26kgemm_4bit_inference_naiveI6__halfLi128ELi16EEviiiPT_PhPfPKfS2_iiii,"aw",@nobits
	.sectionflags	@""
	.align	2
.nv.shared._Z26kgemm_4bit_inference_naiveI6__halfLi128ELi16EEviiiPT_PhPfPKfS2_iiii:
	.zero		32


//--------------------- .nv.shared._Z16kInt8VectorQuantI6__halfLi1024ELi1EEvPT_PaPffii --------------------------
	.section	.nv.shared._Z16kInt8VectorQuantI6__halfLi1024ELi1EEvPT_PaPffii,"aw",@nobits
	.sectionflags	@""
	.align	2
.nv.shared._Z16kInt8VectorQuantI6__halfLi1024ELi1EEvPT_PaPffii:
	.zero		100


//--------------------- .nv.shared._Z16kInt8VectorQuantI6__halfLi1024ELi0EEvPT_PaPffii --------------------------
	.section	.nv.shared._Z16kInt8VectorQuantI6__halfLi1024ELi0EEvPT_PaPffii,"aw",@nobits
	.sectionflags	@""
	.align	2
.nv.shared._Z16kInt8VectorQuantI6__halfLi1024ELi0EEvPT_PaPffii:
	.zero		100
